//
// Generated by NVIDIA NVVM Compiler
//
// Compiler Build ID: CL-36424714
// Cuda compilation tools, release 13.0, V13.0.88
// Based on NVVM 20.0.0
//

.version 9.0
.target sm_100
.address_size 64

	// .globl	_Z5sw4_1PdS_S_S_S_S_S_S_S_S_S_i

.visible .entry _Z5sw4_1PdS_S_S_S_S_S_S_S_S_S_i(
	.param .u64 .ptr .align 1 _Z5sw4_1PdS_S_S_S_S_S_S_S_S_S_i_param_0,
	.param .u64 .ptr .align 1 _Z5sw4_1PdS_S_S_S_S_S_S_S_S_S_i_param_1,
	.param .u64 .ptr .align 1 _Z5sw4_1PdS_S_S_S_S_S_S_S_S_S_i_param_2,
	.param .u64 .ptr .align 1 _Z5sw4_1PdS_S_S_S_S_S_S_S_S_S_i_param_3,
	.param .u64 .ptr .align 1 _Z5sw4_1PdS_S_S_S_S_S_S_S_S_S_i_param_4,
	.param .u64 .ptr .align 1 _Z5sw4_1PdS_S_S_S_S_S_S_S_S_S_i_param_5,
	.param .u64 .ptr .align 1 _Z5sw4_1PdS_S_S_S_S_S_S_S_S_S_i_param_6,
	.param .u64 .ptr .align 1 _Z5sw4_1PdS_S_S_S_S_S_S_S_S_S_i_param_7,
	.param .u64 .ptr .align 1 _Z5sw4_1PdS_S_S_S_S_S_S_S_S_S_i_param_8,
	.param .u64 .ptr .align 1 _Z5sw4_1PdS_S_S_S_S_S_S_S_S_S_i_param_9,
	.param .u64 .ptr .align 1 _Z5sw4_1PdS_S_S_S_S_S_S_S_S_S_i_param_10,
	.param .u32 _Z5sw4_1PdS_S_S_S_S_S_S_S_S_S_i_param_11
)
.maxntid 128
.minnctapersm 2
{
	.reg .pred 	%p<11>;
	.reg .b32 	%r<43>;
	.reg .b64 	%rd<102>;
	.reg .b64 	%fd<2077>;

	ld.param.u64 	%rd31, [_Z5sw4_1PdS_S_S_S_S_S_S_S_S_S_i_param_0];
	ld.param.u64 	%rd36, [_Z5sw4_1PdS_S_S_S_S_S_S_S_S_S_i_param_3];
	ld.param.u64 	%rd37, [_Z5sw4_1PdS_S_S_S_S_S_S_S_S_S_i_param_4];
	ld.param.u64 	%rd32, [_Z5sw4_1PdS_S_S_S_S_S_S_S_S_S_i_param_5];
	ld.param.u64 	%rd38, [_Z5sw4_1PdS_S_S_S_S_S_S_S_S_S_i_param_6];
	ld.param.u64 	%rd33, [_Z5sw4_1PdS_S_S_S_S_S_S_S_S_S_i_param_7];
	ld.param.u64 	%rd34, [_Z5sw4_1PdS_S_S_S_S_S_S_S_S_S_i_param_8];
	ld.param.u64 	%rd35, [_Z5sw4_1PdS_S_S_S_S_S_S_S_S_S_i_param_9];
	ld.param.u64 	%rd39, [_Z5sw4_1PdS_S_S_S_S_S_S_S_S_S_i_param_10];
	ld.param.u32 	%r23, [_Z5sw4_1PdS_S_S_S_S_S_S_S_S_S_i_param_11];
	cvta.to.global.u64 	%rd1, %rd37;
	cvta.to.global.u64 	%rd2, %rd36;
	cvta.to.global.u64 	%rd3, %rd39;
	cvta.to.global.u64 	%rd4, %rd38;
	mov.u32 	%r1, %ntid.x;
	mov.u32 	%r2, %ctaid.x;
	mov.u32 	%r3, %tid.x;
	mad.lo.s32 	%r4, %r2, %r1, %r3;
	mov.u32 	%r5, %ntid.y;
	mov.u32 	%r6, %ctaid.y;
	mov.u32 	%r7, %tid.y;
	mad.lo.s32 	%r8, %r6, %r5, %r7;
	min.u32 	%r24, %r4, %r8;
	setp.lt.u32 	%p1, %r24, 2;
	add.s32 	%r25, %r23, -3;
	max.s32 	%r26, %r4, %r8;
	setp.gt.s32 	%p2, %r26, %r25;
	or.pred  	%p3, %p2, %p1;
	setp.lt.s32 	%p4, %r23, 5;
	or.pred  	%p5, %p3, %p4;
	@%p5 bra 	$L__BB0_7;
	cvta.to.global.u64 	%rd40, %rd34;
	cvta.to.global.u64 	%rd41, %rd35;
	cvta.to.global.u64 	%rd5, %rd33;
	cvta.to.global.u64 	%rd6, %rd32;
	cvta.to.global.u64 	%rd7, %rd31;
	cvt.u64.u32 	%rd8, %r8;
	cvt.u64.u32 	%rd9, %r4;
	mul.wide.u32 	%rd42, %r4, 8;
	add.s64 	%rd10, %rd40, %rd42;
	mul.wide.u32 	%rd43, %r8, 8;
	add.s64 	%rd11, %rd41, %rd43;
	mul.wide.u32 	%rd44, %r8, 2432;
	add.s64 	%rd45, %rd4, %rd44;
	add.s64 	%rd12, %rd45, %rd42;
	add.s64 	%rd13, %rd6, %rd44;
	add.s32 	%r9, %r23, -5;
	shr.u32 	%r10, %r9, 1;
	mul.hi.u32 	%r28, %r10, 1431655766;
	mul.lo.s32 	%r29, %r28, 3;
	sub.s32 	%r30, %r10, %r29;
	add.s32 	%r11, %r30, 1;
	setp.lt.u32 	%p6, %r9, 4;
	mov.b32 	%r40, 2;
	@%p6 bra 	$L__BB0_4;
	setp.eq.s32 	%p7, %r11, 3;
	selp.b32 	%r33, 0, %r11, %p7;
	sub.s32 	%r34, %r10, %r33;
	add.s32 	%r12, %r34, 1;
	add.s64 	%rd47, %rd13, %rd42;
	ld.global.nc.f64 	%fd2072, [%rd47+2217968];
	ld.global.nc.f64 	%fd2071, [%rd47+2217976];
	ld.global.nc.f64 	%fd2070, [%rd47+2217992];
	ld.global.nc.f64 	%fd2069, [%rd47+2218000];
	ld.global.nc.f64 	%fd2068, [%rd47+1478640];
	ld.global.nc.f64 	%fd2067, [%rd47+1478648];
	ld.global.nc.f64 	%fd2066, [%rd47+1478664];
	ld.global.nc.f64 	%fd2065, [%rd47+1478672];
	mul.lo.s64 	%rd48, %rd8, 2432;
	add.s64 	%rd49, %rd7, %rd48;
	shl.b64 	%rd50, %rd9, 3;
	add.s64 	%rd14, %rd49, %rd50;
	add.s64 	%rd51, %rd2, %rd48;
	add.s64 	%rd15, %rd51, %rd50;
	add.s64 	%rd16, %rd5, %rd48;
	mov.b32 	%r39, 0;
	mov.b32 	%r40, 2;
$L__BB0_3:
	.pragma "nounroll";
	mul.wide.u32 	%rd52, %r40, 739328;
	add.s64 	%rd53, %rd4, %rd52;
	add.s64 	%rd55, %rd53, %rd44;
	add.s64 	%rd57, %rd55, %rd42;
	ld.global.nc.f64 	%fd37, [%rd57+-8];
	ld.global.f64 	%fd38, [%rd10+-8];
	mul.f64 	%fd39, %fd37, %fd38;
	ld.global.nc.f64 	%fd40, [%rd57];
	mul.f64 	%fd41, %fd40, 0d3FE8000000000000;
	ld.global.f64 	%fd42, [%rd10];
	mul.f64 	%fd43, %fd41, %fd42;
	sub.f64 	%fd44, %fd39, %fd43;
	ld.global.nc.f64 	%fd45, [%rd57+-16];
	mul.f64 	%fd46, %fd45, 0d3FE8000000000000;
	ld.global.f64 	%fd47, [%rd10+-16];
	mul.f64 	%fd48, %fd46, %fd47;
	sub.f64 	%fd49, %fd44, %fd48;
	ld.global.nc.f64 	%fd50, [%rd57+8];
	ld.global.f64 	%fd51, [%rd10+8];
	mul.f64 	%fd52, %fd50, %fd51;
	fma.rn.f64 	%fd53, %fd45, %fd47, %fd52;
	mul.f64 	%fd54, %fd40, 0d4008000000000000;
	fma.rn.f64 	%fd55, %fd54, %fd42, %fd53;
	mul.f64 	%fd56, %fd37, 0d4008000000000000;
	fma.rn.f64 	%fd57, %fd56, %fd38, %fd55;
	ld.global.nc.f64 	%fd58, [%rd57+16];
	ld.global.f64 	%fd59, [%rd10+16];
	fma.rn.f64 	%fd60, %fd58, %fd59, %fd39;
	mul.f64 	%fd61, %fd50, 0d4008000000000000;
	fma.rn.f64 	%fd62, %fd61, %fd51, %fd60;
	fma.rn.f64 	%fd63, %fd54, %fd42, %fd62;
	sub.f64 	%fd64, %fd52, %fd43;
	mul.f64 	%fd65, %fd58, 0d3FE8000000000000;
	mul.f64 	%fd66, %fd65, %fd59;
	sub.f64 	%fd67, %fd64, %fd66;
	ld.global.nc.f64 	%fd68, [%rd57+-2432];
	ld.global.f64 	%fd69, [%rd11+-8];
	mul.f64 	%fd70, %fd68, %fd69;
	ld.global.f64 	%fd71, [%rd11];
	mul.f64 	%fd72, %fd41, %fd71;
	sub.f64 	%fd73, %fd70, %fd72;
	ld.global.nc.f64 	%fd74, [%rd57+-4864];
	mul.f64 	%fd75, %fd74, 0d3FE8000000000000;
	ld.global.f64 	%fd76, [%rd11+-16];
	mul.f64 	%fd77, %fd75, %fd76;
	sub.f64 	%fd78, %fd73, %fd77;
	ld.global.nc.f64 	%fd79, [%rd57+2432];
	ld.global.f64 	%fd80, [%rd11+8];
	mul.f64 	%fd81, %fd79, %fd80;
	fma.rn.f64 	%fd82, %fd74, %fd76, %fd81;
	fma.rn.f64 	%fd83, %fd54, %fd71, %fd82;
	mul.f64 	%fd84, %fd68, 0d4008000000000000;
	fma.rn.f64 	%fd85, %fd84, %fd69, %fd83;
	ld.global.nc.f64 	%fd86, [%rd57+4864];
	ld.global.f64 	%fd87, [%rd11+16];
	fma.rn.f64 	%fd88, %fd86, %fd87, %fd70;
	mul.f64 	%fd89, %fd79, 0d4008000000000000;
	fma.rn.f64 	%fd90, %fd89, %fd80, %fd88;
	fma.rn.f64 	%fd91, %fd54, %fd71, %fd90;
	sub.f64 	%fd92, %fd81, %fd72;
	mul.f64 	%fd93, %fd86, 0d3FE8000000000000;
	mul.f64 	%fd94, %fd93, %fd87;
	sub.f64 	%fd95, %fd92, %fd94;
	add.s64 	%rd58, %rd12, %rd52;
	ld.global.nc.f64 	%fd96, [%rd58+-739328];
	mul.wide.u32 	%rd59, %r40, 8;
	add.s64 	%rd60, %rd3, %rd59;
	ld.global.f64 	%fd97, [%rd60+-8];
	mul.f64 	%fd98, %fd96, %fd97;
	ld.global.f64 	%fd99, [%rd60];
	mul.f64 	%fd100, %fd41, %fd99;
	sub.f64 	%fd101, %fd98, %fd100;
	ld.global.nc.f64 	%fd102, [%rd58+-1478656];
	mul.f64 	%fd103, %fd102, 0d3FE8000000000000;
	ld.global.f64 	%fd104, [%rd60+-16];
	mul.f64 	%fd105, %fd103, %fd104;
	sub.f64 	%fd106, %fd101, %fd105;
	ld.global.nc.f64 	%fd107, [%rd57+739328];
	ld.global.f64 	%fd108, [%rd60+8];
	mul.f64 	%fd109, %fd107, %fd108;
	fma.rn.f64 	%fd110, %fd102, %fd104, %fd109;
	fma.rn.f64 	%fd111, %fd54, %fd99, %fd110;
	mul.f64 	%fd112, %fd96, 0d4008000000000000;
	fma.rn.f64 	%fd113, %fd112, %fd97, %fd111;
	ld.global.nc.f64 	%fd114, [%rd58+1478656];
	ld.global.f64 	%fd115, [%rd60+16];
	fma.rn.f64 	%fd116, %fd114, %fd115, %fd98;
	mul.f64 	%fd117, %fd107, 0d4008000000000000;
	fma.rn.f64 	%fd118, %fd117, %fd108, %fd116;
	fma.rn.f64 	%fd119, %fd54, %fd99, %fd118;
	sub.f64 	%fd120, %fd109, %fd100;
	mul.f64 	%fd121, %fd114, 0d3FE8000000000000;
	mul.f64 	%fd122, %fd121, %fd115;
	sub.f64 	%fd123, %fd120, %fd122;
	add.s64 	%rd61, %rd16, %rd52;
	add.s64 	%rd62, %rd61, %rd42;
	ld.global.nc.f64 	%fd124, [%rd62+-8];
	mul.f64 	%fd125, %fd124, %fd38;
	fma.rn.f64 	%fd126, %fd49, 0d4000000000000000, %fd125;
	ld.global.nc.f64 	%fd127, [%rd62];
	mul.f64 	%fd128, %fd127, 0d3FE8000000000000;
	mul.f64 	%fd129, %fd128, %fd42;
	sub.f64 	%fd130, %fd126, %fd129;
	ld.global.nc.f64 	%fd131, [%rd62+-16];
	mul.f64 	%fd132, %fd131, 0d3FE8000000000000;
	mul.f64 	%fd133, %fd132, %fd47;
	sub.f64 	%fd134, %fd130, %fd133;
	add.s64 	%rd63, %rd2, %rd52;
	add.s64 	%rd64, %rd63, %rd44;
	add.s64 	%rd65, %rd64, %rd42;
	ld.global.nc.f64 	%fd135, [%rd65+-16];
	ld.global.nc.f64 	%fd136, [%rd65];
	sub.f64 	%fd137, %fd135, %fd136;
	mul.f64 	%fd138, %fd131, %fd47;
	fma.rn.f64 	%fd139, %fd57, 0d4000000000000000, %fd138;
	ld.global.nc.f64 	%fd140, [%rd62+8];
	mul.f64 	%fd141, %fd140, %fd51;
	add.f64 	%fd142, %fd139, %fd141;
	mul.f64 	%fd143, %fd127, 0d4008000000000000;
	fma.rn.f64 	%fd144, %fd143, %fd42, %fd142;
	mul.f64 	%fd145, %fd124, 0d4008000000000000;
	fma.rn.f64 	%fd146, %fd145, %fd38, %fd144;
	ld.global.nc.f64 	%fd147, [%rd65+-8];
	sub.f64 	%fd148, %fd147, %fd136;
	mul.f64 	%fd149, %fd146, %fd148;
	fma.rn.f64 	%fd150, %fd134, %fd137, %fd149;
	fma.rn.f64 	%fd151, %fd63, 0d4000000000000000, %fd125;
	ld.global.nc.f64 	%fd152, [%rd62+16];
	fma.rn.f64 	%fd153, %fd152, %fd59, %fd151;
	mul.f64 	%fd154, %fd140, 0d4008000000000000;
	fma.rn.f64 	%fd155, %fd154, %fd51, %fd153;
	fma.rn.f64 	%fd156, %fd143, %fd42, %fd155;
	ld.global.nc.f64 	%fd157, [%rd65+8];
	sub.f64 	%fd158, %fd157, %fd136;
	fma.rn.f64 	%fd159, %fd156, %fd158, %fd150;
	fma.rn.f64 	%fd160, %fd67, 0d4000000000000000, %fd141;
	sub.f64 	%fd161, %fd160, %fd129;
	mul.f64 	%fd162, %fd152, 0d3FE8000000000000;
	mul.f64 	%fd163, %fd162, %fd59;
	sub.f64 	%fd164, %fd161, %fd163;
	ld.global.nc.f64 	%fd165, [%rd65+16];
	sub.f64 	%fd166, %fd165, %fd136;
	fma.rn.f64 	%fd167, %fd164, %fd166, %fd159;
	ld.global.nc.f64 	%fd168, [%rd65+-4864];
	sub.f64 	%fd169, %fd168, %fd136;
	ld.global.nc.f64 	%fd170, [%rd65+-2432];
	sub.f64 	%fd171, %fd170, %fd136;
	mul.f64 	%fd172, %fd85, %fd171;
	fma.rn.f64 	%fd173, %fd78, %fd169, %fd172;
	ld.global.nc.f64 	%fd174, [%rd65+2432];
	sub.f64 	%fd175, %fd174, %fd136;
	fma.rn.f64 	%fd176, %fd91, %fd175, %fd173;
	ld.global.nc.f64 	%fd177, [%rd65+4864];
	sub.f64 	%fd178, %fd177, %fd136;
	fma.rn.f64 	%fd179, %fd95, %fd178, %fd176;
	mul.f64 	%fd180, %fd71, %fd179;
	fma.rn.f64 	%fd181, %fd42, %fd167, %fd180;
	add.s64 	%rd66, %rd15, %rd52;
	ld.global.nc.f64 	%fd182, [%rd66+-1478656];
	sub.f64 	%fd183, %fd182, %fd136;
	ld.global.nc.f64 	%fd184, [%rd66+-739328];
	sub.f64 	%fd185, %fd184, %fd136;
	mul.f64 	%fd186, %fd113, %fd185;
	fma.rn.f64 	%fd187, %fd106, %fd183, %fd186;
	ld.global.nc.f64 	%fd188, [%rd65+739328];
	sub.f64 	%fd189, %fd188, %fd136;
	fma.rn.f64 	%fd190, %fd119, %fd189, %fd187;
	ld.global.nc.f64 	%fd191, [%rd66+1478656];
	sub.f64 	%fd192, %fd191, %fd136;
	fma.rn.f64 	%fd193, %fd123, %fd192, %fd190;
	fma.rn.f64 	%fd194, %fd99, %fd193, %fd181;
	mul.f64 	%fd195, %fd42, %fd71;
	mul.f64 	%fd196, %fd195, 0d3F7C71C71C71C71C;
	add.s64 	%rd67, %rd1, %rd52;
	add.s64 	%rd68, %rd67, %rd44;
	add.s64 	%rd69, %rd68, %rd42;
	ld.global.nc.f64 	%fd197, [%rd69+-4880];
	ld.global.nc.f64 	%fd198, [%rd69+4848];
	sub.f64 	%fd199, %fd197, %fd198;
	ld.global.nc.f64 	%fd200, [%rd69+-2448];
	ld.global.nc.f64 	%fd201, [%rd69+2416];
	sub.f64 	%fd202, %fd201, %fd200;
	fma.rn.f64 	%fd203, %fd202, 0d4020000000000000, %fd199;
	mul.f64 	%fd204, %fd131, %fd203;
	ld.global.nc.f64 	%fd205, [%rd69+-4872];
	ld.global.nc.f64 	%fd206, [%rd69+4856];
	sub.f64 	%fd207, %fd205, %fd206;
	ld.global.nc.f64 	%fd208, [%rd69+-2440];
	ld.global.nc.f64 	%fd209, [%rd69+2424];
	sub.f64 	%fd210, %fd209, %fd208;
	fma.rn.f64 	%fd211, %fd210, 0d4020000000000000, %fd207;
	mul.f64 	%fd212, %fd124, %fd211;
	mul.f64 	%fd213, %fd212, 0d4020000000000000;
	sub.f64 	%fd214, %fd204, %fd213;
	ld.global.nc.f64 	%fd215, [%rd69+-4856];
	ld.global.nc.f64 	%fd216, [%rd69+4872];
	sub.f64 	%fd217, %fd215, %fd216;
	ld.global.nc.f64 	%fd218, [%rd69+-2424];
	ld.global.nc.f64 	%fd219, [%rd69+2440];
	sub.f64 	%fd220, %fd219, %fd218;
	fma.rn.f64 	%fd221, %fd220, 0d4020000000000000, %fd217;
	mul.f64 	%fd222, %fd140, %fd221;
	fma.rn.f64 	%fd223, %fd222, 0d4020000000000000, %fd214;
	ld.global.nc.f64 	%fd224, [%rd69+-4848];
	ld.global.nc.f64 	%fd225, [%rd69+4880];
	sub.f64 	%fd226, %fd224, %fd225;
	ld.global.nc.f64 	%fd227, [%rd69+-2416];
	ld.global.nc.f64 	%fd228, [%rd69+2448];
	sub.f64 	%fd229, %fd228, %fd227;
	fma.rn.f64 	%fd230, %fd229, 0d4020000000000000, %fd226;
	mul.f64 	%fd231, %fd152, %fd230;
	sub.f64 	%fd232, %fd223, %fd231;
	mul.f64 	%fd233, %fd196, %fd232;
	fma.rn.f64 	%fd234, %fd194, 0d3FC5555555555555, %fd233;
	mul.f64 	%fd235, %fd42, %fd99;
	mul.f64 	%fd236, %fd235, 0d3F7C71C71C71C71C;
	add.s64 	%rd70, %rd13, %rd52;
	add.s64 	%rd71, %rd70, %rd42;
	ld.global.nc.f64 	%fd237, [%rd71+-1478672];
	ld.global.nc.f64 	%fd238, [%rd71+1478640];
	sub.f64 	%fd239, %fd237, %fd238;
	ld.global.nc.f64 	%fd240, [%rd71+-739344];
	sub.f64 	%fd241, %fd2072, %fd240;
	fma.rn.f64 	%fd242, %fd241, 0d4020000000000000, %fd239;
	mul.f64 	%fd243, %fd131, %fd242;
	ld.global.nc.f64 	%fd244, [%rd71+-1478664];
	ld.global.nc.f64 	%fd245, [%rd71+1478648];
	sub.f64 	%fd246, %fd244, %fd245;
	ld.global.nc.f64 	%fd247, [%rd71+-739336];
	sub.f64 	%fd248, %fd2071, %fd247;
	fma.rn.f64 	%fd249, %fd248, 0d4020000000000000, %fd246;
	mul.f64 	%fd250, %fd124, %fd249;
	mul.f64 	%fd251, %fd250, 0d4020000000000000;
	sub.f64 	%fd252, %fd243, %fd251;
	ld.global.nc.f64 	%fd253, [%rd71+-1478648];
	ld.global.nc.f64 	%fd254, [%rd71+1478664];
	sub.f64 	%fd255, %fd253, %fd254;
	ld.global.nc.f64 	%fd256, [%rd71+-739320];
	sub.f64 	%fd257, %fd2070, %fd256;
	fma.rn.f64 	%fd258, %fd257, 0d4020000000000000, %fd255;
	mul.f64 	%fd259, %fd140, %fd258;
	fma.rn.f64 	%fd260, %fd259, 0d4020000000000000, %fd252;
	ld.global.nc.f64 	%fd261, [%rd71+-1478640];
	ld.global.nc.f64 	%fd262, [%rd71+1478672];
	sub.f64 	%fd263, %fd261, %fd262;
	ld.global.nc.f64 	%fd264, [%rd71+-739312];
	sub.f64 	%fd265, %fd2069, %fd264;
	fma.rn.f64 	%fd266, %fd265, 0d4020000000000000, %fd263;
	mul.f64 	%fd267, %fd152, %fd266;
	sub.f64 	%fd268, %fd260, %fd267;
	fma.rn.f64 	%fd269, %fd236, %fd268, %fd234;
	sub.f64 	%fd270, %fd197, %fd224;
	sub.f64 	%fd271, %fd215, %fd205;
	fma.rn.f64 	%fd272, %fd271, 0d4020000000000000, %fd270;
	mul.f64 	%fd273, %fd74, %fd272;
	sub.f64 	%fd274, %fd200, %fd227;
	sub.f64 	%fd275, %fd218, %fd208;
	fma.rn.f64 	%fd276, %fd275, 0d4020000000000000, %fd274;
	mul.f64 	%fd277, %fd68, %fd276;
	mul.f64 	%fd278, %fd277, 0d4020000000000000;
	sub.f64 	%fd279, %fd273, %fd278;
	sub.f64 	%fd280, %fd201, %fd228;
	sub.f64 	%fd281, %fd219, %fd209;
	fma.rn.f64 	%fd282, %fd281, 0d4020000000000000, %fd280;
	mul.f64 	%fd283, %fd79, %fd282;
	fma.rn.f64 	%fd284, %fd283, 0d4020000000000000, %fd279;
	sub.f64 	%fd285, %fd198, %fd225;
	sub.f64 	%fd286, %fd216, %fd206;
	fma.rn.f64 	%fd287, %fd286, 0d4020000000000000, %fd285;
	mul.f64 	%fd288, %fd86, %fd287;
	sub.f64 	%fd289, %fd284, %fd288;
	fma.rn.f64 	%fd290, %fd196, %fd289, %fd269;
	sub.f64 	%fd291, %fd237, %fd261;
	sub.f64 	%fd292, %fd253, %fd244;
	fma.rn.f64 	%fd293, %fd292, 0d4020000000000000, %fd291;
	mul.f64 	%fd294, %fd102, %fd293;
	sub.f64 	%fd295, %fd240, %fd264;
	sub.f64 	%fd296, %fd256, %fd247;
	fma.rn.f64 	%fd297, %fd296, 0d4020000000000000, %fd295;
	mul.f64 	%fd298, %fd96, %fd297;
	mul.f64 	%fd299, %fd298, 0d4020000000000000;
	sub.f64 	%fd300, %fd294, %fd299;
	sub.f64 	%fd301, %fd2072, %fd2069;
	sub.f64 	%fd302, %fd2070, %fd2071;
	fma.rn.f64 	%fd303, %fd302, 0d4020000000000000, %fd301;
	mul.f64 	%fd304, %fd107, %fd303;
	mul.f64 	%fd305, %fd304, 0d4020000000000000;
	add.f64 	%fd306, %fd300, %fd305;
	sub.f64 	%fd307, %fd238, %fd262;
	sub.f64 	%fd308, %fd254, %fd245;
	fma.rn.f64 	%fd309, %fd308, 0d4020000000000000, %fd307;
	mul.f64 	%fd310, %fd114, %fd309;
	sub.f64 	%fd311, %fd306, %fd310;
	fma.rn.f64 	%fd312, %fd236, %fd311, %fd290;
	add.s64 	%rd72, %rd14, %rd52;
	ld.global.f64 	%fd313, [%rd72];
	fma.rn.f64 	%fd314, %fd312, 0d3FB2B324D6AC6977, %fd313;
	st.global.f64 	[%rd72], %fd314;
	ld.global.nc.f64 	%fd315, [%rd57+739320];
	ld.global.f64 	%fd316, [%rd10+-8];
	mul.f64 	%fd317, %fd315, %fd316;
	mul.f64 	%fd318, %fd107, 0d3FE8000000000000;
	ld.global.f64 	%fd319, [%rd10];
	mul.f64 	%fd320, %fd318, %fd319;
	sub.f64 	%fd321, %fd317, %fd320;
	ld.global.nc.f64 	%fd322, [%rd57+739312];
	mul.f64 	%fd323, %fd322, 0d3FE8000000000000;
	ld.global.f64 	%fd324, [%rd10+-16];
	mul.f64 	%fd325, %fd323, %fd324;
	sub.f64 	%fd326, %fd321, %fd325;
	ld.global.nc.f64 	%fd327, [%rd57+739336];
	ld.global.f64 	%fd328, [%rd10+8];
	mul.f64 	%fd329, %fd327, %fd328;
	fma.rn.f64 	%fd330, %fd322, %fd324, %fd329;
	fma.rn.f64 	%fd331, %fd117, %fd319, %fd330;
	mul.f64 	%fd332, %fd315, 0d4008000000000000;
	fma.rn.f64 	%fd333, %fd332, %fd316, %fd331;
	ld.global.nc.f64 	%fd334, [%rd57+739344];
	ld.global.f64 	%fd335, [%rd10+16];
	fma.rn.f64 	%fd336, %fd334, %fd335, %fd317;
	mul.f64 	%fd337, %fd327, 0d4008000000000000;
	fma.rn.f64 	%fd338, %fd337, %fd328, %fd336;
	fma.rn.f64 	%fd339, %fd117, %fd319, %fd338;
	sub.f64 	%fd340, %fd329, %fd320;
	mul.f64 	%fd341, %fd334, 0d3FE8000000000000;
	mul.f64 	%fd342, %fd341, %fd335;
	sub.f64 	%fd343, %fd340, %fd342;
	ld.global.nc.f64 	%fd344, [%rd57+736896];
	ld.global.f64 	%fd345, [%rd11+-8];
	mul.f64 	%fd346, %fd344, %fd345;
	ld.global.f64 	%fd347, [%rd11];
	mul.f64 	%fd348, %fd318, %fd347;
	sub.f64 	%fd349, %fd346, %fd348;
	ld.global.nc.f64 	%fd350, [%rd57+734464];
	mul.f64 	%fd351, %fd350, 0d3FE8000000000000;
	ld.global.f64 	%fd352, [%rd11+-16];
	mul.f64 	%fd353, %fd351, %fd352;
	sub.f64 	%fd354, %fd349, %fd353;
	ld.global.nc.f64 	%fd355, [%rd57+741760];
	ld.global.f64 	%fd356, [%rd11+8];
	mul.f64 	%fd357, %fd355, %fd356;
	fma.rn.f64 	%fd358, %fd350, %fd352, %fd357;
	fma.rn.f64 	%fd359, %fd117, %fd347, %fd358;
	mul.f64 	%fd360, %fd344, 0d4008000000000000;
	fma.rn.f64 	%fd361, %fd360, %fd345, %fd359;
	ld.global.nc.f64 	%fd362, [%rd57+744192];
	ld.global.f64 	%fd363, [%rd11+16];
	fma.rn.f64 	%fd364, %fd362, %fd363, %fd346;
	mul.f64 	%fd365, %fd355, 0d4008000000000000;
	fma.rn.f64 	%fd366, %fd365, %fd356, %fd364;
	fma.rn.f64 	%fd367, %fd117, %fd347, %fd366;
	sub.f64 	%fd368, %fd357, %fd348;
	mul.f64 	%fd369, %fd362, 0d3FE8000000000000;
	mul.f64 	%fd370, %fd369, %fd363;
	sub.f64 	%fd371, %fd368, %fd370;
	ld.global.f64 	%fd372, [%rd60];
	mul.f64 	%fd373, %fd40, %fd372;
	ld.global.f64 	%fd374, [%rd60+8];
	mul.f64 	%fd375, %fd318, %fd374;
	sub.f64 	%fd376, %fd373, %fd375;
	mul.f64 	%fd377, %fd96, 0d3FE8000000000000;
	ld.global.f64 	%fd378, [%rd60+-8];
	mul.f64 	%fd379, %fd377, %fd378;
	sub.f64 	%fd380, %fd376, %fd379;
	ld.global.f64 	%fd381, [%rd60+16];
	mul.f64 	%fd382, %fd114, %fd381;
	fma.rn.f64 	%fd383, %fd96, %fd378, %fd382;
	fma.rn.f64 	%fd384, %fd117, %fd374, %fd383;
	fma.rn.f64 	%fd385, %fd54, %fd372, %fd384;
	ld.global.nc.f64 	%fd386, [%rd58+2217984];
	ld.global.f64 	%fd387, [%rd60+24];
	fma.rn.f64 	%fd388, %fd386, %fd387, %fd373;
	mul.f64 	%fd389, %fd114, 0d4008000000000000;
	fma.rn.f64 	%fd390, %fd389, %fd381, %fd388;
	fma.rn.f64 	%fd391, %fd117, %fd374, %fd390;
	sub.f64 	%fd392, %fd382, %fd375;
	mul.f64 	%fd393, %fd386, 0d3FE8000000000000;
	mul.f64 	%fd394, %fd393, %fd387;
	sub.f64 	%fd395, %fd392, %fd394;
	ld.global.nc.f64 	%fd396, [%rd62+739320];
	mul.f64 	%fd397, %fd396, %fd316;
	fma.rn.f64 	%fd398, %fd326, 0d4000000000000000, %fd397;
	ld.global.nc.f64 	%fd399, [%rd62+739328];
	mul.f64 	%fd400, %fd399, 0d3FE8000000000000;
	mul.f64 	%fd401, %fd400, %fd319;
	sub.f64 	%fd402, %fd398, %fd401;
	ld.global.nc.f64 	%fd403, [%rd62+739312];
	mul.f64 	%fd404, %fd403, 0d3FE8000000000000;
	mul.f64 	%fd405, %fd404, %fd324;
	sub.f64 	%fd406, %fd402, %fd405;
	ld.global.nc.f64 	%fd407, [%rd65+739312];
	sub.f64 	%fd408, %fd407, %fd188;
	mul.f64 	%fd409, %fd403, %fd324;
	fma.rn.f64 	%fd410, %fd333, 0d4000000000000000, %fd409;
	ld.global.nc.f64 	%fd411, [%rd62+739336];
	mul.f64 	%fd412, %fd411, %fd328;
	add.f64 	%fd413, %fd410, %fd412;
	mul.f64 	%fd414, %fd399, 0d4008000000000000;
	fma.rn.f64 	%fd415, %fd414, %fd319, %fd413;
	mul.f64 	%fd416, %fd396, 0d4008000000000000;
	fma.rn.f64 	%fd417, %fd416, %fd316, %fd415;
	ld.global.nc.f64 	%fd418, [%rd65+739320];
	sub.f64 	%fd419, %fd418, %fd188;
	mul.f64 	%fd420, %fd417, %fd419;
	fma.rn.f64 	%fd421, %fd406, %fd408, %fd420;
	fma.rn.f64 	%fd422, %fd339, 0d4000000000000000, %fd397;
	ld.global.nc.f64 	%fd423, [%rd62+739344];
	fma.rn.f64 	%fd424, %fd423, %fd335, %fd422;
	mul.f64 	%fd425, %fd411, 0d4008000000000000;
	fma.rn.f64 	%fd426, %fd425, %fd328, %fd424;
	fma.rn.f64 	%fd427, %fd414, %fd319, %fd426;
	ld.global.nc.f64 	%fd428, [%rd65+739336];
	sub.f64 	%fd429, %fd428, %fd188;
	fma.rn.f64 	%fd430, %fd427, %fd429, %fd421;
	fma.rn.f64 	%fd431, %fd343, 0d4000000000000000, %fd412;
	sub.f64 	%fd432, %fd431, %fd401;
	mul.f64 	%fd433, %fd423, 0d3FE8000000000000;
	mul.f64 	%fd434, %fd433, %fd335;
	sub.f64 	%fd435, %fd432, %fd434;
	ld.global.nc.f64 	%fd436, [%rd65+739344];
	sub.f64 	%fd437, %fd436, %fd188;
	fma.rn.f64 	%fd438, %fd435, %fd437, %fd430;
	ld.global.nc.f64 	%fd439, [%rd65+734464];
	sub.f64 	%fd440, %fd439, %fd188;
	ld.global.nc.f64 	%fd441, [%rd65+736896];
	sub.f64 	%fd442, %fd441, %fd188;
	mul.f64 	%fd443, %fd361, %fd442;
	fma.rn.f64 	%fd444, %fd354, %fd440, %fd443;
	ld.global.nc.f64 	%fd445, [%rd65+741760];
	sub.f64 	%fd446, %fd445, %fd188;
	fma.rn.f64 	%fd447, %fd367, %fd446, %fd444;
	ld.global.nc.f64 	%fd448, [%rd65+744192];
	sub.f64 	%fd449, %fd448, %fd188;
	fma.rn.f64 	%fd450, %fd371, %fd449, %fd447;
	mul.f64 	%fd451, %fd347, %fd450;
	fma.rn.f64 	%fd452, %fd319, %fd438, %fd451;
	sub.f64 	%fd453, %fd184, %fd188;
	sub.f64 	%fd454, %fd136, %fd188;
	mul.f64 	%fd455, %fd385, %fd454;
	fma.rn.f64 	%fd456, %fd380, %fd453, %fd455;
	sub.f64 	%fd457, %fd191, %fd188;
	fma.rn.f64 	%fd458, %fd391, %fd457, %fd456;
	ld.global.nc.f64 	%fd459, [%rd66+2217984];
	sub.f64 	%fd460, %fd459, %fd188;
	fma.rn.f64 	%fd461, %fd395, %fd460, %fd458;
	fma.rn.f64 	%fd462, %fd374, %fd461, %fd452;
	mul.f64 	%fd463, %fd319, %fd347;
	mul.f64 	%fd464, %fd463, 0d3F7C71C71C71C71C;
	ld.global.nc.f64 	%fd465, [%rd69+734448];
	ld.global.nc.f64 	%fd466, [%rd69+744176];
	sub.f64 	%fd467, %fd465, %fd466;
	ld.global.nc.f64 	%fd468, [%rd69+736880];
	ld.global.nc.f64 	%fd469, [%rd69+741744];
	sub.f64 	%fd470, %fd469, %fd468;
	fma.rn.f64 	%fd471, %fd470, 0d4020000000000000, %fd467;
	mul.f64 	%fd472, %fd403, %fd471;
	ld.global.nc.f64 	%fd473, [%rd69+734456];
	ld.global.nc.f64 	%fd474, [%rd69+744184];
	sub.f64 	%fd475, %fd473, %fd474;
	ld.global.nc.f64 	%fd476, [%rd69+736888];
	ld.global.nc.f64 	%fd477, [%rd69+741752];
	sub.f64 	%fd478, %fd477, %fd476;
	fma.rn.f64 	%fd479, %fd478, 0d4020000000000000, %fd475;
	mul.f64 	%fd480, %fd396, %fd479;
	mul.f64 	%fd481, %fd480, 0d4020000000000000;
	sub.f64 	%fd482, %fd472, %fd481;
	ld.global.nc.f64 	%fd483, [%rd69+734472];
	ld.global.nc.f64 	%fd484, [%rd69+744200];
	sub.f64 	%fd485, %fd483, %fd484;
	ld.global.nc.f64 	%fd486, [%rd69+736904];
	ld.global.nc.f64 	%fd487, [%rd69+741768];
	sub.f64 	%fd488, %fd487, %fd486;
	fma.rn.f64 	%fd489, %fd488, 0d4020000000000000, %fd485;
	mul.f64 	%fd490, %fd411, %fd489;
	fma.rn.f64 	%fd491, %fd490, 0d4020000000000000, %fd482;
	ld.global.nc.f64 	%fd492, [%rd69+734480];
	ld.global.nc.f64 	%fd493, [%rd69+744208];
	sub.f64 	%fd494, %fd492, %fd493;
	ld.global.nc.f64 	%fd495, [%rd69+736912];
	ld.global.nc.f64 	%fd496, [%rd69+741776];
	sub.f64 	%fd497, %fd496, %fd495;
	fma.rn.f64 	%fd498, %fd497, 0d4020000000000000, %fd494;
	mul.f64 	%fd499, %fd423, %fd498;
	sub.f64 	%fd500, %fd491, %fd499;
	mul.f64 	%fd501, %fd464, %fd500;
	fma.rn.f64 	%fd502, %fd462, 0d3FC5555555555555, %fd501;
	mul.f64 	%fd503, %fd319, %fd374;
	mul.f64 	%fd504, %fd503, 0d3F7C71C71C71C71C;
	ld.global.nc.f64 	%fd505, [%rd71+2217968];
	sub.f64 	%fd506, %fd240, %fd505;
	sub.f64 	%fd507, %fd238, %fd2068;
	fma.rn.f64 	%fd508, %fd507, 0d4020000000000000, %fd506;
	mul.f64 	%fd509, %fd403, %fd508;
	ld.global.nc.f64 	%fd510, [%rd71+2217976];
	sub.f64 	%fd511, %fd247, %fd510;
	sub.f64 	%fd512, %fd245, %fd2067;
	fma.rn.f64 	%fd513, %fd512, 0d4020000000000000, %fd511;
	mul.f64 	%fd514, %fd396, %fd513;
	mul.f64 	%fd515, %fd514, 0d4020000000000000;
	sub.f64 	%fd516, %fd509, %fd515;
	ld.global.nc.f64 	%fd517, [%rd71+2217992];
	sub.f64 	%fd518, %fd256, %fd517;
	sub.f64 	%fd519, %fd254, %fd2066;
	fma.rn.f64 	%fd520, %fd519, 0d4020000000000000, %fd518;
	mul.f64 	%fd521, %fd411, %fd520;
	fma.rn.f64 	%fd522, %fd521, 0d4020000000000000, %fd516;
	ld.global.nc.f64 	%fd523, [%rd71+2218000];
	sub.f64 	%fd524, %fd264, %fd523;
	sub.f64 	%fd525, %fd262, %fd2065;
	fma.rn.f64 	%fd526, %fd525, 0d4020000000000000, %fd524;
	mul.f64 	%fd527, %fd423, %fd526;
	sub.f64 	%fd528, %fd522, %fd527;
	fma.rn.f64 	%fd529, %fd504, %fd528, %fd502;
	sub.f64 	%fd530, %fd465, %fd492;
	sub.f64 	%fd531, %fd483, %fd473;
	fma.rn.f64 	%fd532, %fd531, 0d4020000000000000, %fd530;
	mul.f64 	%fd533, %fd350, %fd532;
	sub.f64 	%fd534, %fd468, %fd495;
	sub.f64 	%fd535, %fd486, %fd476;
	fma.rn.f64 	%fd536, %fd535, 0d4020000000000000, %fd534;
	mul.f64 	%fd537, %fd344, %fd536;
	mul.f64 	%fd538, %fd537, 0d4020000000000000;
	sub.f64 	%fd539, %fd533, %fd538;
	sub.f64 	%fd540, %fd469, %fd496;
	sub.f64 	%fd541, %fd487, %fd477;
	fma.rn.f64 	%fd542, %fd541, 0d4020000000000000, %fd540;
	mul.f64 	%fd543, %fd355, %fd542;
	fma.rn.f64 	%fd544, %fd543, 0d4020000000000000, %fd539;
	sub.f64 	%fd545, %fd466, %fd493;
	sub.f64 	%fd546, %fd484, %fd474;
	fma.rn.f64 	%fd547, %fd546, 0d4020000000000000, %fd545;
	mul.f64 	%fd548, %fd362, %fd547;
	sub.f64 	%fd549, %fd544, %fd548;
	fma.rn.f64 	%fd550, %fd464, %fd549, %fd529;
	sub.f64 	%fd551, %fd2068, %fd2065;
	sub.f64 	%fd552, %fd2066, %fd2067;
	fma.rn.f64 	%fd553, %fd552, 0d4020000000000000, %fd551;
	mul.f64 	%fd554, %fd40, %fd553;
	mul.f64 	%fd555, %fd554, 0d4020000000000000;
	sub.f64 	%fd556, %fd298, %fd555;
	mul.f64 	%fd557, %fd310, 0d4020000000000000;
	add.f64 	%fd558, %fd556, %fd557;
	sub.f64 	%fd559, %fd505, %fd523;
	sub.f64 	%fd560, %fd517, %fd510;
	fma.rn.f64 	%fd561, %fd560, 0d4020000000000000, %fd559;
	mul.f64 	%fd562, %fd386, %fd561;
	sub.f64 	%fd563, %fd558, %fd562;
	fma.rn.f64 	%fd564, %fd504, %fd563, %fd550;
	ld.global.f64 	%fd565, [%rd72+739328];
	fma.rn.f64 	%fd566, %fd564, 0d3FB2B324D6AC6977, %fd565;
	st.global.f64 	[%rd72+739328], %fd566;
	ld.global.nc.f64 	%fd567, [%rd57+1478648];
	ld.global.f64 	%fd568, [%rd10+-8];
	mul.f64 	%fd569, %fd567, %fd568;
	ld.global.f64 	%fd570, [%rd10];
	mul.f64 	%fd571, %fd121, %fd570;
	sub.f64 	%fd572, %fd569, %fd571;
	ld.global.nc.f64 	%fd573, [%rd57+1478640];
	mul.f64 	%fd574, %fd573, 0d3FE8000000000000;
	ld.global.f64 	%fd575, [%rd10+-16];
	mul.f64 	%fd576, %fd574, %fd575;
	sub.f64 	%fd577, %fd572, %fd576;
	ld.global.nc.f64 	%fd578, [%rd57+1478664];
	ld.global.f64 	%fd579, [%rd10+8];
	mul.f64 	%fd580, %fd578, %fd579;
	fma.rn.f64 	%fd581, %fd573, %fd575, %fd580;
	fma.rn.f64 	%fd582, %fd389, %fd570, %fd581;
	mul.f64 	%fd583, %fd567, 0d4008000000000000;
	fma.rn.f64 	%fd584, %fd583, %fd568, %fd582;
	ld.global.nc.f64 	%fd585, [%rd57+1478672];
	ld.global.f64 	%fd586, [%rd10+16];
	fma.rn.f64 	%fd587, %fd585, %fd586, %fd569;
	mul.f64 	%fd588, %fd578, 0d4008000000000000;
	fma.rn.f64 	%fd589, %fd588, %fd579, %fd587;
	fma.rn.f64 	%fd590, %fd389, %fd570, %fd589;
	sub.f64 	%fd591, %fd580, %fd571;
	mul.f64 	%fd592, %fd585, 0d3FE8000000000000;
	mul.f64 	%fd593, %fd592, %fd586;
	sub.f64 	%fd594, %fd591, %fd593;
	ld.global.nc.f64 	%fd595, [%rd57+1476224];
	ld.global.f64 	%fd596, [%rd11+-8];
	mul.f64 	%fd597, %fd595, %fd596;
	ld.global.f64 	%fd598, [%rd11];
	mul.f64 	%fd599, %fd121, %fd598;
	sub.f64 	%fd600, %fd597, %fd599;
	ld.global.nc.f64 	%fd601, [%rd57+1473792];
	mul.f64 	%fd602, %fd601, 0d3FE8000000000000;
	ld.global.f64 	%fd603, [%rd11+-16];
	mul.f64 	%fd604, %fd602, %fd603;
	sub.f64 	%fd605, %fd600, %fd604;
	ld.global.nc.f64 	%fd606, [%rd57+1481088];
	ld.global.f64 	%fd607, [%rd11+8];
	mul.f64 	%fd608, %fd606, %fd607;
	fma.rn.f64 	%fd609, %fd601, %fd603, %fd608;
	fma.rn.f64 	%fd610, %fd389, %fd598, %fd609;
	mul.f64 	%fd611, %fd595, 0d4008000000000000;
	fma.rn.f64 	%fd612, %fd611, %fd596, %fd610;
	ld.global.nc.f64 	%fd613, [%rd57+1483520];
	ld.global.f64 	%fd614, [%rd11+16];
	fma.rn.f64 	%fd615, %fd613, %fd614, %fd597;
	mul.f64 	%fd616, %fd606, 0d4008000000000000;
	fma.rn.f64 	%fd617, %fd616, %fd607, %fd615;
	fma.rn.f64 	%fd618, %fd389, %fd598, %fd617;
	sub.f64 	%fd619, %fd608, %fd599;
	mul.f64 	%fd620, %fd613, 0d3FE8000000000000;
	mul.f64 	%fd621, %fd620, %fd614;
	sub.f64 	%fd622, %fd619, %fd621;
	ld.global.f64 	%fd623, [%rd60+8];
	mul.f64 	%fd624, %fd107, %fd623;
	ld.global.f64 	%fd625, [%rd60+16];
	mul.f64 	%fd626, %fd121, %fd625;
	sub.f64 	%fd627, %fd624, %fd626;
	ld.global.f64 	%fd628, [%rd60];
	mul.f64 	%fd629, %fd41, %fd628;
	sub.f64 	%fd630, %fd627, %fd629;
	ld.global.f64 	%fd631, [%rd60+24];
	mul.f64 	%fd632, %fd386, %fd631;
	fma.rn.f64 	%fd633, %fd40, %fd628, %fd632;
	fma.rn.f64 	%fd634, %fd389, %fd625, %fd633;
	fma.rn.f64 	%fd635, %fd117, %fd623, %fd634;
	ld.global.nc.f64 	%fd636, [%rd58+2957312];
	ld.global.f64 	%fd637, [%rd60+32];
	fma.rn.f64 	%fd638, %fd636, %fd637, %fd624;
	mul.f64 	%fd639, %fd386, 0d4008000000000000;
	fma.rn.f64 	%fd640, %fd639, %fd631, %fd638;
	fma.rn.f64 	%fd641, %fd389, %fd625, %fd640;
	sub.f64 	%fd642, %fd632, %fd626;
	mul.f64 	%fd643, %fd636, 0d3FE8000000000000;
	mul.f64 	%fd644, %fd643, %fd637;
	sub.f64 	%fd645, %fd642, %fd644;
	ld.global.nc.f64 	%fd646, [%rd62+1478648];
	mul.f64 	%fd647, %fd646, %fd568;
	fma.rn.f64 	%fd648, %fd577, 0d4000000000000000, %fd647;
	ld.global.nc.f64 	%fd649, [%rd62+1478656];
	mul.f64 	%fd650, %fd649, 0d3FE8000000000000;
	mul.f64 	%fd651, %fd650, %fd570;
	sub.f64 	%fd652, %fd648, %fd651;
	ld.global.nc.f64 	%fd653, [%rd62+1478640];
	mul.f64 	%fd654, %fd653, 0d3FE8000000000000;
	mul.f64 	%fd655, %fd654, %fd575;
	sub.f64 	%fd656, %fd652, %fd655;
	ld.global.nc.f64 	%fd657, [%rd65+1478640];
	sub.f64 	%fd658, %fd657, %fd191;
	mul.f64 	%fd659, %fd653, %fd575;
	fma.rn.f64 	%fd660, %fd584, 0d4000000000000000, %fd659;
	ld.global.nc.f64 	%fd661, [%rd62+1478664];
	mul.f64 	%fd662, %fd661, %fd579;
	add.f64 	%fd663, %fd660, %fd662;
	mul.f64 	%fd664, %fd649, 0d4008000000000000;
	fma.rn.f64 	%fd665, %fd664, %fd570, %fd663;
	mul.f64 	%fd666, %fd646, 0d4008000000000000;
	fma.rn.f64 	%fd667, %fd666, %fd568, %fd665;
	ld.global.nc.f64 	%fd668, [%rd65+1478648];
	sub.f64 	%fd669, %fd668, %fd191;
	mul.f64 	%fd670, %fd667, %fd669;
	fma.rn.f64 	%fd671, %fd656, %fd658, %fd670;
	fma.rn.f64 	%fd672, %fd590, 0d4000000000000000, %fd647;
	ld.global.nc.f64 	%fd673, [%rd62+1478672];
	fma.rn.f64 	%fd674, %fd673, %fd586, %fd672;
	mul.f64 	%fd675, %fd661, 0d4008000000000000;
	fma.rn.f64 	%fd676, %fd675, %fd579, %fd674;
	fma.rn.f64 	%fd677, %fd664, %fd570, %fd676;
	ld.global.nc.f64 	%fd678, [%rd65+1478664];
	sub.f64 	%fd679, %fd678, %fd191;
	fma.rn.f64 	%fd680, %fd677, %fd679, %fd671;
	fma.rn.f64 	%fd681, %fd594, 0d4000000000000000, %fd662;
	sub.f64 	%fd682, %fd681, %fd651;
	mul.f64 	%fd683, %fd673, 0d3FE8000000000000;
	mul.f64 	%fd684, %fd683, %fd586;
	sub.f64 	%fd685, %fd682, %fd684;
	ld.global.nc.f64 	%fd686, [%rd65+1478672];
	sub.f64 	%fd687, %fd686, %fd191;
	fma.rn.f64 	%fd688, %fd685, %fd687, %fd680;
	ld.global.nc.f64 	%fd689, [%rd65+1473792];
	sub.f64 	%fd690, %fd689, %fd191;
	ld.global.nc.f64 	%fd691, [%rd65+1476224];
	sub.f64 	%fd692, %fd691, %fd191;
	mul.f64 	%fd693, %fd612, %fd692;
	fma.rn.f64 	%fd694, %fd605, %fd690, %fd693;
	ld.global.nc.f64 	%fd695, [%rd65+1481088];
	sub.f64 	%fd696, %fd695, %fd191;
	fma.rn.f64 	%fd697, %fd618, %fd696, %fd694;
	ld.global.nc.f64 	%fd698, [%rd65+1483520];
	sub.f64 	%fd699, %fd698, %fd191;
	fma.rn.f64 	%fd700, %fd622, %fd699, %fd697;
	mul.f64 	%fd701, %fd598, %fd700;
	fma.rn.f64 	%fd702, %fd570, %fd688, %fd701;
	sub.f64 	%fd703, %fd136, %fd191;
	sub.f64 	%fd704, %fd188, %fd191;
	mul.f64 	%fd705, %fd635, %fd704;
	fma.rn.f64 	%fd706, %fd630, %fd703, %fd705;
	sub.f64 	%fd707, %fd459, %fd191;
	fma.rn.f64 	%fd708, %fd641, %fd707, %fd706;
	ld.global.nc.f64 	%fd709, [%rd66+2957312];
	sub.f64 	%fd710, %fd709, %fd191;
	fma.rn.f64 	%fd711, %fd645, %fd710, %fd708;
	fma.rn.f64 	%fd712, %fd625, %fd711, %fd702;
	mul.f64 	%fd713, %fd570, %fd598;
	mul.f64 	%fd714, %fd713, 0d3F7C71C71C71C71C;
	ld.global.nc.f64 	%fd715, [%rd69+1473776];
	ld.global.nc.f64 	%fd716, [%rd69+1483504];
	sub.f64 	%fd717, %fd715, %fd716;
	ld.global.nc.f64 	%fd718, [%rd69+1476208];
	ld.global.nc.f64 	%fd719, [%rd69+1481072];
	sub.f64 	%fd720, %fd719, %fd718;
	fma.rn.f64 	%fd721, %fd720, 0d4020000000000000, %fd717;
	mul.f64 	%fd722, %fd653, %fd721;
	ld.global.nc.f64 	%fd723, [%rd69+1473784];
	ld.global.nc.f64 	%fd724, [%rd69+1483512];
	sub.f64 	%fd725, %fd723, %fd724;
	ld.global.nc.f64 	%fd726, [%rd69+1476216];
	ld.global.nc.f64 	%fd727, [%rd69+1481080];
	sub.f64 	%fd728, %fd727, %fd726;
	fma.rn.f64 	%fd729, %fd728, 0d4020000000000000, %fd725;
	mul.f64 	%fd730, %fd646, %fd729;
	mul.f64 	%fd731, %fd730, 0d4020000000000000;
	sub.f64 	%fd732, %fd722, %fd731;
	ld.global.nc.f64 	%fd733, [%rd69+1473800];
	ld.global.nc.f64 	%fd734, [%rd69+1483528];
	sub.f64 	%fd735, %fd733, %fd734;
	ld.global.nc.f64 	%fd736, [%rd69+1476232];
	ld.global.nc.f64 	%fd737, [%rd69+1481096];
	sub.f64 	%fd738, %fd737, %fd736;
	fma.rn.f64 	%fd739, %fd738, 0d4020000000000000, %fd735;
	mul.f64 	%fd740, %fd661, %fd739;
	fma.rn.f64 	%fd741, %fd740, 0d4020000000000000, %fd732;
	ld.global.nc.f64 	%fd742, [%rd69+1473808];
	ld.global.nc.f64 	%fd743, [%rd69+1483536];
	sub.f64 	%fd744, %fd742, %fd743;
	ld.global.nc.f64 	%fd745, [%rd69+1476240];
	ld.global.nc.f64 	%fd746, [%rd69+1481104];
	sub.f64 	%fd747, %fd746, %fd745;
	fma.rn.f64 	%fd748, %fd747, 0d4020000000000000, %fd744;
	mul.f64 	%fd749, %fd673, %fd748;
	sub.f64 	%fd750, %fd741, %fd749;
	mul.f64 	%fd751, %fd714, %fd750;
	fma.rn.f64 	%fd752, %fd712, 0d3FC5555555555555, %fd751;
	mul.f64 	%fd753, %fd570, %fd625;
	mul.f64 	%fd754, %fd753, 0d3F7C71C71C71C71C;
	ld.global.nc.f64 	%fd755, [%rd71+2957296];
	sub.f64 	%fd756, %fd2068, %fd755;
	sub.f64 	%fd757, %fd505, %fd2072;
	fma.rn.f64 	%fd758, %fd757, 0d4020000000000000, %fd756;
	mul.f64 	%fd759, %fd653, %fd758;
	ld.global.nc.f64 	%fd760, [%rd71+2957304];
	sub.f64 	%fd761, %fd2067, %fd760;
	sub.f64 	%fd762, %fd510, %fd2071;
	fma.rn.f64 	%fd763, %fd762, 0d4020000000000000, %fd761;
	mul.f64 	%fd764, %fd646, %fd763;
	mul.f64 	%fd765, %fd764, 0d4020000000000000;
	sub.f64 	%fd766, %fd759, %fd765;
	ld.global.nc.f64 	%fd767, [%rd71+2957320];
	sub.f64 	%fd768, %fd2066, %fd767;
	sub.f64 	%fd769, %fd517, %fd2070;
	fma.rn.f64 	%fd770, %fd769, 0d4020000000000000, %fd768;
	mul.f64 	%fd771, %fd661, %fd770;
	fma.rn.f64 	%fd772, %fd771, 0d4020000000000000, %fd766;
	ld.global.nc.f64 	%fd773, [%rd71+2957328];
	sub.f64 	%fd774, %fd2065, %fd773;
	sub.f64 	%fd775, %fd523, %fd2069;
	fma.rn.f64 	%fd776, %fd775, 0d4020000000000000, %fd774;
	mul.f64 	%fd777, %fd673, %fd776;
	sub.f64 	%fd778, %fd772, %fd777;
	fma.rn.f64 	%fd779, %fd754, %fd778, %fd752;
	sub.f64 	%fd780, %fd715, %fd742;
	sub.f64 	%fd781, %fd733, %fd723;
	fma.rn.f64 	%fd782, %fd781, 0d4020000000000000, %fd780;
	mul.f64 	%fd783, %fd601, %fd782;
	sub.f64 	%fd784, %fd718, %fd745;
	sub.f64 	%fd785, %fd736, %fd726;
	fma.rn.f64 	%fd786, %fd785, 0d4020000000000000, %fd784;
	mul.f64 	%fd787, %fd595, %fd786;
	mul.f64 	%fd788, %fd787, 0d4020000000000000;
	sub.f64 	%fd789, %fd783, %fd788;
	sub.f64 	%fd790, %fd719, %fd746;
	sub.f64 	%fd791, %fd737, %fd727;
	fma.rn.f64 	%fd792, %fd791, 0d4020000000000000, %fd790;
	mul.f64 	%fd793, %fd606, %fd792;
	fma.rn.f64 	%fd794, %fd793, 0d4020000000000000, %fd789;
	sub.f64 	%fd795, %fd716, %fd743;
	sub.f64 	%fd796, %fd734, %fd724;
	fma.rn.f64 	%fd797, %fd796, 0d4020000000000000, %fd795;
	mul.f64 	%fd798, %fd613, %fd797;
	sub.f64 	%fd799, %fd794, %fd798;
	fma.rn.f64 	%fd800, %fd714, %fd799, %fd779;
	sub.f64 	%fd801, %fd554, %fd305;
	mul.f64 	%fd802, %fd562, 0d4020000000000000;
	add.f64 	%fd803, %fd801, %fd802;
	sub.f64 	%fd804, %fd755, %fd773;
	sub.f64 	%fd805, %fd767, %fd760;
	fma.rn.f64 	%fd806, %fd805, 0d4020000000000000, %fd804;
	mul.f64 	%fd807, %fd636, %fd806;
	sub.f64 	%fd808, %fd803, %fd807;
	fma.rn.f64 	%fd809, %fd754, %fd808, %fd800;
	ld.global.f64 	%fd810, [%rd72+1478656];
	fma.rn.f64 	%fd811, %fd809, 0d3FB2B324D6AC6977, %fd810;
	st.global.f64 	[%rd72+1478656], %fd811;
	ld.global.nc.f64 	%fd812, [%rd57+2217976];
	ld.global.f64 	%fd813, [%rd10+-8];
	mul.f64 	%fd814, %fd812, %fd813;
	ld.global.f64 	%fd815, [%rd10];
	mul.f64 	%fd816, %fd393, %fd815;
	sub.f64 	%fd817, %fd814, %fd816;
	ld.global.nc.f64 	%fd818, [%rd57+2217968];
	mul.f64 	%fd819, %fd818, 0d3FE8000000000000;
	ld.global.f64 	%fd820, [%rd10+-16];
	mul.f64 	%fd821, %fd819, %fd820;
	sub.f64 	%fd822, %fd817, %fd821;
	ld.global.nc.f64 	%fd823, [%rd57+2217992];
	ld.global.f64 	%fd824, [%rd10+8];
	mul.f64 	%fd825, %fd823, %fd824;
	fma.rn.f64 	%fd826, %fd818, %fd820, %fd825;
	fma.rn.f64 	%fd827, %fd639, %fd815, %fd826;
	mul.f64 	%fd828, %fd812, 0d4008000000000000;
	fma.rn.f64 	%fd829, %fd828, %fd813, %fd827;
	ld.global.nc.f64 	%fd830, [%rd57+2218000];
	ld.global.f64 	%fd831, [%rd10+16];
	fma.rn.f64 	%fd832, %fd830, %fd831, %fd814;
	mul.f64 	%fd833, %fd823, 0d4008000000000000;
	fma.rn.f64 	%fd834, %fd833, %fd824, %fd832;
	fma.rn.f64 	%fd835, %fd639, %fd815, %fd834;
	sub.f64 	%fd836, %fd825, %fd816;
	mul.f64 	%fd837, %fd830, 0d3FE8000000000000;
	mul.f64 	%fd838, %fd837, %fd831;
	sub.f64 	%fd839, %fd836, %fd838;
	ld.global.nc.f64 	%fd840, [%rd57+2215552];
	ld.global.f64 	%fd841, [%rd11+-8];
	mul.f64 	%fd842, %fd840, %fd841;
	ld.global.f64 	%fd843, [%rd11];
	mul.f64 	%fd844, %fd393, %fd843;
	sub.f64 	%fd845, %fd842, %fd844;
	ld.global.nc.f64 	%fd846, [%rd57+2213120];
	mul.f64 	%fd847, %fd846, 0d3FE8000000000000;
	ld.global.f64 	%fd848, [%rd11+-16];
	mul.f64 	%fd849, %fd847, %fd848;
	sub.f64 	%fd850, %fd845, %fd849;
	ld.global.nc.f64 	%fd851, [%rd57+2220416];
	ld.global.f64 	%fd852, [%rd11+8];
	mul.f64 	%fd853, %fd851, %fd852;
	fma.rn.f64 	%fd854, %fd846, %fd848, %fd853;
	fma.rn.f64 	%fd855, %fd639, %fd843, %fd854;
	mul.f64 	%fd856, %fd840, 0d4008000000000000;
	fma.rn.f64 	%fd857, %fd856, %fd841, %fd855;
	ld.global.nc.f64 	%fd858, [%rd57+2222848];
	ld.global.f64 	%fd859, [%rd11+16];
	fma.rn.f64 	%fd860, %fd858, %fd859, %fd842;
	mul.f64 	%fd861, %fd851, 0d4008000000000000;
	fma.rn.f64 	%fd862, %fd861, %fd852, %fd860;
	fma.rn.f64 	%fd863, %fd639, %fd843, %fd862;
	sub.f64 	%fd864, %fd853, %fd844;
	mul.f64 	%fd865, %fd858, 0d3FE8000000000000;
	mul.f64 	%fd866, %fd865, %fd859;
	sub.f64 	%fd867, %fd864, %fd866;
	ld.global.f64 	%fd868, [%rd60+16];
	mul.f64 	%fd869, %fd114, %fd868;
	ld.global.f64 	%fd870, [%rd60+24];
	mul.f64 	%fd871, %fd393, %fd870;
	sub.f64 	%fd872, %fd869, %fd871;
	ld.global.f64 	%fd873, [%rd60+8];
	mul.f64 	%fd874, %fd318, %fd873;
	sub.f64 	%fd875, %fd872, %fd874;
	ld.global.f64 	%fd876, [%rd60+32];
	mul.f64 	%fd877, %fd636, %fd876;
	fma.rn.f64 	%fd878, %fd107, %fd873, %fd877;
	fma.rn.f64 	%fd879, %fd639, %fd870, %fd878;
	fma.rn.f64 	%fd880, %fd389, %fd868, %fd879;
	ld.global.nc.f64 	%fd881, [%rd58+3696640];
	ld.global.f64 	%fd882, [%rd60+40];
	fma.rn.f64 	%fd883, %fd881, %fd882, %fd869;
	mul.f64 	%fd884, %fd636, 0d4008000000000000;
	fma.rn.f64 	%fd885, %fd884, %fd876, %fd883;
	fma.rn.f64 	%fd886, %fd639, %fd870, %fd885;
	sub.f64 	%fd887, %fd877, %fd871;
	mul.f64 	%fd888, %fd881, 0d3FE8000000000000;
	mul.f64 	%fd889, %fd888, %fd882;
	sub.f64 	%fd890, %fd887, %fd889;
	ld.global.nc.f64 	%fd891, [%rd62+2217976];
	mul.f64 	%fd892, %fd891, %fd813;
	fma.rn.f64 	%fd893, %fd822, 0d4000000000000000, %fd892;
	ld.global.nc.f64 	%fd894, [%rd62+2217984];
	mul.f64 	%fd895, %fd894, 0d3FE8000000000000;
	mul.f64 	%fd896, %fd895, %fd815;
	sub.f64 	%fd897, %fd893, %fd896;
	ld.global.nc.f64 	%fd898, [%rd62+2217968];
	mul.f64 	%fd899, %fd898, 0d3FE8000000000000;
	mul.f64 	%fd900, %fd899, %fd820;
	sub.f64 	%fd901, %fd897, %fd900;
	ld.global.nc.f64 	%fd902, [%rd65+2217968];
	sub.f64 	%fd903, %fd902, %fd459;
	mul.f64 	%fd904, %fd898, %fd820;
	fma.rn.f64 	%fd905, %fd829, 0d4000000000000000, %fd904;
	ld.global.nc.f64 	%fd906, [%rd62+2217992];
	mul.f64 	%fd907, %fd906, %fd824;
	add.f64 	%fd908, %fd905, %fd907;
	mul.f64 	%fd909, %fd894, 0d4008000000000000;
	fma.rn.f64 	%fd910, %fd909, %fd815, %fd908;
	mul.f64 	%fd911, %fd891, 0d4008000000000000;
	fma.rn.f64 	%fd912, %fd911, %fd813, %fd910;
	ld.global.nc.f64 	%fd913, [%rd65+2217976];
	sub.f64 	%fd914, %fd913, %fd459;
	mul.f64 	%fd915, %fd912, %fd914;
	fma.rn.f64 	%fd916, %fd901, %fd903, %fd915;
	fma.rn.f64 	%fd917, %fd835, 0d4000000000000000, %fd892;
	ld.global.nc.f64 	%fd918, [%rd62+2218000];
	fma.rn.f64 	%fd919, %fd918, %fd831, %fd917;
	mul.f64 	%fd920, %fd906, 0d4008000000000000;
	fma.rn.f64 	%fd921, %fd920, %fd824, %fd919;
	fma.rn.f64 	%fd922, %fd909, %fd815, %fd921;
	ld.global.nc.f64 	%fd923, [%rd65+2217992];
	sub.f64 	%fd924, %fd923, %fd459;
	fma.rn.f64 	%fd925, %fd922, %fd924, %fd916;
	fma.rn.f64 	%fd926, %fd839, 0d4000000000000000, %fd907;
	sub.f64 	%fd927, %fd926, %fd896;
	mul.f64 	%fd928, %fd918, 0d3FE8000000000000;
	mul.f64 	%fd929, %fd928, %fd831;
	sub.f64 	%fd930, %fd927, %fd929;
	ld.global.nc.f64 	%fd931, [%rd65+2218000];
	sub.f64 	%fd932, %fd931, %fd459;
	fma.rn.f64 	%fd933, %fd930, %fd932, %fd925;
	ld.global.nc.f64 	%fd934, [%rd65+2213120];
	sub.f64 	%fd935, %fd934, %fd459;
	ld.global.nc.f64 	%fd936, [%rd65+2215552];
	sub.f64 	%fd937, %fd936, %fd459;
	mul.f64 	%fd938, %fd857, %fd937;
	fma.rn.f64 	%fd939, %fd850, %fd935, %fd938;
	ld.global.nc.f64 	%fd940, [%rd65+2220416];
	sub.f64 	%fd941, %fd940, %fd459;
	fma.rn.f64 	%fd942, %fd863, %fd941, %fd939;
	ld.global.nc.f64 	%fd943, [%rd65+2222848];
	sub.f64 	%fd944, %fd943, %fd459;
	fma.rn.f64 	%fd945, %fd867, %fd944, %fd942;
	mul.f64 	%fd946, %fd843, %fd945;
	fma.rn.f64 	%fd947, %fd815, %fd933, %fd946;
	sub.f64 	%fd948, %fd188, %fd459;
	sub.f64 	%fd949, %fd191, %fd459;
	mul.f64 	%fd950, %fd880, %fd949;
	fma.rn.f64 	%fd951, %fd875, %fd948, %fd950;
	sub.f64 	%fd952, %fd709, %fd459;
	fma.rn.f64 	%fd953, %fd886, %fd952, %fd951;
	ld.global.nc.f64 	%fd954, [%rd66+3696640];
	sub.f64 	%fd955, %fd954, %fd459;
	fma.rn.f64 	%fd956, %fd890, %fd955, %fd953;
	fma.rn.f64 	%fd957, %fd870, %fd956, %fd947;
	mul.f64 	%fd958, %fd815, %fd843;
	mul.f64 	%fd959, %fd958, 0d3F7C71C71C71C71C;
	ld.global.nc.f64 	%fd960, [%rd69+2213104];
	ld.global.nc.f64 	%fd961, [%rd69+2222832];
	sub.f64 	%fd962, %fd960, %fd961;
	ld.global.nc.f64 	%fd963, [%rd69+2215536];
	ld.global.nc.f64 	%fd964, [%rd69+2220400];
	sub.f64 	%fd965, %fd964, %fd963;
	fma.rn.f64 	%fd966, %fd965, 0d4020000000000000, %fd962;
	mul.f64 	%fd967, %fd898, %fd966;
	ld.global.nc.f64 	%fd968, [%rd69+2213112];
	ld.global.nc.f64 	%fd969, [%rd69+2222840];
	sub.f64 	%fd970, %fd968, %fd969;
	ld.global.nc.f64 	%fd971, [%rd69+2215544];
	ld.global.nc.f64 	%fd972, [%rd69+2220408];
	sub.f64 	%fd973, %fd972, %fd971;
	fma.rn.f64 	%fd974, %fd973, 0d4020000000000000, %fd970;
	mul.f64 	%fd975, %fd891, %fd974;
	mul.f64 	%fd976, %fd975, 0d4020000000000000;
	sub.f64 	%fd977, %fd967, %fd976;
	ld.global.nc.f64 	%fd978, [%rd69+2213128];
	ld.global.nc.f64 	%fd979, [%rd69+2222856];
	sub.f64 	%fd980, %fd978, %fd979;
	ld.global.nc.f64 	%fd981, [%rd69+2215560];
	ld.global.nc.f64 	%fd982, [%rd69+2220424];
	sub.f64 	%fd983, %fd982, %fd981;
	fma.rn.f64 	%fd984, %fd983, 0d4020000000000000, %fd980;
	mul.f64 	%fd985, %fd906, %fd984;
	fma.rn.f64 	%fd986, %fd985, 0d4020000000000000, %fd977;
	ld.global.nc.f64 	%fd987, [%rd69+2213136];
	ld.global.nc.f64 	%fd988, [%rd69+2222864];
	sub.f64 	%fd989, %fd987, %fd988;
	ld.global.nc.f64 	%fd990, [%rd69+2215568];
	ld.global.nc.f64 	%fd991, [%rd69+2220432];
	sub.f64 	%fd992, %fd991, %fd990;
	fma.rn.f64 	%fd993, %fd992, 0d4020000000000000, %fd989;
	mul.f64 	%fd994, %fd918, %fd993;
	sub.f64 	%fd995, %fd986, %fd994;
	mul.f64 	%fd996, %fd959, %fd995;
	fma.rn.f64 	%fd997, %fd957, 0d3FC5555555555555, %fd996;
	mul.f64 	%fd998, %fd815, %fd870;
	mul.f64 	%fd999, %fd998, 0d3F7C71C71C71C71C;
	ld.global.nc.f64 	%fd1000, [%rd71+3696624];
	sub.f64 	%fd1001, %fd2072, %fd1000;
	sub.f64 	%fd1002, %fd755, %fd238;
	fma.rn.f64 	%fd1003, %fd1002, 0d4020000000000000, %fd1001;
	mul.f64 	%fd1004, %fd898, %fd1003;
	ld.global.nc.f64 	%fd1005, [%rd71+3696632];
	sub.f64 	%fd1006, %fd2071, %fd1005;
	sub.f64 	%fd1007, %fd760, %fd245;
	fma.rn.f64 	%fd1008, %fd1007, 0d4020000000000000, %fd1006;
	mul.f64 	%fd1009, %fd891, %fd1008;
	mul.f64 	%fd1010, %fd1009, 0d4020000000000000;
	sub.f64 	%fd1011, %fd1004, %fd1010;
	ld.global.nc.f64 	%fd1012, [%rd71+3696648];
	sub.f64 	%fd1013, %fd2070, %fd1012;
	sub.f64 	%fd1014, %fd767, %fd254;
	fma.rn.f64 	%fd1015, %fd1014, 0d4020000000000000, %fd1013;
	mul.f64 	%fd1016, %fd906, %fd1015;
	fma.rn.f64 	%fd1017, %fd1016, 0d4020000000000000, %fd1011;
	ld.global.nc.f64 	%fd1018, [%rd71+3696656];
	sub.f64 	%fd1019, %fd2069, %fd1018;
	sub.f64 	%fd1020, %fd773, %fd262;
	fma.rn.f64 	%fd1021, %fd1020, 0d4020000000000000, %fd1019;
	mul.f64 	%fd1022, %fd918, %fd1021;
	sub.f64 	%fd1023, %fd1017, %fd1022;
	fma.rn.f64 	%fd1024, %fd999, %fd1023, %fd997;
	sub.f64 	%fd1025, %fd960, %fd987;
	sub.f64 	%fd1026, %fd978, %fd968;
	fma.rn.f64 	%fd1027, %fd1026, 0d4020000000000000, %fd1025;
	mul.f64 	%fd1028, %fd846, %fd1027;
	sub.f64 	%fd1029, %fd963, %fd990;
	sub.f64 	%fd1030, %fd981, %fd971;
	fma.rn.f64 	%fd1031, %fd1030, 0d4020000000000000, %fd1029;
	mul.f64 	%fd1032, %fd840, %fd1031;
	mul.f64 	%fd1033, %fd1032, 0d4020000000000000;
	sub.f64 	%fd1034, %fd1028, %fd1033;
	sub.f64 	%fd1035, %fd964, %fd991;
	sub.f64 	%fd1036, %fd982, %fd972;
	fma.rn.f64 	%fd1037, %fd1036, 0d4020000000000000, %fd1035;
	mul.f64 	%fd1038, %fd851, %fd1037;
	fma.rn.f64 	%fd1039, %fd1038, 0d4020000000000000, %fd1034;
	sub.f64 	%fd1040, %fd961, %fd988;
	sub.f64 	%fd1041, %fd979, %fd969;
	fma.rn.f64 	%fd1042, %fd1041, 0d4020000000000000, %fd1040;
	mul.f64 	%fd1043, %fd858, %fd1042;
	sub.f64 	%fd1044, %fd1039, %fd1043;
	fma.rn.f64 	%fd1045, %fd959, %fd1044, %fd1024;
	sub.f64 	%fd1046, %fd304, %fd557;
	mul.f64 	%fd1047, %fd807, 0d4020000000000000;
	add.f64 	%fd1048, %fd1046, %fd1047;
	sub.f64 	%fd1049, %fd1000, %fd1018;
	sub.f64 	%fd1050, %fd1012, %fd1005;
	fma.rn.f64 	%fd1051, %fd1050, 0d4020000000000000, %fd1049;
	mul.f64 	%fd1052, %fd881, %fd1051;
	sub.f64 	%fd1053, %fd1048, %fd1052;
	fma.rn.f64 	%fd1054, %fd999, %fd1053, %fd1045;
	ld.global.f64 	%fd1055, [%rd72+2217984];
	fma.rn.f64 	%fd1056, %fd1054, 0d3FB2B324D6AC6977, %fd1055;
	st.global.f64 	[%rd72+2217984], %fd1056;
	ld.global.nc.f64 	%fd1057, [%rd57+2957304];
	ld.global.f64 	%fd1058, [%rd10+-8];
	mul.f64 	%fd1059, %fd1057, %fd1058;
	ld.global.f64 	%fd1060, [%rd10];
	mul.f64 	%fd1061, %fd643, %fd1060;
	sub.f64 	%fd1062, %fd1059, %fd1061;
	ld.global.nc.f64 	%fd1063, [%rd57+2957296];
	mul.f64 	%fd1064, %fd1063, 0d3FE8000000000000;
	ld.global.f64 	%fd1065, [%rd10+-16];
	mul.f64 	%fd1066, %fd1064, %fd1065;
	sub.f64 	%fd1067, %fd1062, %fd1066;
	ld.global.nc.f64 	%fd1068, [%rd57+2957320];
	ld.global.f64 	%fd1069, [%rd10+8];
	mul.f64 	%fd1070, %fd1068, %fd1069;
	fma.rn.f64 	%fd1071, %fd1063, %fd1065, %fd1070;
	fma.rn.f64 	%fd1072, %fd884, %fd1060, %fd1071;
	mul.f64 	%fd1073, %fd1057, 0d4008000000000000;
	fma.rn.f64 	%fd1074, %fd1073, %fd1058, %fd1072;
	ld.global.nc.f64 	%fd1075, [%rd57+2957328];
	ld.global.f64 	%fd1076, [%rd10+16];
	fma.rn.f64 	%fd1077, %fd1075, %fd1076, %fd1059;
	mul.f64 	%fd1078, %fd1068, 0d4008000000000000;
	fma.rn.f64 	%fd1079, %fd1078, %fd1069, %fd1077;
	fma.rn.f64 	%fd1080, %fd884, %fd1060, %fd1079;
	sub.f64 	%fd1081, %fd1070, %fd1061;
	mul.f64 	%fd1082, %fd1075, 0d3FE8000000000000;
	mul.f64 	%fd1083, %fd1082, %fd1076;
	sub.f64 	%fd1084, %fd1081, %fd1083;
	ld.global.nc.f64 	%fd1085, [%rd57+2954880];
	ld.global.f64 	%fd1086, [%rd11+-8];
	mul.f64 	%fd1087, %fd1085, %fd1086;
	ld.global.f64 	%fd1088, [%rd11];
	mul.f64 	%fd1089, %fd643, %fd1088;
	sub.f64 	%fd1090, %fd1087, %fd1089;
	ld.global.nc.f64 	%fd1091, [%rd57+2952448];
	mul.f64 	%fd1092, %fd1091, 0d3FE8000000000000;
	ld.global.f64 	%fd1093, [%rd11+-16];
	mul.f64 	%fd1094, %fd1092, %fd1093;
	sub.f64 	%fd1095, %fd1090, %fd1094;
	ld.global.nc.f64 	%fd1096, [%rd57+2959744];
	ld.global.f64 	%fd1097, [%rd11+8];
	mul.f64 	%fd1098, %fd1096, %fd1097;
	fma.rn.f64 	%fd1099, %fd1091, %fd1093, %fd1098;
	fma.rn.f64 	%fd1100, %fd884, %fd1088, %fd1099;
	mul.f64 	%fd1101, %fd1085, 0d4008000000000000;
	fma.rn.f64 	%fd1102, %fd1101, %fd1086, %fd1100;
	ld.global.nc.f64 	%fd1103, [%rd57+2962176];
	ld.global.f64 	%fd1104, [%rd11+16];
	fma.rn.f64 	%fd1105, %fd1103, %fd1104, %fd1087;
	mul.f64 	%fd1106, %fd1096, 0d4008000000000000;
	fma.rn.f64 	%fd1107, %fd1106, %fd1097, %fd1105;
	fma.rn.f64 	%fd1108, %fd884, %fd1088, %fd1107;
	sub.f64 	%fd1109, %fd1098, %fd1089;
	mul.f64 	%fd1110, %fd1103, 0d3FE8000000000000;
	mul.f64 	%fd1111, %fd1110, %fd1104;
	sub.f64 	%fd1112, %fd1109, %fd1111;
	ld.global.f64 	%fd1113, [%rd60+24];
	mul.f64 	%fd1114, %fd386, %fd1113;
	ld.global.f64 	%fd1115, [%rd60+32];
	mul.f64 	%fd1116, %fd643, %fd1115;
	sub.f64 	%fd1117, %fd1114, %fd1116;
	ld.global.f64 	%fd1118, [%rd60+16];
	mul.f64 	%fd1119, %fd121, %fd1118;
	sub.f64 	%fd1120, %fd1117, %fd1119;
	ld.global.f64 	%fd1121, [%rd60+40];
	mul.f64 	%fd1122, %fd881, %fd1121;
	fma.rn.f64 	%fd1123, %fd114, %fd1118, %fd1122;
	fma.rn.f64 	%fd1124, %fd884, %fd1115, %fd1123;
	fma.rn.f64 	%fd1125, %fd639, %fd1113, %fd1124;
	add.s32 	%r40, %r40, 6;
	ld.global.nc.f64 	%fd1126, [%rd58+4435968];
	ld.global.f64 	%fd1127, [%rd60+48];
	fma.rn.f64 	%fd1128, %fd1126, %fd1127, %fd1114;
	mul.f64 	%fd1129, %fd881, 0d4008000000000000;
	fma.rn.f64 	%fd1130, %fd1129, %fd1121, %fd1128;
	fma.rn.f64 	%fd1131, %fd884, %fd1115, %fd1130;
	sub.f64 	%fd1132, %fd1122, %fd1116;
	mul.f64 	%fd1133, %fd1126, 0d3FE8000000000000;
	mul.f64 	%fd1134, %fd1133, %fd1127;
	sub.f64 	%fd1135, %fd1132, %fd1134;
	ld.global.nc.f64 	%fd1136, [%rd62+2957304];
	mul.f64 	%fd1137, %fd1136, %fd1058;
	fma.rn.f64 	%fd1138, %fd1067, 0d4000000000000000, %fd1137;
	ld.global.nc.f64 	%fd1139, [%rd62+2957312];
	mul.f64 	%fd1140, %fd1139, 0d3FE8000000000000;
	mul.f64 	%fd1141, %fd1140, %fd1060;
	sub.f64 	%fd1142, %fd1138, %fd1141;
	ld.global.nc.f64 	%fd1143, [%rd62+2957296];
	mul.f64 	%fd1144, %fd1143, 0d3FE8000000000000;
	mul.f64 	%fd1145, %fd1144, %fd1065;
	sub.f64 	%fd1146, %fd1142, %fd1145;
	ld.global.nc.f64 	%fd1147, [%rd65+2957296];
	sub.f64 	%fd1148, %fd1147, %fd709;
	mul.f64 	%fd1149, %fd1143, %fd1065;
	fma.rn.f64 	%fd1150, %fd1074, 0d4000000000000000, %fd1149;
	ld.global.nc.f64 	%fd1151, [%rd62+2957320];
	mul.f64 	%fd1152, %fd1151, %fd1069;
	add.f64 	%fd1153, %fd1150, %fd1152;
	mul.f64 	%fd1154, %fd1139, 0d4008000000000000;
	fma.rn.f64 	%fd1155, %fd1154, %fd1060, %fd1153;
	mul.f64 	%fd1156, %fd1136, 0d4008000000000000;
	fma.rn.f64 	%fd1157, %fd1156, %fd1058, %fd1155;
	ld.global.nc.f64 	%fd1158, [%rd65+2957304];
	sub.f64 	%fd1159, %fd1158, %fd709;
	mul.f64 	%fd1160, %fd1157, %fd1159;
	fma.rn.f64 	%fd1161, %fd1146, %fd1148, %fd1160;
	fma.rn.f64 	%fd1162, %fd1080, 0d4000000000000000, %fd1137;
	ld.global.nc.f64 	%fd1163, [%rd62+2957328];
	fma.rn.f64 	%fd1164, %fd1163, %fd1076, %fd1162;
	mul.f64 	%fd1165, %fd1151, 0d4008000000000000;
	fma.rn.f64 	%fd1166, %fd1165, %fd1069, %fd1164;
	fma.rn.f64 	%fd1167, %fd1154, %fd1060, %fd1166;
	ld.global.nc.f64 	%fd1168, [%rd65+2957320];
	sub.f64 	%fd1169, %fd1168, %fd709;
	fma.rn.f64 	%fd1170, %fd1167, %fd1169, %fd1161;
	fma.rn.f64 	%fd1171, %fd1084, 0d4000000000000000, %fd1152;
	sub.f64 	%fd1172, %fd1171, %fd1141;
	mul.f64 	%fd1173, %fd1163, 0d3FE8000000000000;
	mul.f64 	%fd1174, %fd1173, %fd1076;
	sub.f64 	%fd1175, %fd1172, %fd1174;
	ld.global.nc.f64 	%fd1176, [%rd65+2957328];
	sub.f64 	%fd1177, %fd1176, %fd709;
	fma.rn.f64 	%fd1178, %fd1175, %fd1177, %fd1170;
	ld.global.nc.f64 	%fd1179, [%rd65+2952448];
	sub.f64 	%fd1180, %fd1179, %fd709;
	ld.global.nc.f64 	%fd1181, [%rd65+2954880];
	sub.f64 	%fd1182, %fd1181, %fd709;
	mul.f64 	%fd1183, %fd1102, %fd1182;
	fma.rn.f64 	%fd1184, %fd1095, %fd1180, %fd1183;
	ld.global.nc.f64 	%fd1185, [%rd65+2959744];
	sub.f64 	%fd1186, %fd1185, %fd709;
	fma.rn.f64 	%fd1187, %fd1108, %fd1186, %fd1184;
	ld.global.nc.f64 	%fd1188, [%rd65+2962176];
	sub.f64 	%fd1189, %fd1188, %fd709;
	fma.rn.f64 	%fd1190, %fd1112, %fd1189, %fd1187;
	mul.f64 	%fd1191, %fd1088, %fd1190;
	fma.rn.f64 	%fd1192, %fd1060, %fd1178, %fd1191;
	sub.f64 	%fd1193, %fd191, %fd709;
	sub.f64 	%fd1194, %fd459, %fd709;
	mul.f64 	%fd1195, %fd1125, %fd1194;
	fma.rn.f64 	%fd1196, %fd1120, %fd1193, %fd1195;
	sub.f64 	%fd1197, %fd954, %fd709;
	fma.rn.f64 	%fd1198, %fd1131, %fd1197, %fd1196;
	ld.global.nc.f64 	%fd1199, [%rd66+4435968];
	sub.f64 	%fd1200, %fd1199, %fd709;
	fma.rn.f64 	%fd1201, %fd1135, %fd1200, %fd1198;
	fma.rn.f64 	%fd1202, %fd1115, %fd1201, %fd1192;
	mul.f64 	%fd1203, %fd1060, %fd1088;
	mul.f64 	%fd1204, %fd1203, 0d3F7C71C71C71C71C;
	ld.global.nc.f64 	%fd1205, [%rd69+2952432];
	ld.global.nc.f64 	%fd1206, [%rd69+2962160];
	sub.f64 	%fd1207, %fd1205, %fd1206;
	ld.global.nc.f64 	%fd1208, [%rd69+2954864];
	ld.global.nc.f64 	%fd1209, [%rd69+2959728];
	sub.f64 	%fd1210, %fd1209, %fd1208;
	fma.rn.f64 	%fd1211, %fd1210, 0d4020000000000000, %fd1207;
	mul.f64 	%fd1212, %fd1143, %fd1211;
	ld.global.nc.f64 	%fd1213, [%rd69+2952440];
	ld.global.nc.f64 	%fd1214, [%rd69+2962168];
	sub.f64 	%fd1215, %fd1213, %fd1214;
	ld.global.nc.f64 	%fd1216, [%rd69+2954872];
	ld.global.nc.f64 	%fd1217, [%rd69+2959736];
	sub.f64 	%fd1218, %fd1217, %fd1216;
	fma.rn.f64 	%fd1219, %fd1218, 0d4020000000000000, %fd1215;
	mul.f64 	%fd1220, %fd1136, %fd1219;
	mul.f64 	%fd1221, %fd1220, 0d4020000000000000;
	sub.f64 	%fd1222, %fd1212, %fd1221;
	ld.global.nc.f64 	%fd1223, [%rd69+2952456];
	ld.global.nc.f64 	%fd1224, [%rd69+2962184];
	sub.f64 	%fd1225, %fd1223, %fd1224;
	ld.global.nc.f64 	%fd1226, [%rd69+2954888];
	ld.global.nc.f64 	%fd1227, [%rd69+2959752];
	sub.f64 	%fd1228, %fd1227, %fd1226;
	fma.rn.f64 	%fd1229, %fd1228, 0d4020000000000000, %fd1225;
	mul.f64 	%fd1230, %fd1151, %fd1229;
	fma.rn.f64 	%fd1231, %fd1230, 0d4020000000000000, %fd1222;
	ld.global.nc.f64 	%fd1232, [%rd69+2952464];
	ld.global.nc.f64 	%fd1233, [%rd69+2962192];
	sub.f64 	%fd1234, %fd1232, %fd1233;
	ld.global.nc.f64 	%fd1235, [%rd69+2954896];
	ld.global.nc.f64 	%fd1236, [%rd69+2959760];
	sub.f64 	%fd1237, %fd1236, %fd1235;
	fma.rn.f64 	%fd1238, %fd1237, 0d4020000000000000, %fd1234;
	mul.f64 	%fd1239, %fd1163, %fd1238;
	sub.f64 	%fd1240, %fd1231, %fd1239;
	mul.f64 	%fd1241, %fd1204, %fd1240;
	fma.rn.f64 	%fd1242, %fd1202, 0d3FC5555555555555, %fd1241;
	mul.f64 	%fd1243, %fd1060, %fd1115;
	mul.f64 	%fd1244, %fd1243, 0d3F7C71C71C71C71C;
	ld.global.nc.f64 	%fd2068, [%rd71+4435952];
	sub.f64 	%fd1245, %fd238, %fd2068;
	sub.f64 	%fd1246, %fd1000, %fd505;
	fma.rn.f64 	%fd1247, %fd1246, 0d4020000000000000, %fd1245;
	mul.f64 	%fd1248, %fd1143, %fd1247;
	ld.global.nc.f64 	%fd2067, [%rd71+4435960];
	sub.f64 	%fd1249, %fd245, %fd2067;
	sub.f64 	%fd1250, %fd1005, %fd510;
	fma.rn.f64 	%fd1251, %fd1250, 0d4020000000000000, %fd1249;
	mul.f64 	%fd1252, %fd1136, %fd1251;
	mul.f64 	%fd1253, %fd1252, 0d4020000000000000;
	sub.f64 	%fd1254, %fd1248, %fd1253;
	ld.global.nc.f64 	%fd2066, [%rd71+4435976];
	sub.f64 	%fd1255, %fd254, %fd2066;
	sub.f64 	%fd1256, %fd1012, %fd517;
	fma.rn.f64 	%fd1257, %fd1256, 0d4020000000000000, %fd1255;
	mul.f64 	%fd1258, %fd1151, %fd1257;
	fma.rn.f64 	%fd1259, %fd1258, 0d4020000000000000, %fd1254;
	ld.global.nc.f64 	%fd2065, [%rd71+4435984];
	sub.f64 	%fd1260, %fd262, %fd2065;
	sub.f64 	%fd1261, %fd1018, %fd523;
	fma.rn.f64 	%fd1262, %fd1261, 0d4020000000000000, %fd1260;
	mul.f64 	%fd1263, %fd1163, %fd1262;
	sub.f64 	%fd1264, %fd1259, %fd1263;
	fma.rn.f64 	%fd1265, %fd1244, %fd1264, %fd1242;
	sub.f64 	%fd1266, %fd1205, %fd1232;
	sub.f64 	%fd1267, %fd1223, %fd1213;
	fma.rn.f64 	%fd1268, %fd1267, 0d4020000000000000, %fd1266;
	mul.f64 	%fd1269, %fd1091, %fd1268;
	sub.f64 	%fd1270, %fd1208, %fd1235;
	sub.f64 	%fd1271, %fd1226, %fd1216;
	fma.rn.f64 	%fd1272, %fd1271, 0d4020000000000000, %fd1270;
	mul.f64 	%fd1273, %fd1085, %fd1272;
	mul.f64 	%fd1274, %fd1273, 0d4020000000000000;
	sub.f64 	%fd1275, %fd1269, %fd1274;
	sub.f64 	%fd1276, %fd1209, %fd1236;
	sub.f64 	%fd1277, %fd1227, %fd1217;
	fma.rn.f64 	%fd1278, %fd1277, 0d4020000000000000, %fd1276;
	mul.f64 	%fd1279, %fd1096, %fd1278;
	fma.rn.f64 	%fd1280, %fd1279, 0d4020000000000000, %fd1275;
	sub.f64 	%fd1281, %fd1206, %fd1233;
	sub.f64 	%fd1282, %fd1224, %fd1214;
	fma.rn.f64 	%fd1283, %fd1282, 0d4020000000000000, %fd1281;
	mul.f64 	%fd1284, %fd1103, %fd1283;
	sub.f64 	%fd1285, %fd1280, %fd1284;
	fma.rn.f64 	%fd1286, %fd1204, %fd1285, %fd1265;
	sub.f64 	%fd1287, %fd310, %fd802;
	fma.rn.f64 	%fd1288, %fd1052, 0d4020000000000000, %fd1287;
	sub.f64 	%fd1289, %fd2068, %fd2065;
	sub.f64 	%fd1290, %fd2066, %fd2067;
	fma.rn.f64 	%fd1291, %fd1290, 0d4020000000000000, %fd1289;
	mul.f64 	%fd1292, %fd1126, %fd1291;
	sub.f64 	%fd1293, %fd1288, %fd1292;
	fma.rn.f64 	%fd1294, %fd1244, %fd1293, %fd1286;
	ld.global.f64 	%fd1295, [%rd72+2957312];
	fma.rn.f64 	%fd1296, %fd1294, 0d3FB2B324D6AC6977, %fd1295;
	st.global.f64 	[%rd72+2957312], %fd1296;
	ld.global.nc.f64 	%fd1297, [%rd57+3696632];
	ld.global.f64 	%fd1298, [%rd10+-8];
	mul.f64 	%fd1299, %fd1297, %fd1298;
	ld.global.f64 	%fd1300, [%rd10];
	mul.f64 	%fd1301, %fd888, %fd1300;
	sub.f64 	%fd1302, %fd1299, %fd1301;
	ld.global.nc.f64 	%fd1303, [%rd57+3696624];
	mul.f64 	%fd1304, %fd1303, 0d3FE8000000000000;
	ld.global.f64 	%fd1305, [%rd10+-16];
	mul.f64 	%fd1306, %fd1304, %fd1305;
	sub.f64 	%fd1307, %fd1302, %fd1306;
	ld.global.nc.f64 	%fd1308, [%rd57+3696648];
	ld.global.f64 	%fd1309, [%rd10+8];
	mul.f64 	%fd1310, %fd1308, %fd1309;
	fma.rn.f64 	%fd1311, %fd1303, %fd1305, %fd1310;
	fma.rn.f64 	%fd1312, %fd1129, %fd1300, %fd1311;
	mul.f64 	%fd1313, %fd1297, 0d4008000000000000;
	fma.rn.f64 	%fd1314, %fd1313, %fd1298, %fd1312;
	ld.global.nc.f64 	%fd1315, [%rd57+3696656];
	ld.global.f64 	%fd1316, [%rd10+16];
	fma.rn.f64 	%fd1317, %fd1315, %fd1316, %fd1299;
	mul.f64 	%fd1318, %fd1308, 0d4008000000000000;
	fma.rn.f64 	%fd1319, %fd1318, %fd1309, %fd1317;
	fma.rn.f64 	%fd1320, %fd1129, %fd1300, %fd1319;
	sub.f64 	%fd1321, %fd1310, %fd1301;
	mul.f64 	%fd1322, %fd1315, 0d3FE8000000000000;
	mul.f64 	%fd1323, %fd1322, %fd1316;
	sub.f64 	%fd1324, %fd1321, %fd1323;
	ld.global.nc.f64 	%fd1325, [%rd57+3694208];
	ld.global.f64 	%fd1326, [%rd11+-8];
	mul.f64 	%fd1327, %fd1325, %fd1326;
	ld.global.f64 	%fd1328, [%rd11];
	mul.f64 	%fd1329, %fd888, %fd1328;
	sub.f64 	%fd1330, %fd1327, %fd1329;
	ld.global.nc.f64 	%fd1331, [%rd57+3691776];
	mul.f64 	%fd1332, %fd1331, 0d3FE8000000000000;
	ld.global.f64 	%fd1333, [%rd11+-16];
	mul.f64 	%fd1334, %fd1332, %fd1333;
	sub.f64 	%fd1335, %fd1330, %fd1334;
	ld.global.nc.f64 	%fd1336, [%rd57+3699072];
	ld.global.f64 	%fd1337, [%rd11+8];
	mul.f64 	%fd1338, %fd1336, %fd1337;
	fma.rn.f64 	%fd1339, %fd1331, %fd1333, %fd1338;
	fma.rn.f64 	%fd1340, %fd1129, %fd1328, %fd1339;
	mul.f64 	%fd1341, %fd1325, 0d4008000000000000;
	fma.rn.f64 	%fd1342, %fd1341, %fd1326, %fd1340;
	ld.global.nc.f64 	%fd1343, [%rd57+3701504];
	ld.global.f64 	%fd1344, [%rd11+16];
	fma.rn.f64 	%fd1345, %fd1343, %fd1344, %fd1327;
	mul.f64 	%fd1346, %fd1336, 0d4008000000000000;
	fma.rn.f64 	%fd1347, %fd1346, %fd1337, %fd1345;
	fma.rn.f64 	%fd1348, %fd1129, %fd1328, %fd1347;
	sub.f64 	%fd1349, %fd1338, %fd1329;
	mul.f64 	%fd1350, %fd1343, 0d3FE8000000000000;
	mul.f64 	%fd1351, %fd1350, %fd1344;
	sub.f64 	%fd1352, %fd1349, %fd1351;
	ld.global.f64 	%fd1353, [%rd60+32];
	mul.f64 	%fd1354, %fd636, %fd1353;
	ld.global.f64 	%fd1355, [%rd60+40];
	mul.f64 	%fd1356, %fd888, %fd1355;
	sub.f64 	%fd1357, %fd1354, %fd1356;
	ld.global.f64 	%fd1358, [%rd60+24];
	mul.f64 	%fd1359, %fd393, %fd1358;
	sub.f64 	%fd1360, %fd1357, %fd1359;
	ld.global.f64 	%fd1361, [%rd60+48];
	mul.f64 	%fd1362, %fd1126, %fd1361;
	fma.rn.f64 	%fd1363, %fd386, %fd1358, %fd1362;
	fma.rn.f64 	%fd1364, %fd1129, %fd1355, %fd1363;
	fma.rn.f64 	%fd1365, %fd884, %fd1353, %fd1364;
	ld.global.nc.f64 	%fd1366, [%rd58+5175296];
	ld.global.f64 	%fd1367, [%rd60+56];
	fma.rn.f64 	%fd1368, %fd1366, %fd1367, %fd1354;
	mul.f64 	%fd1369, %fd1126, 0d4008000000000000;
	fma.rn.f64 	%fd1370, %fd1369, %fd1361, %fd1368;
	fma.rn.f64 	%fd1371, %fd1129, %fd1355, %fd1370;
	sub.f64 	%fd1372, %fd1362, %fd1356;
	mul.f64 	%fd1373, %fd1366, 0d3FE8000000000000;
	mul.f64 	%fd1374, %fd1373, %fd1367;
	sub.f64 	%fd1375, %fd1372, %fd1374;
	ld.global.nc.f64 	%fd1376, [%rd62+3696632];
	mul.f64 	%fd1377, %fd1376, %fd1298;
	fma.rn.f64 	%fd1378, %fd1307, 0d4000000000000000, %fd1377;
	ld.global.nc.f64 	%fd1379, [%rd62+3696640];
	mul.f64 	%fd1380, %fd1379, 0d3FE8000000000000;
	mul.f64 	%fd1381, %fd1380, %fd1300;
	sub.f64 	%fd1382, %fd1378, %fd1381;
	ld.global.nc.f64 	%fd1383, [%rd62+3696624];
	mul.f64 	%fd1384, %fd1383, 0d3FE8000000000000;
	mul.f64 	%fd1385, %fd1384, %fd1305;
	sub.f64 	%fd1386, %fd1382, %fd1385;
	ld.global.nc.f64 	%fd1387, [%rd65+3696624];
	sub.f64 	%fd1388, %fd1387, %fd954;
	mul.f64 	%fd1389, %fd1383, %fd1305;
	fma.rn.f64 	%fd1390, %fd1314, 0d4000000000000000, %fd1389;
	ld.global.nc.f64 	%fd1391, [%rd62+3696648];
	mul.f64 	%fd1392, %fd1391, %fd1309;
	add.f64 	%fd1393, %fd1390, %fd1392;
	mul.f64 	%fd1394, %fd1379, 0d4008000000000000;
	fma.rn.f64 	%fd1395, %fd1394, %fd1300, %fd1393;
	mul.f64 	%fd1396, %fd1376, 0d4008000000000000;
	fma.rn.f64 	%fd1397, %fd1396, %fd1298, %fd1395;
	ld.global.nc.f64 	%fd1398, [%rd65+3696632];
	sub.f64 	%fd1399, %fd1398, %fd954;
	mul.f64 	%fd1400, %fd1397, %fd1399;
	fma.rn.f64 	%fd1401, %fd1386, %fd1388, %fd1400;
	fma.rn.f64 	%fd1402, %fd1320, 0d4000000000000000, %fd1377;
	ld.global.nc.f64 	%fd1403, [%rd62+3696656];
	fma.rn.f64 	%fd1404, %fd1403, %fd1316, %fd1402;
	mul.f64 	%fd1405, %fd1391, 0d4008000000000000;
	fma.rn.f64 	%fd1406, %fd1405, %fd1309, %fd1404;
	fma.rn.f64 	%fd1407, %fd1394, %fd1300, %fd1406;
	ld.global.nc.f64 	%fd1408, [%rd65+3696648];
	sub.f64 	%fd1409, %fd1408, %fd954;
	fma.rn.f64 	%fd1410, %fd1407, %fd1409, %fd1401;
	fma.rn.f64 	%fd1411, %fd1324, 0d4000000000000000, %fd1392;
	sub.f64 	%fd1412, %fd1411, %fd1381;
	mul.f64 	%fd1413, %fd1403, 0d3FE8000000000000;
	mul.f64 	%fd1414, %fd1413, %fd1316;
	sub.f64 	%fd1415, %fd1412, %fd1414;
	ld.global.nc.f64 	%fd1416, [%rd65+3696656];
	sub.f64 	%fd1417, %fd1416, %fd954;
	fma.rn.f64 	%fd1418, %fd1415, %fd1417, %fd1410;
	ld.global.nc.f64 	%fd1419, [%rd65+3691776];
	sub.f64 	%fd1420, %fd1419, %fd954;
	ld.global.nc.f64 	%fd1421, [%rd65+3694208];
	sub.f64 	%fd1422, %fd1421, %fd954;
	mul.f64 	%fd1423, %fd1342, %fd1422;
	fma.rn.f64 	%fd1424, %fd1335, %fd1420, %fd1423;
	ld.global.nc.f64 	%fd1425, [%rd65+3699072];
	sub.f64 	%fd1426, %fd1425, %fd954;
	fma.rn.f64 	%fd1427, %fd1348, %fd1426, %fd1424;
	ld.global.nc.f64 	%fd1428, [%rd65+3701504];
	sub.f64 	%fd1429, %fd1428, %fd954;
	fma.rn.f64 	%fd1430, %fd1352, %fd1429, %fd1427;
	mul.f64 	%fd1431, %fd1328, %fd1430;
	fma.rn.f64 	%fd1432, %fd1300, %fd1418, %fd1431;
	sub.f64 	%fd1433, %fd459, %fd954;
	sub.f64 	%fd1434, %fd709, %fd954;
	mul.f64 	%fd1435, %fd1365, %fd1434;
	fma.rn.f64 	%fd1436, %fd1360, %fd1433, %fd1435;
	sub.f64 	%fd1437, %fd1199, %fd954;
	fma.rn.f64 	%fd1438, %fd1371, %fd1437, %fd1436;
	ld.global.nc.f64 	%fd1439, [%rd66+5175296];
	sub.f64 	%fd1440, %fd1439, %fd954;
	fma.rn.f64 	%fd1441, %fd1375, %fd1440, %fd1438;
	fma.rn.f64 	%fd1442, %fd1355, %fd1441, %fd1432;
	mul.f64 	%fd1443, %fd1300, %fd1328;
	mul.f64 	%fd1444, %fd1443, 0d3F7C71C71C71C71C;
	ld.global.nc.f64 	%fd1445, [%rd69+3691760];
	ld.global.nc.f64 	%fd1446, [%rd69+3701488];
	sub.f64 	%fd1447, %fd1445, %fd1446;
	ld.global.nc.f64 	%fd1448, [%rd69+3694192];
	ld.global.nc.f64 	%fd1449, [%rd69+3699056];
	sub.f64 	%fd1450, %fd1449, %fd1448;
	fma.rn.f64 	%fd1451, %fd1450, 0d4020000000000000, %fd1447;
	mul.f64 	%fd1452, %fd1383, %fd1451;
	ld.global.nc.f64 	%fd1453, [%rd69+3691768];
	ld.global.nc.f64 	%fd1454, [%rd69+3701496];
	sub.f64 	%fd1455, %fd1453, %fd1454;
	ld.global.nc.f64 	%fd1456, [%rd69+3694200];
	ld.global.nc.f64 	%fd1457, [%rd69+3699064];
	sub.f64 	%fd1458, %fd1457, %fd1456;
	fma.rn.f64 	%fd1459, %fd1458, 0d4020000000000000, %fd1455;
	mul.f64 	%fd1460, %fd1376, %fd1459;
	mul.f64 	%fd1461, %fd1460, 0d4020000000000000;
	sub.f64 	%fd1462, %fd1452, %fd1461;
	ld.global.nc.f64 	%fd1463, [%rd69+3691784];
	ld.global.nc.f64 	%fd1464, [%rd69+3701512];
	sub.f64 	%fd1465, %fd1463, %fd1464;
	ld.global.nc.f64 	%fd1466, [%rd69+3694216];
	ld.global.nc.f64 	%fd1467, [%rd69+3699080];
	sub.f64 	%fd1468, %fd1467, %fd1466;
	fma.rn.f64 	%fd1469, %fd1468, 0d4020000000000000, %fd1465;
	mul.f64 	%fd1470, %fd1391, %fd1469;
	fma.rn.f64 	%fd1471, %fd1470, 0d4020000000000000, %fd1462;
	ld.global.nc.f64 	%fd1472, [%rd69+3691792];
	ld.global.nc.f64 	%fd1473, [%rd69+3701520];
	sub.f64 	%fd1474, %fd1472, %fd1473;
	ld.global.nc.f64 	%fd1475, [%rd69+3694224];
	ld.global.nc.f64 	%fd1476, [%rd69+3699088];
	sub.f64 	%fd1477, %fd1476, %fd1475;
	fma.rn.f64 	%fd1478, %fd1477, 0d4020000000000000, %fd1474;
	mul.f64 	%fd1479, %fd1403, %fd1478;
	sub.f64 	%fd1480, %fd1471, %fd1479;
	mul.f64 	%fd1481, %fd1444, %fd1480;
	fma.rn.f64 	%fd1482, %fd1442, 0d3FC5555555555555, %fd1481;
	mul.f64 	%fd1483, %fd1300, %fd1355;
	mul.f64 	%fd1484, %fd1483, 0d3F7C71C71C71C71C;
	ld.global.nc.f64 	%fd2072, [%rd71+5175280];
	sub.f64 	%fd1485, %fd505, %fd2072;
	sub.f64 	%fd1486, %fd2068, %fd755;
	fma.rn.f64 	%fd1487, %fd1486, 0d4020000000000000, %fd1485;
	mul.f64 	%fd1488, %fd1383, %fd1487;
	ld.global.nc.f64 	%fd2071, [%rd71+5175288];
	sub.f64 	%fd1489, %fd510, %fd2071;
	sub.f64 	%fd1490, %fd2067, %fd760;
	fma.rn.f64 	%fd1491, %fd1490, 0d4020000000000000, %fd1489;
	mul.f64 	%fd1492, %fd1376, %fd1491;
	mul.f64 	%fd1493, %fd1492, 0d4020000000000000;
	sub.f64 	%fd1494, %fd1488, %fd1493;
	ld.global.nc.f64 	%fd2070, [%rd71+5175304];
	sub.f64 	%fd1495, %fd517, %fd2070;
	sub.f64 	%fd1496, %fd2066, %fd767;
	fma.rn.f64 	%fd1497, %fd1496, 0d4020000000000000, %fd1495;
	mul.f64 	%fd1498, %fd1391, %fd1497;
	fma.rn.f64 	%fd1499, %fd1498, 0d4020000000000000, %fd1494;
	ld.global.nc.f64 	%fd2069, [%rd71+5175312];
	sub.f64 	%fd1500, %fd523, %fd2069;
	sub.f64 	%fd1501, %fd2065, %fd773;
	fma.rn.f64 	%fd1502, %fd1501, 0d4020000000000000, %fd1500;
	mul.f64 	%fd1503, %fd1403, %fd1502;
	sub.f64 	%fd1504, %fd1499, %fd1503;
	fma.rn.f64 	%fd1505, %fd1484, %fd1504, %fd1482;
	sub.f64 	%fd1506, %fd1445, %fd1472;
	sub.f64 	%fd1507, %fd1463, %fd1453;
	fma.rn.f64 	%fd1508, %fd1507, 0d4020000000000000, %fd1506;
	mul.f64 	%fd1509, %fd1331, %fd1508;
	sub.f64 	%fd1510, %fd1448, %fd1475;
	sub.f64 	%fd1511, %fd1466, %fd1456;
	fma.rn.f64 	%fd1512, %fd1511, 0d4020000000000000, %fd1510;
	mul.f64 	%fd1513, %fd1325, %fd1512;
	mul.f64 	%fd1514, %fd1513, 0d4020000000000000;
	sub.f64 	%fd1515, %fd1509, %fd1514;
	sub.f64 	%fd1516, %fd1449, %fd1476;
	sub.f64 	%fd1517, %fd1467, %fd1457;
	fma.rn.f64 	%fd1518, %fd1517, 0d4020000000000000, %fd1516;
	mul.f64 	%fd1519, %fd1336, %fd1518;
	fma.rn.f64 	%fd1520, %fd1519, 0d4020000000000000, %fd1515;
	sub.f64 	%fd1521, %fd1446, %fd1473;
	sub.f64 	%fd1522, %fd1464, %fd1454;
	fma.rn.f64 	%fd1523, %fd1522, 0d4020000000000000, %fd1521;
	mul.f64 	%fd1524, %fd1343, %fd1523;
	sub.f64 	%fd1525, %fd1520, %fd1524;
	fma.rn.f64 	%fd1526, %fd1444, %fd1525, %fd1505;
	sub.f64 	%fd1527, %fd562, %fd1047;
	fma.rn.f64 	%fd1528, %fd1292, 0d4020000000000000, %fd1527;
	sub.f64 	%fd1529, %fd2072, %fd2069;
	sub.f64 	%fd1530, %fd2070, %fd2071;
	fma.rn.f64 	%fd1531, %fd1530, 0d4020000000000000, %fd1529;
	mul.f64 	%fd1532, %fd1366, %fd1531;
	sub.f64 	%fd1533, %fd1528, %fd1532;
	fma.rn.f64 	%fd1534, %fd1484, %fd1533, %fd1526;
	ld.global.f64 	%fd1535, [%rd72+3696640];
	fma.rn.f64 	%fd1536, %fd1534, 0d3FB2B324D6AC6977, %fd1535;
	st.global.f64 	[%rd72+3696640], %fd1536;
	add.s32 	%r39, %r39, 3;
	setp.ne.s32 	%p8, %r39, %r12;
	@%p8 bra 	$L__BB0_3;
$L__BB0_4:
	setp.eq.s32 	%p9, %r11, 3;
	@%p9 bra 	$L__BB0_7;
	mul.wide.u32 	%rd73, %r40, 739328;
	add.s64 	%rd74, %rd13, %rd73;
	add.s64 	%rd76, %rd74, %rd42;
	ld.global.nc.f64 	%fd2076, [%rd76+-16];
	ld.global.nc.f64 	%fd2075, [%rd76+-8];
	ld.global.nc.f64 	%fd2074, [%rd76+8];
	ld.global.nc.f64 	%fd2073, [%rd76+16];
	mul.hi.u32 	%r35, %r9, -1431655765;
	shr.u32 	%r36, %r35, 2;
	mul.lo.s32 	%r37, %r36, 3;
	sub.s32 	%r41, %r37, %r10;
	mul.wide.u32 	%rd77, %r1, %r2;
	shl.b64 	%rd78, %rd77, 3;
	mul.wide.u32 	%rd79, %r3, 8;
	add.s64 	%rd80, %rd78, %rd79;
	add.s64 	%rd17, %rd2, %rd80;
	mul.wide.u32 	%rd81, %r5, %r6;
	mul.wide.u32 	%rd82, %r7, 2432;
	mad.lo.s64 	%rd18, %rd81, 2432, %rd82;
	mul.wide.u32 	%rd83, %r40, 8;
	add.s64 	%rd84, %rd83, %rd3;
	add.s64 	%rd101, %rd84, 16;
	add.s64 	%rd20, %rd5, %rd42;
	add.s64 	%rd100, %rd73, %rd44;
	add.s64 	%rd86, %rd42, %rd1;
	add.s64 	%rd22, %rd86, 744208;
	add.s64 	%rd23, %rd7, %rd80;
	add.s64 	%rd24, %rd6, %rd80;
	add.s64 	%rd25, %rd4, %rd80;
	add.s64 	%rd26, %rd3, -8;
$L__BB0_6:
	.pragma "nounroll";
	mul.wide.s32 	%rd87, %r40, 739328;
	add.s64 	%rd88, %rd18, %rd87;
	mul.wide.s32 	%rd89, %r40, 8;
	add.s64 	%rd90, %rd26, %rd89;
	add.s64 	%rd91, %rd25, %rd100;
	ld.global.nc.f64 	%fd1537, [%rd91+-8];
	ld.global.f64 	%fd1538, [%rd10+-8];
	mul.f64 	%fd1539, %fd1537, %fd1538;
	ld.global.nc.f64 	%fd1540, [%rd91];
	mul.f64 	%fd1541, %fd1540, 0d3FE8000000000000;
	ld.global.f64 	%fd1542, [%rd10];
	mul.f64 	%fd1543, %fd1541, %fd1542;
	sub.f64 	%fd1544, %fd1539, %fd1543;
	ld.global.nc.f64 	%fd1545, [%rd91+-16];
	mul.f64 	%fd1546, %fd1545, 0d3FE8000000000000;
	ld.global.f64 	%fd1547, [%rd10+-16];
	mul.f64 	%fd1548, %fd1546, %fd1547;
	sub.f64 	%fd1549, %fd1544, %fd1548;
	ld.global.nc.f64 	%fd1550, [%rd91+8];
	ld.global.f64 	%fd1551, [%rd10+8];
	mul.f64 	%fd1552, %fd1550, %fd1551;
	fma.rn.f64 	%fd1553, %fd1545, %fd1547, %fd1552;
	mul.f64 	%fd1554, %fd1540, 0d4008000000000000;
	fma.rn.f64 	%fd1555, %fd1554, %fd1542, %fd1553;
	mul.f64 	%fd1556, %fd1537, 0d4008000000000000;
	fma.rn.f64 	%fd1557, %fd1556, %fd1538, %fd1555;
	ld.global.nc.f64 	%fd1558, [%rd91+16];
	ld.global.f64 	%fd1559, [%rd10+16];
	fma.rn.f64 	%fd1560, %fd1558, %fd1559, %fd1539;
	mul.f64 	%fd1561, %fd1550, 0d4008000000000000;
	fma.rn.f64 	%fd1562, %fd1561, %fd1551, %fd1560;
	fma.rn.f64 	%fd1563, %fd1554, %fd1542, %fd1562;
	sub.f64 	%fd1564, %fd1552, %fd1543;
	mul.f64 	%fd1565, %fd1558, 0d3FE8000000000000;
	mul.f64 	%fd1566, %fd1565, %fd1559;
	sub.f64 	%fd1567, %fd1564, %fd1566;
	ld.global.nc.f64 	%fd1568, [%rd91+-2432];
	ld.global.f64 	%fd1569, [%rd11+-8];
	mul.f64 	%fd1570, %fd1568, %fd1569;
	ld.global.f64 	%fd1571, [%rd11];
	mul.f64 	%fd1572, %fd1541, %fd1571;
	sub.f64 	%fd1573, %fd1570, %fd1572;
	ld.global.nc.f64 	%fd1574, [%rd91+-4864];
	mul.f64 	%fd1575, %fd1574, 0d3FE8000000000000;
	ld.global.f64 	%fd1576, [%rd11+-16];
	mul.f64 	%fd1577, %fd1575, %fd1576;
	sub.f64 	%fd1578, %fd1573, %fd1577;
	ld.global.nc.f64 	%fd1579, [%rd91+2432];
	ld.global.f64 	%fd1580, [%rd11+8];
	mul.f64 	%fd1581, %fd1579, %fd1580;
	fma.rn.f64 	%fd1582, %fd1574, %fd1576, %fd1581;
	fma.rn.f64 	%fd1583, %fd1554, %fd1571, %fd1582;
	mul.f64 	%fd1584, %fd1568, 0d4008000000000000;
	fma.rn.f64 	%fd1585, %fd1584, %fd1569, %fd1583;
	ld.global.nc.f64 	%fd1586, [%rd91+4864];
	ld.global.f64 	%fd1587, [%rd11+16];
	fma.rn.f64 	%fd1588, %fd1586, %fd1587, %fd1570;
	mul.f64 	%fd1589, %fd1579, 0d4008000000000000;
	fma.rn.f64 	%fd1590, %fd1589, %fd1580, %fd1588;
	fma.rn.f64 	%fd1591, %fd1554, %fd1571, %fd1590;
	sub.f64 	%fd1592, %fd1581, %fd1572;
	mul.f64 	%fd1593, %fd1586, 0d3FE8000000000000;
	mul.f64 	%fd1594, %fd1593, %fd1587;
	sub.f64 	%fd1595, %fd1592, %fd1594;
	add.s64 	%rd92, %rd25, %rd88;
	ld.global.nc.f64 	%fd1596, [%rd92+-739328];
	ld.global.f64 	%fd1597, [%rd90];
	mul.f64 	%fd1598, %fd1596, %fd1597;
	ld.global.f64 	%fd1599, [%rd101+-16];
	mul.f64 	%fd1600, %fd1541, %fd1599;
	sub.f64 	%fd1601, %fd1598, %fd1600;
	ld.global.nc.f64 	%fd1602, [%rd92+-1478656];
	mul.f64 	%fd1603, %fd1602, 0d3FE8000000000000;
	ld.global.f64 	%fd1604, [%rd90+-8];
	mul.f64 	%fd1605, %fd1603, %fd1604;
	sub.f64 	%fd1606, %fd1601, %fd1605;
	ld.global.nc.f64 	%fd1607, [%rd91+739328];
	ld.global.f64 	%fd1608, [%rd101+-8];
	mul.f64 	%fd1609, %fd1607, %fd1608;
	fma.rn.f64 	%fd1610, %fd1602, %fd1604, %fd1609;
	fma.rn.f64 	%fd1611, %fd1554, %fd1599, %fd1610;
	mul.f64 	%fd1612, %fd1596, 0d4008000000000000;
	fma.rn.f64 	%fd1613, %fd1612, %fd1597, %fd1611;
	add.s32 	%r40, %r40, 2;
	ld.global.nc.f64 	%fd1614, [%rd91+1478656];
	ld.global.f64 	%fd1615, [%rd101];
	fma.rn.f64 	%fd1616, %fd1614, %fd1615, %fd1598;
	mul.f64 	%fd1617, %fd1607, 0d4008000000000000;
	fma.rn.f64 	%fd1618, %fd1617, %fd1608, %fd1616;
	fma.rn.f64 	%fd1619, %fd1554, %fd1599, %fd1618;
	sub.f64 	%fd1620, %fd1609, %fd1600;
	mul.f64 	%fd1621, %fd1614, 0d3FE8000000000000;
	mul.f64 	%fd1622, %fd1621, %fd1615;
	sub.f64 	%fd1623, %fd1620, %fd1622;
	add.s64 	%rd93, %rd20, %rd100;
	ld.global.nc.f64 	%fd1624, [%rd93+-8];
	mul.f64 	%fd1625, %fd1624, %fd1538;
	fma.rn.f64 	%fd1626, %fd1549, 0d4000000000000000, %fd1625;
	ld.global.nc.f64 	%fd1627, [%rd93];
	mul.f64 	%fd1628, %fd1627, 0d3FE8000000000000;
	mul.f64 	%fd1629, %fd1628, %fd1542;
	sub.f64 	%fd1630, %fd1626, %fd1629;
	ld.global.nc.f64 	%fd1631, [%rd93+-16];
	mul.f64 	%fd1632, %fd1631, 0d3FE8000000000000;
	mul.f64 	%fd1633, %fd1632, %fd1547;
	sub.f64 	%fd1634, %fd1630, %fd1633;
	add.s64 	%rd94, %rd17, %rd100;
	ld.global.nc.f64 	%fd1635, [%rd94+-16];
	ld.global.nc.f64 	%fd1636, [%rd94];
	sub.f64 	%fd1637, %fd1635, %fd1636;
	mul.f64 	%fd1638, %fd1631, %fd1547;
	fma.rn.f64 	%fd1639, %fd1557, 0d4000000000000000, %fd1638;
	ld.global.nc.f64 	%fd1640, [%rd93+8];
	mul.f64 	%fd1641, %fd1640, %fd1551;
	add.f64 	%fd1642, %fd1639, %fd1641;
	mul.f64 	%fd1643, %fd1627, 0d4008000000000000;
	fma.rn.f64 	%fd1644, %fd1643, %fd1542, %fd1642;
	mul.f64 	%fd1645, %fd1624, 0d4008000000000000;
	fma.rn.f64 	%fd1646, %fd1645, %fd1538, %fd1644;
	ld.global.nc.f64 	%fd1647, [%rd94+-8];
	sub.f64 	%fd1648, %fd1647, %fd1636;
	mul.f64 	%fd1649, %fd1646, %fd1648;
	fma.rn.f64 	%fd1650, %fd1634, %fd1637, %fd1649;
	fma.rn.f64 	%fd1651, %fd1563, 0d4000000000000000, %fd1625;
	ld.global.nc.f64 	%fd1652, [%rd93+16];
	fma.rn.f64 	%fd1653, %fd1652, %fd1559, %fd1651;
	mul.f64 	%fd1654, %fd1640, 0d4008000000000000;
	fma.rn.f64 	%fd1655, %fd1654, %fd1551, %fd1653;
	fma.rn.f64 	%fd1656, %fd1643, %fd1542, %fd1655;
	ld.global.nc.f64 	%fd1657, [%rd94+8];
	sub.f64 	%fd1658, %fd1657, %fd1636;
	fma.rn.f64 	%fd1659, %fd1656, %fd1658, %fd1650;
	fma.rn.f64 	%fd1660, %fd1567, 0d4000000000000000, %fd1641;
	sub.f64 	%fd1661, %fd1660, %fd1629;
	mul.f64 	%fd1662, %fd1652, 0d3FE8000000000000;
	mul.f64 	%fd1663, %fd1662, %fd1559;
	sub.f64 	%fd1664, %fd1661, %fd1663;
	ld.global.nc.f64 	%fd1665, [%rd94+16];
	sub.f64 	%fd1666, %fd1665, %fd1636;
	fma.rn.f64 	%fd1667, %fd1664, %fd1666, %fd1659;
	ld.global.nc.f64 	%fd1668, [%rd94+-4864];
	sub.f64 	%fd1669, %fd1668, %fd1636;
	ld.global.nc.f64 	%fd1670, [%rd94+-2432];
	sub.f64 	%fd1671, %fd1670, %fd1636;
	mul.f64 	%fd1672, %fd1585, %fd1671;
	fma.rn.f64 	%fd1673, %fd1578, %fd1669, %fd1672;
	ld.global.nc.f64 	%fd1674, [%rd94+2432];
	sub.f64 	%fd1675, %fd1674, %fd1636;
	fma.rn.f64 	%fd1676, %fd1591, %fd1675, %fd1673;
	ld.global.nc.f64 	%fd1677, [%rd94+4864];
	sub.f64 	%fd1678, %fd1677, %fd1636;
	fma.rn.f64 	%fd1679, %fd1595, %fd1678, %fd1676;
	mul.f64 	%fd1680, %fd1571, %fd1679;
	fma.rn.f64 	%fd1681, %fd1542, %fd1667, %fd1680;
	add.s64 	%rd95, %rd17, %rd88;
	ld.global.nc.f64 	%fd1682, [%rd95+-1478656];
	sub.f64 	%fd1683, %fd1682, %fd1636;
	ld.global.nc.f64 	%fd1684, [%rd95+-739328];
	sub.f64 	%fd1685, %fd1684, %fd1636;
	mul.f64 	%fd1686, %fd1613, %fd1685;
	fma.rn.f64 	%fd1687, %fd1606, %fd1683, %fd1686;
	ld.global.nc.f64 	%fd1688, [%rd94+739328];
	sub.f64 	%fd1689, %fd1688, %fd1636;
	fma.rn.f64 	%fd1690, %fd1619, %fd1689, %fd1687;
	ld.global.nc.f64 	%fd1691, [%rd94+1478656];
	sub.f64 	%fd1692, %fd1691, %fd1636;
	fma.rn.f64 	%fd1693, %fd1623, %fd1692, %fd1690;
	fma.rn.f64 	%fd1694, %fd1599, %fd1693, %fd1681;
	mul.f64 	%fd1695, %fd1542, %fd1571;
	mul.f64 	%fd1696, %fd1695, 0d3F7C71C71C71C71C;
	add.s64 	%rd96, %rd22, %rd100;
	ld.global.nc.f64 	%fd1697, [%rd96+-749088];
	ld.global.nc.f64 	%fd1698, [%rd96+-739360];
	sub.f64 	%fd1699, %fd1697, %fd1698;
	ld.global.nc.f64 	%fd1700, [%rd96+-746656];
	ld.global.nc.f64 	%fd1701, [%rd96+-741792];
	sub.f64 	%fd1702, %fd1701, %fd1700;
	fma.rn.f64 	%fd1703, %fd1702, 0d4020000000000000, %fd1699;
	mul.f64 	%fd1704, %fd1631, %fd1703;
	ld.global.nc.f64 	%fd1705, [%rd96+-749080];
	ld.global.nc.f64 	%fd1706, [%rd96+-739352];
	sub.f64 	%fd1707, %fd1705, %fd1706;
	ld.global.nc.f64 	%fd1708, [%rd96+-746648];
	ld.global.nc.f64 	%fd1709, [%rd96+-741784];
	sub.f64 	%fd1710, %fd1709, %fd1708;
	fma.rn.f64 	%fd1711, %fd1710, 0d4020000000000000, %fd1707;
	mul.f64 	%fd1712, %fd1624, %fd1711;
	mul.f64 	%fd1713, %fd1712, 0d4020000000000000;
	sub.f64 	%fd1714, %fd1704, %fd1713;
	ld.global.nc.f64 	%fd1715, [%rd96+-749064];
	ld.global.nc.f64 	%fd1716, [%rd96+-739336];
	sub.f64 	%fd1717, %fd1715, %fd1716;
	ld.global.nc.f64 	%fd1718, [%rd96+-746632];
	ld.global.nc.f64 	%fd1719, [%rd96+-741768];
	sub.f64 	%fd1720, %fd1719, %fd1718;
	fma.rn.f64 	%fd1721, %fd1720, 0d4020000000000000, %fd1717;
	mul.f64 	%fd1722, %fd1640, %fd1721;
	fma.rn.f64 	%fd1723, %fd1722, 0d4020000000000000, %fd1714;
	ld.global.nc.f64 	%fd1724, [%rd96+-749056];
	ld.global.nc.f64 	%fd1725, [%rd96+-739328];
	sub.f64 	%fd1726, %fd1724, %fd1725;
	ld.global.nc.f64 	%fd1727, [%rd96+-746624];
	ld.global.nc.f64 	%fd1728, [%rd96+-741760];
	sub.f64 	%fd1729, %fd1728, %fd1727;
	fma.rn.f64 	%fd1730, %fd1729, 0d4020000000000000, %fd1726;
	mul.f64 	%fd1731, %fd1652, %fd1730;
	sub.f64 	%fd1732, %fd1723, %fd1731;
	mul.f64 	%fd1733, %fd1696, %fd1732;
	fma.rn.f64 	%fd1734, %fd1694, 0d3FC5555555555555, %fd1733;
	mul.f64 	%fd1735, %fd1542, %fd1599;
	mul.f64 	%fd1736, %fd1735, 0d3F7C71C71C71C71C;
	add.s64 	%rd97, %rd24, %rd88;
	ld.global.nc.f64 	%fd1737, [%rd97+-1478672];
	add.s64 	%rd98, %rd24, %rd100;
	ld.global.nc.f64 	%fd33, [%rd98+1478640];
	sub.f64 	%fd1738, %fd1737, %fd33;
	ld.global.nc.f64 	%fd1739, [%rd97+-739344];
	ld.global.nc.f64 	%fd1740, [%rd98+739312];
	sub.f64 	%fd1741, %fd1740, %fd1739;
	fma.rn.f64 	%fd1742, %fd1741, 0d4020000000000000, %fd1738;
	mul.f64 	%fd1743, %fd1631, %fd1742;
	ld.global.nc.f64 	%fd1744, [%rd97+-1478664];
	ld.global.nc.f64 	%fd34, [%rd98+1478648];
	sub.f64 	%fd1745, %fd1744, %fd34;
	ld.global.nc.f64 	%fd1746, [%rd97+-739336];
	ld.global.nc.f64 	%fd1747, [%rd98+739320];
	sub.f64 	%fd1748, %fd1747, %fd1746;
	fma.rn.f64 	%fd1749, %fd1748, 0d4020000000000000, %fd1745;
	mul.f64 	%fd1750, %fd1624, %fd1749;
	mul.f64 	%fd1751, %fd1750, 0d4020000000000000;
	sub.f64 	%fd1752, %fd1743, %fd1751;
	ld.global.nc.f64 	%fd1753, [%rd97+-1478648];
	ld.global.nc.f64 	%fd35, [%rd98+1478664];
	sub.f64 	%fd1754, %fd1753, %fd35;
	ld.global.nc.f64 	%fd1755, [%rd97+-739320];
	ld.global.nc.f64 	%fd1756, [%rd98+739336];
	sub.f64 	%fd1757, %fd1756, %fd1755;
	fma.rn.f64 	%fd1758, %fd1757, 0d4020000000000000, %fd1754;
	mul.f64 	%fd1759, %fd1640, %fd1758;
	fma.rn.f64 	%fd1760, %fd1759, 0d4020000000000000, %fd1752;
	ld.global.nc.f64 	%fd1761, [%rd97+-1478640];
	ld.global.nc.f64 	%fd36, [%rd98+1478672];
	sub.f64 	%fd1762, %fd1761, %fd36;
	ld.global.nc.f64 	%fd1763, [%rd97+-739312];
	ld.global.nc.f64 	%fd1764, [%rd98+739344];
	sub.f64 	%fd1765, %fd1764, %fd1763;
	fma.rn.f64 	%fd1766, %fd1765, 0d4020000000000000, %fd1762;
	mul.f64 	%fd1767, %fd1652, %fd1766;
	sub.f64 	%fd1768, %fd1760, %fd1767;
	fma.rn.f64 	%fd1769, %fd1736, %fd1768, %fd1734;
	sub.f64 	%fd1770, %fd1697, %fd1724;
	sub.f64 	%fd1771, %fd1715, %fd1705;
	fma.rn.f64 	%fd1772, %fd1771, 0d4020000000000000, %fd1770;
	mul.f64 	%fd1773, %fd1574, %fd1772;
	sub.f64 	%fd1774, %fd1700, %fd1727;
	sub.f64 	%fd1775, %fd1718, %fd1708;
	fma.rn.f64 	%fd1776, %fd1775, 0d4020000000000000, %fd1774;
	mul.f64 	%fd1777, %fd1568, %fd1776;
	mul.f64 	%fd1778, %fd1777, 0d4020000000000000;
	sub.f64 	%fd1779, %fd1773, %fd1778;
	sub.f64 	%fd1780, %fd1701, %fd1728;
	sub.f64 	%fd1781, %fd1719, %fd1709;
	fma.rn.f64 	%fd1782, %fd1781, 0d4020000000000000, %fd1780;
	mul.f64 	%fd1783, %fd1579, %fd1782;
	fma.rn.f64 	%fd1784, %fd1783, 0d4020000000000000, %fd1779;
	sub.f64 	%fd1785, %fd1698, %fd1725;
	sub.f64 	%fd1786, %fd1716, %fd1706;
	fma.rn.f64 	%fd1787, %fd1786, 0d4020000000000000, %fd1785;
	mul.f64 	%fd1788, %fd1586, %fd1787;
	sub.f64 	%fd1789, %fd1784, %fd1788;
	fma.rn.f64 	%fd1790, %fd1696, %fd1789, %fd1769;
	sub.f64 	%fd1791, %fd1737, %fd1761;
	sub.f64 	%fd1792, %fd1753, %fd1744;
	fma.rn.f64 	%fd1793, %fd1792, 0d4020000000000000, %fd1791;
	mul.f64 	%fd1794, %fd1602, %fd1793;
	sub.f64 	%fd1795, %fd1739, %fd1763;
	sub.f64 	%fd1796, %fd1755, %fd1746;
	fma.rn.f64 	%fd1797, %fd1796, 0d4020000000000000, %fd1795;
	mul.f64 	%fd1798, %fd1596, %fd1797;
	mul.f64 	%fd1799, %fd1798, 0d4020000000000000;
	sub.f64 	%fd1800, %fd1794, %fd1799;
	sub.f64 	%fd1801, %fd1740, %fd1764;
	sub.f64 	%fd1802, %fd1756, %fd1747;
	fma.rn.f64 	%fd1803, %fd1802, 0d4020000000000000, %fd1801;
	mul.f64 	%fd1804, %fd1607, %fd1803;
	fma.rn.f64 	%fd1805, %fd1804, 0d4020000000000000, %fd1800;
	sub.f64 	%fd1806, %fd33, %fd36;
	sub.f64 	%fd1807, %fd35, %fd34;
	fma.rn.f64 	%fd1808, %fd1807, 0d4020000000000000, %fd1806;
	mul.f64 	%fd1809, %fd1614, %fd1808;
	sub.f64 	%fd1810, %fd1805, %fd1809;
	fma.rn.f64 	%fd1811, %fd1736, %fd1810, %fd1790;
	add.s64 	%rd99, %rd23, %rd100;
	ld.global.f64 	%fd1812, [%rd99];
	fma.rn.f64 	%fd1813, %fd1811, 0d3FB2B324D6AC6977, %fd1812;
	st.global.f64 	[%rd99], %fd1813;
	ld.global.nc.f64 	%fd1814, [%rd91+739320];
	ld.global.f64 	%fd1815, [%rd10+-8];
	mul.f64 	%fd1816, %fd1814, %fd1815;
	mul.f64 	%fd1817, %fd1607, 0d3FE8000000000000;
	ld.global.f64 	%fd1818, [%rd10];
	mul.f64 	%fd1819, %fd1817, %fd1818;
	sub.f64 	%fd1820, %fd1816, %fd1819;
	ld.global.nc.f64 	%fd1821, [%rd91+739312];
	mul.f64 	%fd1822, %fd1821, 0d3FE8000000000000;
	ld.global.f64 	%fd1823, [%rd10+-16];
	mul.f64 	%fd1824, %fd1822, %fd1823;
	sub.f64 	%fd1825, %fd1820, %fd1824;
	ld.global.nc.f64 	%fd1826, [%rd91+739336];
	ld.global.f64 	%fd1827, [%rd10+8];
	mul.f64 	%fd1828, %fd1826, %fd1827;
	fma.rn.f64 	%fd1829, %fd1821, %fd1823, %fd1828;
	fma.rn.f64 	%fd1830, %fd1617, %fd1818, %fd1829;
	mul.f64 	%fd1831, %fd1814, 0d4008000000000000;
	fma.rn.f64 	%fd1832, %fd1831, %fd1815, %fd1830;
	ld.global.nc.f64 	%fd1833, [%rd91+739344];
	ld.global.f64 	%fd1834, [%rd10+16];
	fma.rn.f64 	%fd1835, %fd1833, %fd1834, %fd1816;
	mul.f64 	%fd1836, %fd1826, 0d4008000000000000;
	fma.rn.f64 	%fd1837, %fd1836, %fd1827, %fd1835;
	fma.rn.f64 	%fd1838, %fd1617, %fd1818, %fd1837;
	sub.f64 	%fd1839, %fd1828, %fd1819;
	mul.f64 	%fd1840, %fd1833, 0d3FE8000000000000;
	mul.f64 	%fd1841, %fd1840, %fd1834;
	sub.f64 	%fd1842, %fd1839, %fd1841;
	ld.global.nc.f64 	%fd1843, [%rd91+736896];
	ld.global.f64 	%fd1844, [%rd11+-8];
	mul.f64 	%fd1845, %fd1843, %fd1844;
	ld.global.f64 	%fd1846, [%rd11];
	mul.f64 	%fd1847, %fd1817, %fd1846;
	sub.f64 	%fd1848, %fd1845, %fd1847;
	ld.global.nc.f64 	%fd1849, [%rd91+734464];
	mul.f64 	%fd1850, %fd1849, 0d3FE8000000000000;
	ld.global.f64 	%fd1851, [%rd11+-16];
	mul.f64 	%fd1852, %fd1850, %fd1851;
	sub.f64 	%fd1853, %fd1848, %fd1852;
	ld.global.nc.f64 	%fd1854, [%rd91+741760];
	ld.global.f64 	%fd1855, [%rd11+8];
	mul.f64 	%fd1856, %fd1854, %fd1855;
	fma.rn.f64 	%fd1857, %fd1849, %fd1851, %fd1856;
	fma.rn.f64 	%fd1858, %fd1617, %fd1846, %fd1857;
	mul.f64 	%fd1859, %fd1843, 0d4008000000000000;
	fma.rn.f64 	%fd1860, %fd1859, %fd1844, %fd1858;
	ld.global.nc.f64 	%fd1861, [%rd91+744192];
	ld.global.f64 	%fd1862, [%rd11+16];
	fma.rn.f64 	%fd1863, %fd1861, %fd1862, %fd1845;
	mul.f64 	%fd1864, %fd1854, 0d4008000000000000;
	fma.rn.f64 	%fd1865, %fd1864, %fd1855, %fd1863;
	fma.rn.f64 	%fd1866, %fd1617, %fd1846, %fd1865;
	sub.f64 	%fd1867, %fd1856, %fd1847;
	mul.f64 	%fd1868, %fd1861, 0d3FE8000000000000;
	mul.f64 	%fd1869, %fd1868, %fd1862;
	sub.f64 	%fd1870, %fd1867, %fd1869;
	ld.global.f64 	%fd1871, [%rd101+-16];
	mul.f64 	%fd1872, %fd1540, %fd1871;
	ld.global.f64 	%fd1873, [%rd101+-8];
	mul.f64 	%fd1874, %fd1817, %fd1873;
	sub.f64 	%fd1875, %fd1872, %fd1874;
	mul.f64 	%fd1876, %fd1596, 0d3FE8000000000000;
	ld.global.f64 	%fd1877, [%rd90];
	mul.f64 	%fd1878, %fd1876, %fd1877;
	sub.f64 	%fd1879, %fd1875, %fd1878;
	ld.global.f64 	%fd1880, [%rd101];
	mul.f64 	%fd1881, %fd1614, %fd1880;
	fma.rn.f64 	%fd1882, %fd1596, %fd1877, %fd1881;
	fma.rn.f64 	%fd1883, %fd1617, %fd1873, %fd1882;
	fma.rn.f64 	%fd1884, %fd1554, %fd1871, %fd1883;
	ld.global.nc.f64 	%fd1885, [%rd91+2217984];
	ld.global.f64 	%fd1886, [%rd101+8];
	fma.rn.f64 	%fd1887, %fd1885, %fd1886, %fd1872;
	mul.f64 	%fd1888, %fd1614, 0d4008000000000000;
	fma.rn.f64 	%fd1889, %fd1888, %fd1880, %fd1887;
	fma.rn.f64 	%fd1890, %fd1617, %fd1873, %fd1889;
	sub.f64 	%fd1891, %fd1881, %fd1874;
	mul.f64 	%fd1892, %fd1885, 0d3FE8000000000000;
	mul.f64 	%fd1893, %fd1892, %fd1886;
	sub.f64 	%fd1894, %fd1891, %fd1893;
	ld.global.nc.f64 	%fd1895, [%rd93+739320];
	mul.f64 	%fd1896, %fd1895, %fd1815;
	fma.rn.f64 	%fd1897, %fd1825, 0d4000000000000000, %fd1896;
	ld.global.nc.f64 	%fd1898, [%rd93+739328];
	mul.f64 	%fd1899, %fd1898, 0d3FE8000000000000;
	mul.f64 	%fd1900, %fd1899, %fd1818;
	sub.f64 	%fd1901, %fd1897, %fd1900;
	ld.global.nc.f64 	%fd1902, [%rd93+739312];
	mul.f64 	%fd1903, %fd1902, 0d3FE8000000000000;
	mul.f64 	%fd1904, %fd1903, %fd1823;
	sub.f64 	%fd1905, %fd1901, %fd1904;
	ld.global.nc.f64 	%fd1906, [%rd94+739312];
	sub.f64 	%fd1907, %fd1906, %fd1688;
	mul.f64 	%fd1908, %fd1902, %fd1823;
	fma.rn.f64 	%fd1909, %fd1832, 0d4000000000000000, %fd1908;
	ld.global.nc.f64 	%fd1910, [%rd93+739336];
	mul.f64 	%fd1911, %fd1910, %fd1827;
	add.f64 	%fd1912, %fd1909, %fd1911;
	mul.f64 	%fd1913, %fd1898, 0d4008000000000000;
	fma.rn.f64 	%fd1914, %fd1913, %fd1818, %fd1912;
	mul.f64 	%fd1915, %fd1895, 0d4008000000000000;
	fma.rn.f64 	%fd1916, %fd1915, %fd1815, %fd1914;
	ld.global.nc.f64 	%fd1917, [%rd94+739320];
	sub.f64 	%fd1918, %fd1917, %fd1688;
	mul.f64 	%fd1919, %fd1916, %fd1918;
	fma.rn.f64 	%fd1920, %fd1905, %fd1907, %fd1919;
	fma.rn.f64 	%fd1921, %fd1838, 0d4000000000000000, %fd1896;
	ld.global.nc.f64 	%fd1922, [%rd93+739344];
	fma.rn.f64 	%fd1923, %fd1922, %fd1834, %fd1921;
	mul.f64 	%fd1924, %fd1910, 0d4008000000000000;
	fma.rn.f64 	%fd1925, %fd1924, %fd1827, %fd1923;
	fma.rn.f64 	%fd1926, %fd1913, %fd1818, %fd1925;
	ld.global.nc.f64 	%fd1927, [%rd94+739336];
	sub.f64 	%fd1928, %fd1927, %fd1688;
	fma.rn.f64 	%fd1929, %fd1926, %fd1928, %fd1920;
	fma.rn.f64 	%fd1930, %fd1842, 0d4000000000000000, %fd1911;
	sub.f64 	%fd1931, %fd1930, %fd1900;
	mul.f64 	%fd1932, %fd1922, 0d3FE8000000000000;
	mul.f64 	%fd1933, %fd1932, %fd1834;
	sub.f64 	%fd1934, %fd1931, %fd1933;
	ld.global.nc.f64 	%fd1935, [%rd94+739344];
	sub.f64 	%fd1936, %fd1935, %fd1688;
	fma.rn.f64 	%fd1937, %fd1934, %fd1936, %fd1929;
	ld.global.nc.f64 	%fd1938, [%rd94+734464];
	sub.f64 	%fd1939, %fd1938, %fd1688;
	ld.global.nc.f64 	%fd1940, [%rd94+736896];
	sub.f64 	%fd1941, %fd1940, %fd1688;
	mul.f64 	%fd1942, %fd1860, %fd1941;
	fma.rn.f64 	%fd1943, %fd1853, %fd1939, %fd1942;
	ld.global.nc.f64 	%fd1944, [%rd94+741760];
	sub.f64 	%fd1945, %fd1944, %fd1688;
	fma.rn.f64 	%fd1946, %fd1866, %fd1945, %fd1943;
	ld.global.nc.f64 	%fd1947, [%rd94+744192];
	sub.f64 	%fd1948, %fd1947, %fd1688;
	fma.rn.f64 	%fd1949, %fd1870, %fd1948, %fd1946;
	mul.f64 	%fd1950, %fd1846, %fd1949;
	fma.rn.f64 	%fd1951, %fd1818, %fd1937, %fd1950;
	sub.f64 	%fd1952, %fd1684, %fd1688;
	sub.f64 	%fd1953, %fd1636, %fd1688;
	mul.f64 	%fd1954, %fd1884, %fd1953;
	fma.rn.f64 	%fd1955, %fd1879, %fd1952, %fd1954;
	sub.f64 	%fd1956, %fd1691, %fd1688;
	fma.rn.f64 	%fd1957, %fd1890, %fd1956, %fd1955;
	ld.global.nc.f64 	%fd1958, [%rd94+2217984];
	sub.f64 	%fd1959, %fd1958, %fd1688;
	fma.rn.f64 	%fd1960, %fd1894, %fd1959, %fd1957;
	fma.rn.f64 	%fd1961, %fd1873, %fd1960, %fd1951;
	mul.f64 	%fd1962, %fd1818, %fd1846;
	mul.f64 	%fd1963, %fd1962, 0d3F7C71C71C71C71C;
	ld.global.nc.f64 	%fd1964, [%rd96+-9760];
	ld.global.nc.f64 	%fd1965, [%rd96+-32];
	sub.f64 	%fd1966, %fd1964, %fd1965;
	ld.global.nc.f64 	%fd1967, [%rd96+-7328];
	ld.global.nc.f64 	%fd1968, [%rd96+-2464];
	sub.f64 	%fd1969, %fd1968, %fd1967;
	fma.rn.f64 	%fd1970, %fd1969, 0d4020000000000000, %fd1966;
	mul.f64 	%fd1971, %fd1902, %fd1970;
	ld.global.nc.f64 	%fd1972, [%rd96+-9752];
	ld.global.nc.f64 	%fd1973, [%rd96+-24];
	sub.f64 	%fd1974, %fd1972, %fd1973;
	ld.global.nc.f64 	%fd1975, [%rd96+-7320];
	ld.global.nc.f64 	%fd1976, [%rd96+-2456];
	sub.f64 	%fd1977, %fd1976, %fd1975;
	fma.rn.f64 	%fd1978, %fd1977, 0d4020000000000000, %fd1974;
	mul.f64 	%fd1979, %fd1895, %fd1978;
	mul.f64 	%fd1980, %fd1979, 0d4020000000000000;
	sub.f64 	%fd1981, %fd1971, %fd1980;
	ld.global.nc.f64 	%fd1982, [%rd96+-9736];
	ld.global.nc.f64 	%fd1983, [%rd96+-8];
	sub.f64 	%fd1984, %fd1982, %fd1983;
	ld.global.nc.f64 	%fd1985, [%rd96+-7304];
	ld.global.nc.f64 	%fd1986, [%rd96+-2440];
	sub.f64 	%fd1987, %fd1986, %fd1985;
	fma.rn.f64 	%fd1988, %fd1987, 0d4020000000000000, %fd1984;
	mul.f64 	%fd1989, %fd1910, %fd1988;
	fma.rn.f64 	%fd1990, %fd1989, 0d4020000000000000, %fd1981;
	ld.global.nc.f64 	%fd1991, [%rd96+-9728];
	ld.global.nc.f64 	%fd1992, [%rd96];
	sub.f64 	%fd1993, %fd1991, %fd1992;
	ld.global.nc.f64 	%fd1994, [%rd96+-7296];
	ld.global.nc.f64 	%fd1995, [%rd96+-2432];
	sub.f64 	%fd1996, %fd1995, %fd1994;
	fma.rn.f64 	%fd1997, %fd1996, 0d4020000000000000, %fd1993;
	mul.f64 	%fd1998, %fd1922, %fd1997;
	sub.f64 	%fd1999, %fd1990, %fd1998;
	mul.f64 	%fd2000, %fd1963, %fd1999;
	fma.rn.f64 	%fd2001, %fd1961, 0d3FC5555555555555, %fd2000;
	mul.f64 	%fd2002, %fd1818, %fd1873;
	mul.f64 	%fd2003, %fd2002, 0d3F7C71C71C71C71C;
	ld.global.nc.f64 	%fd2004, [%rd98+2217968];
	sub.f64 	%fd2005, %fd1739, %fd2004;
	sub.f64 	%fd2006, %fd33, %fd2076;
	fma.rn.f64 	%fd2007, %fd2006, 0d4020000000000000, %fd2005;
	mul.f64 	%fd2008, %fd1902, %fd2007;
	ld.global.nc.f64 	%fd2009, [%rd98+2217976];
	sub.f64 	%fd2010, %fd1746, %fd2009;
	sub.f64 	%fd2011, %fd34, %fd2075;
	fma.rn.f64 	%fd2012, %fd2011, 0d4020000000000000, %fd2010;
	mul.f64 	%fd2013, %fd1895, %fd2012;
	mul.f64 	%fd2014, %fd2013, 0d4020000000000000;
	sub.f64 	%fd2015, %fd2008, %fd2014;
	ld.global.nc.f64 	%fd2016, [%rd98+2217992];
	sub.f64 	%fd2017, %fd1755, %fd2016;
	sub.f64 	%fd2018, %fd35, %fd2074;
	fma.rn.f64 	%fd2019, %fd2018, 0d4020000000000000, %fd2017;
	mul.f64 	%fd2020, %fd1910, %fd2019;
	fma.rn.f64 	%fd2021, %fd2020, 0d4020000000000000, %fd2015;
	ld.global.nc.f64 	%fd2022, [%rd98+2218000];
	sub.f64 	%fd2023, %fd1763, %fd2022;
	sub.f64 	%fd2024, %fd36, %fd2073;
	fma.rn.f64 	%fd2025, %fd2024, 0d4020000000000000, %fd2023;
	mul.f64 	%fd2026, %fd1922, %fd2025;
	sub.f64 	%fd2027, %fd2021, %fd2026;
	fma.rn.f64 	%fd2028, %fd2003, %fd2027, %fd2001;
	sub.f64 	%fd2029, %fd1964, %fd1991;
	sub.f64 	%fd2030, %fd1982, %fd1972;
	fma.rn.f64 	%fd2031, %fd2030, 0d4020000000000000, %fd2029;
	mul.f64 	%fd2032, %fd1849, %fd2031;
	sub.f64 	%fd2033, %fd1967, %fd1994;
	sub.f64 	%fd2034, %fd1985, %fd1975;
	fma.rn.f64 	%fd2035, %fd2034, 0d4020000000000000, %fd2033;
	mul.f64 	%fd2036, %fd1843, %fd2035;
	mul.f64 	%fd2037, %fd2036, 0d4020000000000000;
	sub.f64 	%fd2038, %fd2032, %fd2037;
	sub.f64 	%fd2039, %fd1968, %fd1995;
	sub.f64 	%fd2040, %fd1986, %fd1976;
	fma.rn.f64 	%fd2041, %fd2040, 0d4020000000000000, %fd2039;
	mul.f64 	%fd2042, %fd1854, %fd2041;
	fma.rn.f64 	%fd2043, %fd2042, 0d4020000000000000, %fd2038;
	sub.f64 	%fd2044, %fd1965, %fd1992;
	sub.f64 	%fd2045, %fd1983, %fd1973;
	fma.rn.f64 	%fd2046, %fd2045, 0d4020000000000000, %fd2044;
	mul.f64 	%fd2047, %fd1861, %fd2046;
	sub.f64 	%fd2048, %fd2043, %fd2047;
	fma.rn.f64 	%fd2049, %fd1963, %fd2048, %fd2028;
	sub.f64 	%fd2050, %fd2076, %fd2073;
	sub.f64 	%fd2051, %fd2074, %fd2075;
	fma.rn.f64 	%fd2052, %fd2051, 0d4020000000000000, %fd2050;
	mul.f64 	%fd2053, %fd1540, %fd2052;
	mul.f64 	%fd2054, %fd2053, 0d4020000000000000;
	sub.f64 	%fd2055, %fd1798, %fd2054;
	fma.rn.f64 	%fd2056, %fd1809, 0d4020000000000000, %fd2055;
	sub.f64 	%fd2057, %fd2004, %fd2022;
	sub.f64 	%fd2058, %fd2016, %fd2009;
	fma.rn.f64 	%fd2059, %fd2058, 0d4020000000000000, %fd2057;
	mul.f64 	%fd2060, %fd1885, %fd2059;
	sub.f64 	%fd2061, %fd2056, %fd2060;
	fma.rn.f64 	%fd2062, %fd2003, %fd2061, %fd2049;
	ld.global.f64 	%fd2063, [%rd99+739328];
	fma.rn.f64 	%fd2064, %fd2062, 0d3FB2B324D6AC6977, %fd2063;
	st.global.f64 	[%rd99+739328], %fd2064;
	add.s32 	%r41, %r41, 1;
	add.s64 	%rd101, %rd101, 16;
	add.s64 	%rd100, %rd100, 1478656;
	setp.ne.s32 	%p10, %r41, 1;
	mov.f64 	%fd2073, %fd36;
	mov.f64 	%fd2074, %fd35;
	mov.f64 	%fd2075, %fd34;
	mov.f64 	%fd2076, %fd33;
	@%p10 bra 	$L__BB0_6;
$L__BB0_7:
	ret;

}
	// .globl	_Z5sw4_2PdS_S_S_S_S_S_S_S_S_S_i
.visible .entry _Z5sw4_2PdS_S_S_S_S_S_S_S_S_S_i(
	.param .u64 .ptr .align 1 _Z5sw4_2PdS_S_S_S_S_S_S_S_S_S_i_param_0,
	.param .u64 .ptr .align 1 _Z5sw4_2PdS_S_S_S_S_S_S_S_S_S_i_param_1,
	.param .u64 .ptr .align 1 _Z5sw4_2PdS_S_S_S_S_S_S_S_S_S_i_param_2,
	.param .u64 .ptr .align 1 _Z5sw4_2PdS_S_S_S_S_S_S_S_S_S_i_param_3,
	.param .u64 .ptr .align 1 _Z5sw4_2PdS_S_S_S_S_S_S_S_S_S_i_param_4,
	.param .u64 .ptr .align 1 _Z5sw4_2PdS_S_S_S_S_S_S_S_S_S_i_param_5,
	.param .u64 .ptr .align 1 _Z5sw4_2PdS_S_S_S_S_S_S_S_S_S_i_param_6,
	.param .u64 .ptr .align 1 _Z5sw4_2PdS_S_S_S_S_S_S_S_S_S_i_param_7,
	.param .u64 .ptr .align 1 _Z5sw4_2PdS_S_S_S_S_S_S_S_S_S_i_param_8,
	.param .u64 .ptr .align 1 _Z5sw4_2PdS_S_S_S_S_S_S_S_S_S_i_param_9,
	.param .u64 .ptr .align 1 _Z5sw4_2PdS_S_S_S_S_S_S_S_S_S_i_param_10,
	.param .u32 _Z5sw4_2PdS_S_S_S_S_S_S_S_S_S_i_param_11
)
.maxntid 128
.minnctapersm 2
{
	.reg .pred 	%p<11>;
	.reg .b32 	%r<43>;
	.reg .b64 	%rd<104>;
	.reg .b64 	%fd<2337>;

	ld.param.u64 	%rd29, [_Z5sw4_2PdS_S_S_S_S_S_S_S_S_S_i_param_1];
	ld.param.u64 	%rd32, [_Z5sw4_2PdS_S_S_S_S_S_S_S_S_S_i_param_3];
	ld.param.u64 	%rd33, [_Z5sw4_2PdS_S_S_S_S_S_S_S_S_S_i_param_4];
	ld.param.u64 	%rd34, [_Z5sw4_2PdS_S_S_S_S_S_S_S_S_S_i_param_5];
	ld.param.u64 	%rd35, [_Z5sw4_2PdS_S_S_S_S_S_S_S_S_S_i_param_6];
	ld.param.u64 	%rd36, [_Z5sw4_2PdS_S_S_S_S_S_S_S_S_S_i_param_7];
	ld.param.u64 	%rd30, [_Z5sw4_2PdS_S_S_S_S_S_S_S_S_S_i_param_8];
	ld.param.u64 	%rd31, [_Z5sw4_2PdS_S_S_S_S_S_S_S_S_S_i_param_9];
	ld.param.u64 	%rd37, [_Z5sw4_2PdS_S_S_S_S_S_S_S_S_S_i_param_10];
	ld.param.u32 	%r23, [_Z5sw4_2PdS_S_S_S_S_S_S_S_S_S_i_param_11];
	cvta.to.global.u64 	%rd1, %rd34;
	cvta.to.global.u64 	%rd2, %rd32;
	cvta.to.global.u64 	%rd3, %rd36;
	cvta.to.global.u64 	%rd4, %rd33;
	cvta.to.global.u64 	%rd5, %rd37;
	cvta.to.global.u64 	%rd6, %rd35;
	mov.u32 	%r1, %ntid.x;
	mov.u32 	%r2, %ctaid.x;
	mov.u32 	%r3, %tid.x;
	mad.lo.s32 	%r4, %r2, %r1, %r3;
	mov.u32 	%r5, %ntid.y;
	mov.u32 	%r6, %ctaid.y;
	mov.u32 	%r7, %tid.y;
	mad.lo.s32 	%r8, %r6, %r5, %r7;
	min.u32 	%r24, %r4, %r8;
	setp.lt.u32 	%p1, %r24, 2;
	add.s32 	%r25, %r23, -3;
	max.s32 	%r26, %r4, %r8;
	setp.gt.s32 	%p2, %r26, %r25;
	or.pred  	%p3, %p2, %p1;
	setp.lt.s32 	%p4, %r23, 5;
	or.pred  	%p5, %p3, %p4;
	@%p5 bra 	$L__BB1_7;
	cvta.to.global.u64 	%rd38, %rd30;
	cvta.to.global.u64 	%rd39, %rd31;
	cvta.to.global.u64 	%rd7, %rd29;
	cvt.u64.u32 	%rd8, %r8;
	cvt.u64.u32 	%rd9, %r4;
	mul.wide.u32 	%rd40, %r4, 8;
	add.s64 	%rd10, %rd38, %rd40;
	mul.wide.u32 	%rd41, %r8, 8;
	add.s64 	%rd11, %rd39, %rd41;
	mul.wide.u32 	%rd42, %r8, 2432;
	add.s64 	%rd43, %rd6, %rd42;
	add.s64 	%rd12, %rd43, %rd40;
	add.s32 	%r9, %r23, -5;
	shr.u32 	%r10, %r9, 1;
	mul.hi.u32 	%r28, %r10, 1431655766;
	mul.lo.s32 	%r29, %r28, 3;
	sub.s32 	%r30, %r10, %r29;
	add.s32 	%r11, %r30, 1;
	setp.lt.u32 	%p6, %r9, 4;
	mov.b32 	%r40, 2;
	@%p6 bra 	$L__BB1_4;
	setp.eq.s32 	%p7, %r11, 3;
	selp.b32 	%r33, 0, %r11, %p7;
	sub.s32 	%r34, %r10, %r33;
	add.s32 	%r12, %r34, 1;
	add.s64 	%rd45, %rd1, %rd42;
	add.s64 	%rd47, %rd45, %rd40;
	ld.global.nc.f64 	%fd2332, [%rd47+2213120];
	ld.global.nc.f64 	%fd2331, [%rd47+2215552];
	ld.global.nc.f64 	%fd2330, [%rd47+2220416];
	ld.global.nc.f64 	%fd2329, [%rd47+2222848];
	ld.global.nc.f64 	%fd2328, [%rd47+1473792];
	ld.global.nc.f64 	%fd2327, [%rd47+1476224];
	ld.global.nc.f64 	%fd2326, [%rd47+1481088];
	ld.global.nc.f64 	%fd2325, [%rd47+1483520];
	mul.lo.s64 	%rd48, %rd8, 2432;
	add.s64 	%rd49, %rd7, %rd48;
	shl.b64 	%rd50, %rd9, 3;
	add.s64 	%rd13, %rd49, %rd50;
	add.s64 	%rd51, %rd4, %rd48;
	add.s64 	%rd14, %rd51, %rd50;
	mov.b32 	%r39, 0;
	mov.b32 	%r40, 2;
$L__BB1_3:
	.pragma "nounroll";
	mul.wide.u32 	%rd52, %r40, 739328;
	add.s64 	%rd53, %rd6, %rd52;
	add.s64 	%rd55, %rd53, %rd42;
	add.s64 	%rd57, %rd55, %rd40;
	ld.global.nc.f64 	%fd37, [%rd57+-8];
	ld.global.f64 	%fd38, [%rd10+-8];
	mul.f64 	%fd39, %fd37, %fd38;
	ld.global.nc.f64 	%fd40, [%rd57];
	mul.f64 	%fd41, %fd40, 0d3FE8000000000000;
	ld.global.f64 	%fd42, [%rd10];
	mul.f64 	%fd43, %fd41, %fd42;
	sub.f64 	%fd44, %fd39, %fd43;
	ld.global.nc.f64 	%fd45, [%rd57+-16];
	mul.f64 	%fd46, %fd45, 0d3FE8000000000000;
	ld.global.f64 	%fd47, [%rd10+-16];
	mul.f64 	%fd48, %fd46, %fd47;
	sub.f64 	%fd49, %fd44, %fd48;
	ld.global.nc.f64 	%fd50, [%rd57+8];
	ld.global.f64 	%fd51, [%rd10+8];
	mul.f64 	%fd52, %fd50, %fd51;
	fma.rn.f64 	%fd53, %fd45, %fd47, %fd52;
	mul.f64 	%fd54, %fd40, 0d4008000000000000;
	fma.rn.f64 	%fd55, %fd54, %fd42, %fd53;
	mul.f64 	%fd56, %fd37, 0d4008000000000000;
	fma.rn.f64 	%fd57, %fd56, %fd38, %fd55;
	ld.global.nc.f64 	%fd58, [%rd57+16];
	ld.global.f64 	%fd59, [%rd10+16];
	fma.rn.f64 	%fd60, %fd58, %fd59, %fd39;
	mul.f64 	%fd61, %fd50, 0d4008000000000000;
	fma.rn.f64 	%fd62, %fd61, %fd51, %fd60;
	fma.rn.f64 	%fd63, %fd54, %fd42, %fd62;
	sub.f64 	%fd64, %fd52, %fd43;
	mul.f64 	%fd65, %fd58, 0d3FE8000000000000;
	mul.f64 	%fd66, %fd65, %fd59;
	sub.f64 	%fd67, %fd64, %fd66;
	ld.global.nc.f64 	%fd68, [%rd57+-2432];
	ld.global.f64 	%fd69, [%rd11+-8];
	mul.f64 	%fd70, %fd68, %fd69;
	ld.global.f64 	%fd71, [%rd11];
	mul.f64 	%fd72, %fd41, %fd71;
	sub.f64 	%fd73, %fd70, %fd72;
	ld.global.nc.f64 	%fd74, [%rd57+-4864];
	mul.f64 	%fd75, %fd74, 0d3FE8000000000000;
	ld.global.f64 	%fd76, [%rd11+-16];
	mul.f64 	%fd77, %fd75, %fd76;
	sub.f64 	%fd78, %fd73, %fd77;
	ld.global.nc.f64 	%fd79, [%rd57+2432];
	ld.global.f64 	%fd80, [%rd11+8];
	mul.f64 	%fd81, %fd79, %fd80;
	fma.rn.f64 	%fd82, %fd74, %fd76, %fd81;
	fma.rn.f64 	%fd83, %fd54, %fd71, %fd82;
	mul.f64 	%fd84, %fd68, 0d4008000000000000;
	fma.rn.f64 	%fd85, %fd84, %fd69, %fd83;
	ld.global.nc.f64 	%fd86, [%rd57+4864];
	ld.global.f64 	%fd87, [%rd11+16];
	fma.rn.f64 	%fd88, %fd86, %fd87, %fd70;
	mul.f64 	%fd89, %fd79, 0d4008000000000000;
	fma.rn.f64 	%fd90, %fd89, %fd80, %fd88;
	fma.rn.f64 	%fd91, %fd54, %fd71, %fd90;
	sub.f64 	%fd92, %fd81, %fd72;
	mul.f64 	%fd93, %fd86, 0d3FE8000000000000;
	mul.f64 	%fd94, %fd93, %fd87;
	sub.f64 	%fd95, %fd92, %fd94;
	add.s64 	%rd58, %rd12, %rd52;
	ld.global.nc.f64 	%fd96, [%rd58+-739328];
	mul.wide.u32 	%rd59, %r40, 8;
	add.s64 	%rd60, %rd5, %rd59;
	ld.global.f64 	%fd97, [%rd60+-8];
	mul.f64 	%fd98, %fd96, %fd97;
	ld.global.f64 	%fd99, [%rd60];
	mul.f64 	%fd100, %fd41, %fd99;
	sub.f64 	%fd101, %fd98, %fd100;
	ld.global.nc.f64 	%fd102, [%rd58+-1478656];
	mul.f64 	%fd103, %fd102, 0d3FE8000000000000;
	ld.global.f64 	%fd104, [%rd60+-16];
	mul.f64 	%fd105, %fd103, %fd104;
	sub.f64 	%fd106, %fd101, %fd105;
	ld.global.nc.f64 	%fd107, [%rd57+739328];
	ld.global.f64 	%fd108, [%rd60+8];
	mul.f64 	%fd109, %fd107, %fd108;
	fma.rn.f64 	%fd110, %fd102, %fd104, %fd109;
	fma.rn.f64 	%fd111, %fd54, %fd99, %fd110;
	mul.f64 	%fd112, %fd96, 0d4008000000000000;
	fma.rn.f64 	%fd113, %fd112, %fd97, %fd111;
	ld.global.nc.f64 	%fd114, [%rd58+1478656];
	ld.global.f64 	%fd115, [%rd60+16];
	fma.rn.f64 	%fd116, %fd114, %fd115, %fd98;
	mul.f64 	%fd117, %fd107, 0d4008000000000000;
	fma.rn.f64 	%fd118, %fd117, %fd108, %fd116;
	fma.rn.f64 	%fd119, %fd54, %fd99, %fd118;
	sub.f64 	%fd120, %fd109, %fd100;
	mul.f64 	%fd121, %fd114, 0d3FE8000000000000;
	mul.f64 	%fd122, %fd121, %fd115;
	sub.f64 	%fd123, %fd120, %fd122;
	add.s64 	%rd61, %rd4, %rd52;
	add.s64 	%rd62, %rd61, %rd42;
	add.s64 	%rd63, %rd62, %rd40;
	ld.global.nc.f64 	%fd124, [%rd63+-16];
	mul.f64 	%fd125, %fd49, %fd124;
	ld.global.nc.f64 	%fd126, [%rd63];
	mul.f64 	%fd127, %fd49, %fd126;
	sub.f64 	%fd128, %fd125, %fd127;
	ld.global.nc.f64 	%fd129, [%rd63+-8];
	fma.rn.f64 	%fd130, %fd57, %fd129, %fd128;
	mul.f64 	%fd131, %fd57, %fd126;
	sub.f64 	%fd132, %fd130, %fd131;
	ld.global.nc.f64 	%fd133, [%rd63+8];
	fma.rn.f64 	%fd134, %fd63, %fd133, %fd132;
	mul.f64 	%fd135, %fd63, %fd126;
	sub.f64 	%fd136, %fd134, %fd135;
	ld.global.nc.f64 	%fd137, [%rd63+16];
	fma.rn.f64 	%fd138, %fd67, %fd137, %fd136;
	mul.f64 	%fd139, %fd67, %fd126;
	sub.f64 	%fd140, %fd138, %fd139;
	mul.f64 	%fd141, %fd42, 0d3FC5555555555555;
	add.s64 	%rd64, %rd3, %rd52;
	add.s64 	%rd65, %rd64, %rd42;
	add.s64 	%rd66, %rd65, %rd40;
	ld.global.nc.f64 	%fd142, [%rd66+-2432];
	mul.f64 	%fd143, %fd142, %fd69;
	fma.rn.f64 	%fd144, %fd78, 0d4000000000000000, %fd143;
	ld.global.nc.f64 	%fd145, [%rd66];
	mul.f64 	%fd146, %fd145, 0d3FE8000000000000;
	mul.f64 	%fd147, %fd146, %fd71;
	sub.f64 	%fd148, %fd144, %fd147;
	ld.global.nc.f64 	%fd149, [%rd66+-4864];
	mul.f64 	%fd150, %fd149, 0d3FE8000000000000;
	mul.f64 	%fd151, %fd150, %fd76;
	sub.f64 	%fd152, %fd148, %fd151;
	ld.global.nc.f64 	%fd153, [%rd63+-4864];
	sub.f64 	%fd154, %fd153, %fd126;
	mul.f64 	%fd155, %fd149, %fd76;
	fma.rn.f64 	%fd156, %fd85, 0d4000000000000000, %fd155;
	ld.global.nc.f64 	%fd157, [%rd66+2432];
	mul.f64 	%fd158, %fd157, %fd80;
	add.f64 	%fd159, %fd156, %fd158;
	mul.f64 	%fd160, %fd145, 0d4008000000000000;
	fma.rn.f64 	%fd161, %fd160, %fd71, %fd159;
	mul.f64 	%fd162, %fd142, 0d4008000000000000;
	fma.rn.f64 	%fd163, %fd162, %fd69, %fd161;
	ld.global.nc.f64 	%fd164, [%rd63+-2432];
	sub.f64 	%fd165, %fd164, %fd126;
	mul.f64 	%fd166, %fd163, %fd165;
	fma.rn.f64 	%fd167, %fd152, %fd154, %fd166;
	fma.rn.f64 	%fd168, %fd91, 0d4000000000000000, %fd143;
	ld.global.nc.f64 	%fd169, [%rd66+4864];
	fma.rn.f64 	%fd170, %fd169, %fd87, %fd168;
	mul.f64 	%fd171, %fd157, 0d4008000000000000;
	fma.rn.f64 	%fd172, %fd171, %fd80, %fd170;
	fma.rn.f64 	%fd173, %fd160, %fd71, %fd172;
	ld.global.nc.f64 	%fd174, [%rd63+2432];
	sub.f64 	%fd175, %fd174, %fd126;
	fma.rn.f64 	%fd176, %fd173, %fd175, %fd167;
	fma.rn.f64 	%fd177, %fd95, 0d4000000000000000, %fd158;
	sub.f64 	%fd178, %fd177, %fd147;
	mul.f64 	%fd179, %fd169, 0d3FE8000000000000;
	mul.f64 	%fd180, %fd179, %fd87;
	sub.f64 	%fd181, %fd178, %fd180;
	ld.global.nc.f64 	%fd182, [%rd63+4864];
	sub.f64 	%fd183, %fd182, %fd126;
	fma.rn.f64 	%fd184, %fd181, %fd183, %fd176;
	mul.f64 	%fd185, %fd71, 0d3FC5555555555555;
	mul.f64 	%fd186, %fd185, %fd184;
	fma.rn.f64 	%fd187, %fd141, %fd140, %fd186;
	add.s64 	%rd67, %rd14, %rd52;
	ld.global.nc.f64 	%fd188, [%rd67+-1478656];
	mul.f64 	%fd189, %fd106, %fd188;
	mul.f64 	%fd190, %fd106, %fd126;
	sub.f64 	%fd191, %fd189, %fd190;
	ld.global.nc.f64 	%fd192, [%rd67+-739328];
	fma.rn.f64 	%fd193, %fd113, %fd192, %fd191;
	mul.f64 	%fd194, %fd113, %fd126;
	sub.f64 	%fd195, %fd193, %fd194;
	ld.global.nc.f64 	%fd196, [%rd63+739328];
	fma.rn.f64 	%fd197, %fd119, %fd196, %fd195;
	mul.f64 	%fd198, %fd119, %fd126;
	sub.f64 	%fd199, %fd197, %fd198;
	ld.global.nc.f64 	%fd200, [%rd67+1478656];
	fma.rn.f64 	%fd201, %fd123, %fd200, %fd199;
	mul.f64 	%fd202, %fd123, %fd126;
	sub.f64 	%fd203, %fd201, %fd202;
	mul.f64 	%fd204, %fd99, 0d3FC5555555555555;
	fma.rn.f64 	%fd205, %fd204, %fd203, %fd187;
	mul.f64 	%fd206, %fd42, 0d3F7C71C71C71C71C;
	mul.f64 	%fd207, %fd206, %fd71;
	add.s64 	%rd68, %rd2, %rd52;
	add.s64 	%rd69, %rd68, %rd42;
	add.s64 	%rd70, %rd69, %rd40;
	ld.global.nc.f64 	%fd208, [%rd70+-4880];
	mul.f64 	%fd209, %fd45, %fd208;
	ld.global.nc.f64 	%fd210, [%rd70+4848];
	mul.f64 	%fd211, %fd45, %fd210;
	sub.f64 	%fd212, %fd209, %fd211;
	ld.global.nc.f64 	%fd213, [%rd70+-2448];
	ld.global.nc.f64 	%fd214, [%rd70+2416];
	sub.f64 	%fd215, %fd214, %fd213;
	mul.f64 	%fd216, %fd45, 0d4020000000000000;
	fma.rn.f64 	%fd217, %fd215, %fd216, %fd212;
	ld.global.nc.f64 	%fd218, [%rd70+-4872];
	ld.global.nc.f64 	%fd219, [%rd70+4856];
	sub.f64 	%fd220, %fd218, %fd219;
	ld.global.nc.f64 	%fd221, [%rd70+-2440];
	mul.f64 	%fd222, %fd221, 0d4020000000000000;
	sub.f64 	%fd223, %fd220, %fd222;
	ld.global.nc.f64 	%fd224, [%rd70+2424];
	mul.f64 	%fd225, %fd224, 0d4020000000000000;
	add.f64 	%fd226, %fd223, %fd225;
	mul.f64 	%fd227, %fd37, 0d4020000000000000;
	mul.f64 	%fd228, %fd227, %fd226;
	sub.f64 	%fd229, %fd217, %fd228;
	ld.global.nc.f64 	%fd230, [%rd70+-4856];
	ld.global.nc.f64 	%fd231, [%rd70+4872];
	sub.f64 	%fd232, %fd230, %fd231;
	ld.global.nc.f64 	%fd233, [%rd70+-2424];
	mul.f64 	%fd234, %fd233, 0d4020000000000000;
	sub.f64 	%fd235, %fd232, %fd234;
	ld.global.nc.f64 	%fd236, [%rd70+2440];
	fma.rn.f64 	%fd237, %fd236, 0d4020000000000000, %fd235;
	mul.f64 	%fd238, %fd50, 0d4020000000000000;
	fma.rn.f64 	%fd239, %fd238, %fd237, %fd229;
	ld.global.nc.f64 	%fd240, [%rd70+-4848];
	mul.f64 	%fd241, %fd58, %fd240;
	sub.f64 	%fd242, %fd239, %fd241;
	ld.global.nc.f64 	%fd243, [%rd70+4880];
	fma.rn.f64 	%fd244, %fd58, %fd243, %fd242;
	ld.global.nc.f64 	%fd245, [%rd70+-2416];
	ld.global.nc.f64 	%fd246, [%rd70+2448];
	sub.f64 	%fd247, %fd246, %fd245;
	mul.f64 	%fd248, %fd58, 0d4020000000000000;
	mul.f64 	%fd249, %fd247, %fd248;
	sub.f64 	%fd250, %fd244, %fd249;
	mul.f64 	%fd251, %fd149, %fd208;
	mul.f64 	%fd252, %fd149, %fd240;
	sub.f64 	%fd253, %fd251, %fd252;
	sub.f64 	%fd254, %fd230, %fd218;
	mul.f64 	%fd255, %fd149, 0d4020000000000000;
	fma.rn.f64 	%fd256, %fd254, %fd255, %fd253;
	sub.f64 	%fd257, %fd213, %fd245;
	sub.f64 	%fd258, %fd257, %fd222;
	add.f64 	%fd259, %fd258, %fd234;
	mul.f64 	%fd260, %fd142, 0d4020000000000000;
	mul.f64 	%fd261, %fd260, %fd259;
	sub.f64 	%fd262, %fd256, %fd261;
	sub.f64 	%fd263, %fd214, %fd246;
	sub.f64 	%fd264, %fd263, %fd225;
	fma.rn.f64 	%fd265, %fd236, 0d4020000000000000, %fd264;
	mul.f64 	%fd266, %fd157, 0d4020000000000000;
	fma.rn.f64 	%fd267, %fd266, %fd265, %fd262;
	mul.f64 	%fd268, %fd169, %fd210;
	sub.f64 	%fd269, %fd267, %fd268;
	fma.rn.f64 	%fd270, %fd169, %fd243, %fd269;
	sub.f64 	%fd271, %fd231, %fd219;
	mul.f64 	%fd272, %fd169, 0d4020000000000000;
	mul.f64 	%fd273, %fd271, %fd272;
	sub.f64 	%fd274, %fd270, %fd273;
	mul.f64 	%fd275, %fd207, %fd274;
	fma.rn.f64 	%fd276, %fd207, %fd250, %fd275;
	mul.f64 	%fd277, %fd71, 0d3F7C71C71C71C71C;
	mul.f64 	%fd278, %fd277, %fd99;
	add.s64 	%rd71, %rd1, %rd52;
	add.s64 	%rd72, %rd71, %rd42;
	add.s64 	%rd73, %rd72, %rd40;
	ld.global.nc.f64 	%fd279, [%rd73+-1483520];
	mul.f64 	%fd280, %fd149, %fd279;
	ld.global.nc.f64 	%fd281, [%rd73+1473792];
	mul.f64 	%fd282, %fd149, %fd281;
	sub.f64 	%fd283, %fd280, %fd282;
	ld.global.nc.f64 	%fd284, [%rd73+-744192];
	sub.f64 	%fd285, %fd2332, %fd284;
	fma.rn.f64 	%fd286, %fd285, %fd255, %fd283;
	ld.global.nc.f64 	%fd287, [%rd73+-1481088];
	ld.global.nc.f64 	%fd288, [%rd73+1476224];
	sub.f64 	%fd289, %fd287, %fd288;
	ld.global.nc.f64 	%fd290, [%rd73+-741760];
	mul.f64 	%fd291, %fd290, 0d4020000000000000;
	sub.f64 	%fd292, %fd289, %fd291;
	mul.f64 	%fd293, %fd2331, 0d4020000000000000;
	add.f64 	%fd294, %fd292, %fd293;
	mul.f64 	%fd295, %fd260, %fd294;
	sub.f64 	%fd296, %fd286, %fd295;
	ld.global.nc.f64 	%fd297, [%rd73+-1476224];
	ld.global.nc.f64 	%fd298, [%rd73+1481088];
	sub.f64 	%fd299, %fd297, %fd298;
	ld.global.nc.f64 	%fd300, [%rd73+-736896];
	mul.f64 	%fd301, %fd300, 0d4020000000000000;
	sub.f64 	%fd302, %fd299, %fd301;
	mul.f64 	%fd303, %fd2330, 0d4020000000000000;
	add.f64 	%fd304, %fd302, %fd303;
	fma.rn.f64 	%fd305, %fd266, %fd304, %fd296;
	ld.global.nc.f64 	%fd306, [%rd73+-1473792];
	mul.f64 	%fd307, %fd169, %fd306;
	sub.f64 	%fd308, %fd305, %fd307;
	ld.global.nc.f64 	%fd309, [%rd73+1483520];
	fma.rn.f64 	%fd310, %fd169, %fd309, %fd308;
	ld.global.nc.f64 	%fd311, [%rd73+-734464];
	sub.f64 	%fd312, %fd2329, %fd311;
	mul.f64 	%fd313, %fd312, %fd272;
	sub.f64 	%fd314, %fd310, %fd313;
	fma.rn.f64 	%fd315, %fd278, %fd314, %fd276;
	mul.f64 	%fd316, %fd102, %fd279;
	mul.f64 	%fd317, %fd102, %fd306;
	sub.f64 	%fd318, %fd316, %fd317;
	sub.f64 	%fd319, %fd297, %fd287;
	mul.f64 	%fd320, %fd102, 0d4020000000000000;
	fma.rn.f64 	%fd321, %fd319, %fd320, %fd318;
	sub.f64 	%fd322, %fd284, %fd311;
	sub.f64 	%fd323, %fd322, %fd291;
	add.f64 	%fd324, %fd323, %fd301;
	mul.f64 	%fd325, %fd96, 0d4020000000000000;
	mul.f64 	%fd326, %fd325, %fd324;
	sub.f64 	%fd327, %fd321, %fd326;
	sub.f64 	%fd328, %fd2332, %fd2329;
	sub.f64 	%fd329, %fd328, %fd293;
	add.f64 	%fd330, %fd329, %fd303;
	mul.f64 	%fd331, %fd107, 0d4020000000000000;
	mul.f64 	%fd332, %fd331, %fd330;
	add.f64 	%fd333, %fd327, %fd332;
	mul.f64 	%fd334, %fd114, %fd281;
	sub.f64 	%fd335, %fd333, %fd334;
	mul.f64 	%fd336, %fd114, %fd309;
	add.f64 	%fd337, %fd335, %fd336;
	sub.f64 	%fd338, %fd298, %fd288;
	mul.f64 	%fd339, %fd114, 0d4020000000000000;
	mul.f64 	%fd340, %fd338, %fd339;
	sub.f64 	%fd341, %fd337, %fd340;
	fma.rn.f64 	%fd342, %fd278, %fd341, %fd315;
	add.f64 	%fd343, %fd205, %fd342;
	add.s64 	%rd74, %rd13, %rd52;
	ld.global.f64 	%fd344, [%rd74];
	fma.rn.f64 	%fd345, %fd343, 0d3FB2B324D6AC6977, %fd344;
	st.global.f64 	[%rd74], %fd345;
	ld.global.nc.f64 	%fd346, [%rd57+739320];
	ld.global.f64 	%fd347, [%rd10+-8];
	mul.f64 	%fd348, %fd346, %fd347;
	mul.f64 	%fd349, %fd107, 0d3FE8000000000000;
	ld.global.f64 	%fd350, [%rd10];
	mul.f64 	%fd351, %fd349, %fd350;
	sub.f64 	%fd352, %fd348, %fd351;
	ld.global.nc.f64 	%fd353, [%rd57+739312];
	mul.f64 	%fd354, %fd353, 0d3FE8000000000000;
	ld.global.f64 	%fd355, [%rd10+-16];
	mul.f64 	%fd356, %fd354, %fd355;
	sub.f64 	%fd357, %fd352, %fd356;
	ld.global.nc.f64 	%fd358, [%rd57+739336];
	ld.global.f64 	%fd359, [%rd10+8];
	mul.f64 	%fd360, %fd358, %fd359;
	fma.rn.f64 	%fd361, %fd353, %fd355, %fd360;
	fma.rn.f64 	%fd362, %fd117, %fd350, %fd361;
	mul.f64 	%fd363, %fd346, 0d4008000000000000;
	fma.rn.f64 	%fd364, %fd363, %fd347, %fd362;
	ld.global.nc.f64 	%fd365, [%rd57+739344];
	ld.global.f64 	%fd366, [%rd10+16];
	fma.rn.f64 	%fd367, %fd365, %fd366, %fd348;
	mul.f64 	%fd368, %fd358, 0d4008000000000000;
	fma.rn.f64 	%fd369, %fd368, %fd359, %fd367;
	fma.rn.f64 	%fd370, %fd117, %fd350, %fd369;
	sub.f64 	%fd371, %fd360, %fd351;
	mul.f64 	%fd372, %fd365, 0d3FE8000000000000;
	mul.f64 	%fd373, %fd372, %fd366;
	sub.f64 	%fd374, %fd371, %fd373;
	ld.global.nc.f64 	%fd375, [%rd57+736896];
	ld.global.f64 	%fd376, [%rd11+-8];
	mul.f64 	%fd377, %fd375, %fd376;
	ld.global.f64 	%fd378, [%rd11];
	mul.f64 	%fd379, %fd349, %fd378;
	sub.f64 	%fd380, %fd377, %fd379;
	ld.global.nc.f64 	%fd381, [%rd57+734464];
	mul.f64 	%fd382, %fd381, 0d3FE8000000000000;
	ld.global.f64 	%fd383, [%rd11+-16];
	mul.f64 	%fd384, %fd382, %fd383;
	sub.f64 	%fd385, %fd380, %fd384;
	ld.global.nc.f64 	%fd386, [%rd57+741760];
	ld.global.f64 	%fd387, [%rd11+8];
	mul.f64 	%fd388, %fd386, %fd387;
	fma.rn.f64 	%fd389, %fd381, %fd383, %fd388;
	fma.rn.f64 	%fd390, %fd117, %fd378, %fd389;
	mul.f64 	%fd391, %fd375, 0d4008000000000000;
	fma.rn.f64 	%fd392, %fd391, %fd376, %fd390;
	ld.global.nc.f64 	%fd393, [%rd57+744192];
	ld.global.f64 	%fd394, [%rd11+16];
	fma.rn.f64 	%fd395, %fd393, %fd394, %fd377;
	mul.f64 	%fd396, %fd386, 0d4008000000000000;
	fma.rn.f64 	%fd397, %fd396, %fd387, %fd395;
	fma.rn.f64 	%fd398, %fd117, %fd378, %fd397;
	sub.f64 	%fd399, %fd388, %fd379;
	mul.f64 	%fd400, %fd393, 0d3FE8000000000000;
	mul.f64 	%fd401, %fd400, %fd394;
	sub.f64 	%fd402, %fd399, %fd401;
	ld.global.f64 	%fd403, [%rd60];
	mul.f64 	%fd404, %fd40, %fd403;
	ld.global.f64 	%fd405, [%rd60+8];
	mul.f64 	%fd406, %fd349, %fd405;
	sub.f64 	%fd407, %fd404, %fd406;
	mul.f64 	%fd408, %fd96, 0d3FE8000000000000;
	ld.global.f64 	%fd409, [%rd60+-8];
	mul.f64 	%fd410, %fd408, %fd409;
	sub.f64 	%fd411, %fd407, %fd410;
	ld.global.f64 	%fd412, [%rd60+16];
	mul.f64 	%fd413, %fd114, %fd412;
	fma.rn.f64 	%fd414, %fd96, %fd409, %fd413;
	fma.rn.f64 	%fd415, %fd117, %fd405, %fd414;
	fma.rn.f64 	%fd416, %fd54, %fd403, %fd415;
	ld.global.nc.f64 	%fd417, [%rd58+2217984];
	ld.global.f64 	%fd418, [%rd60+24];
	fma.rn.f64 	%fd419, %fd417, %fd418, %fd404;
	mul.f64 	%fd420, %fd114, 0d4008000000000000;
	fma.rn.f64 	%fd421, %fd420, %fd412, %fd419;
	fma.rn.f64 	%fd422, %fd117, %fd405, %fd421;
	sub.f64 	%fd423, %fd413, %fd406;
	mul.f64 	%fd424, %fd417, 0d3FE8000000000000;
	mul.f64 	%fd425, %fd424, %fd418;
	sub.f64 	%fd426, %fd423, %fd425;
	ld.global.nc.f64 	%fd427, [%rd63+739312];
	mul.f64 	%fd428, %fd357, %fd427;
	mul.f64 	%fd429, %fd357, %fd196;
	sub.f64 	%fd430, %fd428, %fd429;
	ld.global.nc.f64 	%fd431, [%rd63+739320];
	fma.rn.f64 	%fd432, %fd364, %fd431, %fd430;
	mul.f64 	%fd433, %fd364, %fd196;
	sub.f64 	%fd434, %fd432, %fd433;
	ld.global.nc.f64 	%fd435, [%rd63+739336];
	fma.rn.f64 	%fd436, %fd370, %fd435, %fd434;
	mul.f64 	%fd437, %fd370, %fd196;
	sub.f64 	%fd438, %fd436, %fd437;
	ld.global.nc.f64 	%fd439, [%rd63+739344];
	fma.rn.f64 	%fd440, %fd374, %fd439, %fd438;
	mul.f64 	%fd441, %fd374, %fd196;
	sub.f64 	%fd442, %fd440, %fd441;
	mul.f64 	%fd443, %fd350, 0d3FC5555555555555;
	ld.global.nc.f64 	%fd444, [%rd66+736896];
	mul.f64 	%fd445, %fd444, %fd376;
	fma.rn.f64 	%fd446, %fd385, 0d4000000000000000, %fd445;
	ld.global.nc.f64 	%fd447, [%rd66+739328];
	mul.f64 	%fd448, %fd447, 0d3FE8000000000000;
	mul.f64 	%fd449, %fd448, %fd378;
	sub.f64 	%fd450, %fd446, %fd449;
	ld.global.nc.f64 	%fd451, [%rd66+734464];
	mul.f64 	%fd452, %fd451, 0d3FE8000000000000;
	mul.f64 	%fd453, %fd452, %fd383;
	sub.f64 	%fd454, %fd450, %fd453;
	ld.global.nc.f64 	%fd455, [%rd63+734464];
	sub.f64 	%fd456, %fd455, %fd196;
	mul.f64 	%fd457, %fd451, %fd383;
	fma.rn.f64 	%fd458, %fd392, 0d4000000000000000, %fd457;
	ld.global.nc.f64 	%fd459, [%rd66+741760];
	mul.f64 	%fd460, %fd459, %fd387;
	add.f64 	%fd461, %fd458, %fd460;
	mul.f64 	%fd462, %fd447, 0d4008000000000000;
	fma.rn.f64 	%fd463, %fd462, %fd378, %fd461;
	mul.f64 	%fd464, %fd444, 0d4008000000000000;
	fma.rn.f64 	%fd465, %fd464, %fd376, %fd463;
	ld.global.nc.f64 	%fd466, [%rd63+736896];
	sub.f64 	%fd467, %fd466, %fd196;
	mul.f64 	%fd468, %fd465, %fd467;
	fma.rn.f64 	%fd469, %fd454, %fd456, %fd468;
	fma.rn.f64 	%fd470, %fd398, 0d4000000000000000, %fd445;
	ld.global.nc.f64 	%fd471, [%rd66+744192];
	fma.rn.f64 	%fd472, %fd471, %fd394, %fd470;
	mul.f64 	%fd473, %fd459, 0d4008000000000000;
	fma.rn.f64 	%fd474, %fd473, %fd387, %fd472;
	fma.rn.f64 	%fd475, %fd462, %fd378, %fd474;
	ld.global.nc.f64 	%fd476, [%rd63+741760];
	sub.f64 	%fd477, %fd476, %fd196;
	fma.rn.f64 	%fd478, %fd475, %fd477, %fd469;
	fma.rn.f64 	%fd479, %fd402, 0d4000000000000000, %fd460;
	sub.f64 	%fd480, %fd479, %fd449;
	mul.f64 	%fd481, %fd471, 0d3FE8000000000000;
	mul.f64 	%fd482, %fd481, %fd394;
	sub.f64 	%fd483, %fd480, %fd482;
	ld.global.nc.f64 	%fd484, [%rd63+744192];
	sub.f64 	%fd485, %fd484, %fd196;
	fma.rn.f64 	%fd486, %fd483, %fd485, %fd478;
	mul.f64 	%fd487, %fd378, 0d3FC5555555555555;
	mul.f64 	%fd488, %fd487, %fd486;
	fma.rn.f64 	%fd489, %fd443, %fd442, %fd488;
	mul.f64 	%fd490, %fd411, %fd192;
	mul.f64 	%fd491, %fd411, %fd196;
	sub.f64 	%fd492, %fd490, %fd491;
	fma.rn.f64 	%fd493, %fd416, %fd126, %fd492;
	mul.f64 	%fd494, %fd416, %fd196;
	sub.f64 	%fd495, %fd493, %fd494;
	fma.rn.f64 	%fd496, %fd422, %fd200, %fd495;
	mul.f64 	%fd497, %fd422, %fd196;
	sub.f64 	%fd498, %fd496, %fd497;
	ld.global.nc.f64 	%fd499, [%rd67+2217984];
	fma.rn.f64 	%fd500, %fd426, %fd499, %fd498;
	mul.f64 	%fd501, %fd426, %fd196;
	sub.f64 	%fd502, %fd500, %fd501;
	mul.f64 	%fd503, %fd405, 0d3FC5555555555555;
	fma.rn.f64 	%fd504, %fd503, %fd502, %fd489;
	mul.f64 	%fd505, %fd350, 0d3F7C71C71C71C71C;
	mul.f64 	%fd506, %fd505, %fd378;
	ld.global.nc.f64 	%fd507, [%rd70+734448];
	mul.f64 	%fd508, %fd353, %fd507;
	ld.global.nc.f64 	%fd509, [%rd70+744176];
	mul.f64 	%fd510, %fd353, %fd509;
	sub.f64 	%fd511, %fd508, %fd510;
	ld.global.nc.f64 	%fd512, [%rd70+736880];
	ld.global.nc.f64 	%fd513, [%rd70+741744];
	sub.f64 	%fd514, %fd513, %fd512;
	mul.f64 	%fd515, %fd353, 0d4020000000000000;
	fma.rn.f64 	%fd516, %fd514, %fd515, %fd511;
	ld.global.nc.f64 	%fd517, [%rd70+734456];
	ld.global.nc.f64 	%fd518, [%rd70+744184];
	sub.f64 	%fd519, %fd517, %fd518;
	ld.global.nc.f64 	%fd520, [%rd70+736888];
	mul.f64 	%fd521, %fd520, 0d4020000000000000;
	sub.f64 	%fd522, %fd519, %fd521;
	ld.global.nc.f64 	%fd523, [%rd70+741752];
	mul.f64 	%fd524, %fd523, 0d4020000000000000;
	add.f64 	%fd525, %fd522, %fd524;
	mul.f64 	%fd526, %fd346, 0d4020000000000000;
	mul.f64 	%fd527, %fd526, %fd525;
	sub.f64 	%fd528, %fd516, %fd527;
	ld.global.nc.f64 	%fd529, [%rd70+734472];
	ld.global.nc.f64 	%fd530, [%rd70+744200];
	sub.f64 	%fd531, %fd529, %fd530;
	ld.global.nc.f64 	%fd532, [%rd70+736904];
	mul.f64 	%fd533, %fd532, 0d4020000000000000;
	sub.f64 	%fd534, %fd531, %fd533;
	ld.global.nc.f64 	%fd535, [%rd70+741768];
	fma.rn.f64 	%fd536, %fd535, 0d4020000000000000, %fd534;
	mul.f64 	%fd537, %fd358, 0d4020000000000000;
	fma.rn.f64 	%fd538, %fd537, %fd536, %fd528;
	ld.global.nc.f64 	%fd539, [%rd70+734480];
	mul.f64 	%fd540, %fd365, %fd539;
	sub.f64 	%fd541, %fd538, %fd540;
	ld.global.nc.f64 	%fd542, [%rd70+744208];
	fma.rn.f64 	%fd543, %fd365, %fd542, %fd541;
	ld.global.nc.f64 	%fd544, [%rd70+736912];
	ld.global.nc.f64 	%fd545, [%rd70+741776];
	sub.f64 	%fd546, %fd545, %fd544;
	mul.f64 	%fd547, %fd365, 0d4020000000000000;
	mul.f64 	%fd548, %fd546, %fd547;
	sub.f64 	%fd549, %fd543, %fd548;
	mul.f64 	%fd550, %fd451, %fd507;
	mul.f64 	%fd551, %fd451, %fd539;
	sub.f64 	%fd552, %fd550, %fd551;
	sub.f64 	%fd553, %fd529, %fd517;
	mul.f64 	%fd554, %fd451, 0d4020000000000000;
	fma.rn.f64 	%fd555, %fd553, %fd554, %fd552;
	sub.f64 	%fd556, %fd512, %fd544;
	sub.f64 	%fd557, %fd556, %fd521;
	add.f64 	%fd558, %fd557, %fd533;
	mul.f64 	%fd559, %fd444, 0d4020000000000000;
	mul.f64 	%fd560, %fd559, %fd558;
	sub.f64 	%fd561, %fd555, %fd560;
	sub.f64 	%fd562, %fd513, %fd545;
	sub.f64 	%fd563, %fd562, %fd524;
	fma.rn.f64 	%fd564, %fd535, 0d4020000000000000, %fd563;
	mul.f64 	%fd565, %fd459, 0d4020000000000000;
	fma.rn.f64 	%fd566, %fd565, %fd564, %fd561;
	mul.f64 	%fd567, %fd471, %fd509;
	sub.f64 	%fd568, %fd566, %fd567;
	fma.rn.f64 	%fd569, %fd471, %fd542, %fd568;
	sub.f64 	%fd570, %fd530, %fd518;
	mul.f64 	%fd571, %fd471, 0d4020000000000000;
	mul.f64 	%fd572, %fd570, %fd571;
	sub.f64 	%fd573, %fd569, %fd572;
	mul.f64 	%fd574, %fd506, %fd573;
	fma.rn.f64 	%fd575, %fd506, %fd549, %fd574;
	mul.f64 	%fd576, %fd378, 0d3F7C71C71C71C71C;
	mul.f64 	%fd577, %fd576, %fd405;
	mul.f64 	%fd578, %fd451, %fd284;
	ld.global.nc.f64 	%fd579, [%rd73+2213120];
	mul.f64 	%fd580, %fd451, %fd579;
	sub.f64 	%fd581, %fd578, %fd580;
	sub.f64 	%fd582, %fd281, %fd2328;
	fma.rn.f64 	%fd583, %fd582, %fd554, %fd581;
	ld.global.nc.f64 	%fd584, [%rd73+2215552];
	sub.f64 	%fd585, %fd290, %fd584;
	mul.f64 	%fd586, %fd2327, 0d4020000000000000;
	sub.f64 	%fd587, %fd585, %fd586;
	mul.f64 	%fd588, %fd288, 0d4020000000000000;
	add.f64 	%fd589, %fd587, %fd588;
	mul.f64 	%fd590, %fd559, %fd589;
	sub.f64 	%fd591, %fd583, %fd590;
	ld.global.nc.f64 	%fd592, [%rd73+2220416];
	sub.f64 	%fd593, %fd300, %fd592;
	mul.f64 	%fd594, %fd2326, 0d4020000000000000;
	sub.f64 	%fd595, %fd593, %fd594;
	mul.f64 	%fd596, %fd298, 0d4020000000000000;
	add.f64 	%fd597, %fd595, %fd596;
	fma.rn.f64 	%fd598, %fd565, %fd597, %fd591;
	mul.f64 	%fd599, %fd471, %fd311;
	sub.f64 	%fd600, %fd598, %fd599;
	ld.global.nc.f64 	%fd601, [%rd73+2222848];
	fma.rn.f64 	%fd602, %fd471, %fd601, %fd600;
	sub.f64 	%fd603, %fd309, %fd2325;
	mul.f64 	%fd604, %fd603, %fd571;
	sub.f64 	%fd605, %fd602, %fd604;
	fma.rn.f64 	%fd606, %fd577, %fd605, %fd575;
	mul.f64 	%fd607, %fd96, %fd284;
	mul.f64 	%fd608, %fd96, %fd311;
	sub.f64 	%fd609, %fd607, %fd608;
	sub.f64 	%fd610, %fd300, %fd290;
	fma.rn.f64 	%fd611, %fd610, %fd325, %fd609;
	sub.f64 	%fd612, %fd2328, %fd2325;
	sub.f64 	%fd613, %fd612, %fd586;
	add.f64 	%fd614, %fd613, %fd594;
	mul.f64 	%fd615, %fd40, 0d4020000000000000;
	mul.f64 	%fd616, %fd615, %fd614;
	sub.f64 	%fd617, %fd611, %fd616;
	sub.f64 	%fd618, %fd281, %fd309;
	sub.f64 	%fd619, %fd618, %fd588;
	add.f64 	%fd620, %fd619, %fd596;
	mul.f64 	%fd621, %fd339, %fd620;
	add.f64 	%fd622, %fd617, %fd621;
	mul.f64 	%fd623, %fd417, %fd579;
	sub.f64 	%fd624, %fd622, %fd623;
	mul.f64 	%fd625, %fd417, %fd601;
	add.f64 	%fd626, %fd624, %fd625;
	sub.f64 	%fd627, %fd592, %fd584;
	mul.f64 	%fd628, %fd417, 0d4020000000000000;
	mul.f64 	%fd629, %fd627, %fd628;
	sub.f64 	%fd630, %fd626, %fd629;
	fma.rn.f64 	%fd631, %fd577, %fd630, %fd606;
	add.f64 	%fd632, %fd504, %fd631;
	ld.global.f64 	%fd633, [%rd74+739328];
	fma.rn.f64 	%fd634, %fd632, 0d3FB2B324D6AC6977, %fd633;
	st.global.f64 	[%rd74+739328], %fd634;
	ld.global.nc.f64 	%fd635, [%rd57+1478648];
	ld.global.f64 	%fd636, [%rd10+-8];
	mul.f64 	%fd637, %fd635, %fd636;
	ld.global.f64 	%fd638, [%rd10];
	mul.f64 	%fd639, %fd121, %fd638;
	sub.f64 	%fd640, %fd637, %fd639;
	ld.global.nc.f64 	%fd641, [%rd57+1478640];
	mul.f64 	%fd642, %fd641, 0d3FE8000000000000;
	ld.global.f64 	%fd643, [%rd10+-16];
	mul.f64 	%fd644, %fd642, %fd643;
	sub.f64 	%fd645, %fd640, %fd644;
	ld.global.nc.f64 	%fd646, [%rd57+1478664];
	ld.global.f64 	%fd647, [%rd10+8];
	mul.f64 	%fd648, %fd646, %fd647;
	fma.rn.f64 	%fd649, %fd641, %fd643, %fd648;
	fma.rn.f64 	%fd650, %fd420, %fd638, %fd649;
	mul.f64 	%fd651, %fd635, 0d4008000000000000;
	fma.rn.f64 	%fd652, %fd651, %fd636, %fd650;
	ld.global.nc.f64 	%fd653, [%rd57+1478672];
	ld.global.f64 	%fd654, [%rd10+16];
	fma.rn.f64 	%fd655, %fd653, %fd654, %fd637;
	mul.f64 	%fd656, %fd646, 0d4008000000000000;
	fma.rn.f64 	%fd657, %fd656, %fd647, %fd655;
	fma.rn.f64 	%fd658, %fd420, %fd638, %fd657;
	sub.f64 	%fd659, %fd648, %fd639;
	mul.f64 	%fd660, %fd653, 0d3FE8000000000000;
	mul.f64 	%fd661, %fd660, %fd654;
	sub.f64 	%fd662, %fd659, %fd661;
	ld.global.nc.f64 	%fd663, [%rd57+1476224];
	ld.global.f64 	%fd664, [%rd11+-8];
	mul.f64 	%fd665, %fd663, %fd664;
	ld.global.f64 	%fd666, [%rd11];
	mul.f64 	%fd667, %fd121, %fd666;
	sub.f64 	%fd668, %fd665, %fd667;
	ld.global.nc.f64 	%fd669, [%rd57+1473792];
	mul.f64 	%fd670, %fd669, 0d3FE8000000000000;
	ld.global.f64 	%fd671, [%rd11+-16];
	mul.f64 	%fd672, %fd670, %fd671;
	sub.f64 	%fd673, %fd668, %fd672;
	ld.global.nc.f64 	%fd674, [%rd57+1481088];
	ld.global.f64 	%fd675, [%rd11+8];
	mul.f64 	%fd676, %fd674, %fd675;
	fma.rn.f64 	%fd677, %fd669, %fd671, %fd676;
	fma.rn.f64 	%fd678, %fd420, %fd666, %fd677;
	mul.f64 	%fd679, %fd663, 0d4008000000000000;
	fma.rn.f64 	%fd680, %fd679, %fd664, %fd678;
	ld.global.nc.f64 	%fd681, [%rd57+1483520];
	ld.global.f64 	%fd682, [%rd11+16];
	fma.rn.f64 	%fd683, %fd681, %fd682, %fd665;
	mul.f64 	%fd684, %fd674, 0d4008000000000000;
	fma.rn.f64 	%fd685, %fd684, %fd675, %fd683;
	fma.rn.f64 	%fd686, %fd420, %fd666, %fd685;
	sub.f64 	%fd687, %fd676, %fd667;
	mul.f64 	%fd688, %fd681, 0d3FE8000000000000;
	mul.f64 	%fd689, %fd688, %fd682;
	sub.f64 	%fd690, %fd687, %fd689;
	ld.global.f64 	%fd691, [%rd60+8];
	mul.f64 	%fd692, %fd107, %fd691;
	ld.global.f64 	%fd693, [%rd60+16];
	mul.f64 	%fd694, %fd121, %fd693;
	sub.f64 	%fd695, %fd692, %fd694;
	ld.global.f64 	%fd696, [%rd60];
	mul.f64 	%fd697, %fd41, %fd696;
	sub.f64 	%fd698, %fd695, %fd697;
	ld.global.f64 	%fd699, [%rd60+24];
	mul.f64 	%fd700, %fd417, %fd699;
	fma.rn.f64 	%fd701, %fd40, %fd696, %fd700;
	fma.rn.f64 	%fd702, %fd420, %fd693, %fd701;
	fma.rn.f64 	%fd703, %fd117, %fd691, %fd702;
	ld.global.nc.f64 	%fd704, [%rd58+2957312];
	ld.global.f64 	%fd705, [%rd60+32];
	fma.rn.f64 	%fd706, %fd704, %fd705, %fd692;
	mul.f64 	%fd707, %fd417, 0d4008000000000000;
	fma.rn.f64 	%fd708, %fd707, %fd699, %fd706;
	fma.rn.f64 	%fd709, %fd420, %fd693, %fd708;
	sub.f64 	%fd710, %fd700, %fd694;
	mul.f64 	%fd711, %fd704, 0d3FE8000000000000;
	mul.f64 	%fd712, %fd711, %fd705;
	sub.f64 	%fd713, %fd710, %fd712;
	ld.global.nc.f64 	%fd714, [%rd63+1478640];
	mul.f64 	%fd715, %fd645, %fd714;
	mul.f64 	%fd716, %fd645, %fd200;
	sub.f64 	%fd717, %fd715, %fd716;
	ld.global.nc.f64 	%fd718, [%rd63+1478648];
	fma.rn.f64 	%fd719, %fd652, %fd718, %fd717;
	mul.f64 	%fd720, %fd652, %fd200;
	sub.f64 	%fd721, %fd719, %fd720;
	ld.global.nc.f64 	%fd722, [%rd63+1478664];
	fma.rn.f64 	%fd723, %fd658, %fd722, %fd721;
	mul.f64 	%fd724, %fd658, %fd200;
	sub.f64 	%fd725, %fd723, %fd724;
	ld.global.nc.f64 	%fd726, [%rd63+1478672];
	fma.rn.f64 	%fd727, %fd662, %fd726, %fd725;
	mul.f64 	%fd728, %fd662, %fd200;
	sub.f64 	%fd729, %fd727, %fd728;
	mul.f64 	%fd730, %fd638, 0d3FC5555555555555;
	ld.global.nc.f64 	%fd731, [%rd66+1476224];
	mul.f64 	%fd732, %fd731, %fd664;
	fma.rn.f64 	%fd733, %fd673, 0d4000000000000000, %fd732;
	ld.global.nc.f64 	%fd734, [%rd66+1478656];
	mul.f64 	%fd735, %fd734, 0d3FE8000000000000;
	mul.f64 	%fd736, %fd735, %fd666;
	sub.f64 	%fd737, %fd733, %fd736;
	ld.global.nc.f64 	%fd738, [%rd66+1473792];
	mul.f64 	%fd739, %fd738, 0d3FE8000000000000;
	mul.f64 	%fd740, %fd739, %fd671;
	sub.f64 	%fd741, %fd737, %fd740;
	ld.global.nc.f64 	%fd742, [%rd63+1473792];
	sub.f64 	%fd743, %fd742, %fd200;
	mul.f64 	%fd744, %fd738, %fd671;
	fma.rn.f64 	%fd745, %fd680, 0d4000000000000000, %fd744;
	ld.global.nc.f64 	%fd746, [%rd66+1481088];
	mul.f64 	%fd747, %fd746, %fd675;
	add.f64 	%fd748, %fd745, %fd747;
	mul.f64 	%fd749, %fd734, 0d4008000000000000;
	fma.rn.f64 	%fd750, %fd749, %fd666, %fd748;
	mul.f64 	%fd751, %fd731, 0d4008000000000000;
	fma.rn.f64 	%fd752, %fd751, %fd664, %fd750;
	ld.global.nc.f64 	%fd753, [%rd63+1476224];
	sub.f64 	%fd754, %fd753, %fd200;
	mul.f64 	%fd755, %fd752, %fd754;
	fma.rn.f64 	%fd756, %fd741, %fd743, %fd755;
	fma.rn.f64 	%fd757, %fd686, 0d4000000000000000, %fd732;
	ld.global.nc.f64 	%fd758, [%rd66+1483520];
	fma.rn.f64 	%fd759, %fd758, %fd682, %fd757;
	mul.f64 	%fd760, %fd746, 0d4008000000000000;
	fma.rn.f64 	%fd761, %fd760, %fd675, %fd759;
	fma.rn.f64 	%fd762, %fd749, %fd666, %fd761;
	ld.global.nc.f64 	%fd763, [%rd63+1481088];
	sub.f64 	%fd764, %fd763, %fd200;
	fma.rn.f64 	%fd765, %fd762, %fd764, %fd756;
	fma.rn.f64 	%fd766, %fd690, 0d4000000000000000, %fd747;
	sub.f64 	%fd767, %fd766, %fd736;
	mul.f64 	%fd768, %fd758, 0d3FE8000000000000;
	mul.f64 	%fd769, %fd768, %fd682;
	sub.f64 	%fd770, %fd767, %fd769;
	ld.global.nc.f64 	%fd771, [%rd63+1483520];
	sub.f64 	%fd772, %fd771, %fd200;
	fma.rn.f64 	%fd773, %fd770, %fd772, %fd765;
	mul.f64 	%fd774, %fd666, 0d3FC5555555555555;
	mul.f64 	%fd775, %fd774, %fd773;
	fma.rn.f64 	%fd776, %fd730, %fd729, %fd775;
	mul.f64 	%fd777, %fd698, %fd126;
	mul.f64 	%fd778, %fd698, %fd200;
	sub.f64 	%fd779, %fd777, %fd778;
	fma.rn.f64 	%fd780, %fd703, %fd196, %fd779;
	mul.f64 	%fd781, %fd703, %fd200;
	sub.f64 	%fd782, %fd780, %fd781;
	fma.rn.f64 	%fd783, %fd709, %fd499, %fd782;
	mul.f64 	%fd784, %fd709, %fd200;
	sub.f64 	%fd785, %fd783, %fd784;
	ld.global.nc.f64 	%fd786, [%rd67+2957312];
	fma.rn.f64 	%fd787, %fd713, %fd786, %fd785;
	mul.f64 	%fd788, %fd713, %fd200;
	sub.f64 	%fd789, %fd787, %fd788;
	mul.f64 	%fd790, %fd693, 0d3FC5555555555555;
	fma.rn.f64 	%fd791, %fd790, %fd789, %fd776;
	mul.f64 	%fd792, %fd638, 0d3F7C71C71C71C71C;
	mul.f64 	%fd793, %fd792, %fd666;
	ld.global.nc.f64 	%fd794, [%rd70+1473776];
	mul.f64 	%fd795, %fd641, %fd794;
	ld.global.nc.f64 	%fd796, [%rd70+1483504];
	mul.f64 	%fd797, %fd641, %fd796;
	sub.f64 	%fd798, %fd795, %fd797;
	ld.global.nc.f64 	%fd799, [%rd70+1476208];
	ld.global.nc.f64 	%fd800, [%rd70+1481072];
	sub.f64 	%fd801, %fd800, %fd799;
	mul.f64 	%fd802, %fd641, 0d4020000000000000;
	fma.rn.f64 	%fd803, %fd801, %fd802, %fd798;
	ld.global.nc.f64 	%fd804, [%rd70+1473784];
	ld.global.nc.f64 	%fd805, [%rd70+1483512];
	sub.f64 	%fd806, %fd804, %fd805;
	ld.global.nc.f64 	%fd807, [%rd70+1476216];
	mul.f64 	%fd808, %fd807, 0d4020000000000000;
	sub.f64 	%fd809, %fd806, %fd808;
	ld.global.nc.f64 	%fd810, [%rd70+1481080];
	mul.f64 	%fd811, %fd810, 0d4020000000000000;
	add.f64 	%fd812, %fd809, %fd811;
	mul.f64 	%fd813, %fd635, 0d4020000000000000;
	mul.f64 	%fd814, %fd813, %fd812;
	sub.f64 	%fd815, %fd803, %fd814;
	ld.global.nc.f64 	%fd816, [%rd70+1473800];
	ld.global.nc.f64 	%fd817, [%rd70+1483528];
	sub.f64 	%fd818, %fd816, %fd817;
	ld.global.nc.f64 	%fd819, [%rd70+1476232];
	mul.f64 	%fd820, %fd819, 0d4020000000000000;
	sub.f64 	%fd821, %fd818, %fd820;
	ld.global.nc.f64 	%fd822, [%rd70+1481096];
	fma.rn.f64 	%fd823, %fd822, 0d4020000000000000, %fd821;
	mul.f64 	%fd824, %fd646, 0d4020000000000000;
	fma.rn.f64 	%fd825, %fd824, %fd823, %fd815;
	ld.global.nc.f64 	%fd826, [%rd70+1473808];
	mul.f64 	%fd827, %fd653, %fd826;
	sub.f64 	%fd828, %fd825, %fd827;
	ld.global.nc.f64 	%fd829, [%rd70+1483536];
	fma.rn.f64 	%fd830, %fd653, %fd829, %fd828;
	ld.global.nc.f64 	%fd831, [%rd70+1476240];
	ld.global.nc.f64 	%fd832, [%rd70+1481104];
	sub.f64 	%fd833, %fd832, %fd831;
	mul.f64 	%fd834, %fd653, 0d4020000000000000;
	mul.f64 	%fd835, %fd833, %fd834;
	sub.f64 	%fd836, %fd830, %fd835;
	mul.f64 	%fd837, %fd738, %fd794;
	mul.f64 	%fd838, %fd738, %fd826;
	sub.f64 	%fd839, %fd837, %fd838;
	sub.f64 	%fd840, %fd816, %fd804;
	mul.f64 	%fd841, %fd738, 0d4020000000000000;
	fma.rn.f64 	%fd842, %fd840, %fd841, %fd839;
	sub.f64 	%fd843, %fd799, %fd831;
	sub.f64 	%fd844, %fd843, %fd808;
	add.f64 	%fd845, %fd844, %fd820;
	mul.f64 	%fd846, %fd731, 0d4020000000000000;
	mul.f64 	%fd847, %fd846, %fd845;
	sub.f64 	%fd848, %fd842, %fd847;
	sub.f64 	%fd849, %fd800, %fd832;
	sub.f64 	%fd850, %fd849, %fd811;
	fma.rn.f64 	%fd851, %fd822, 0d4020000000000000, %fd850;
	mul.f64 	%fd852, %fd746, 0d4020000000000000;
	fma.rn.f64 	%fd853, %fd852, %fd851, %fd848;
	mul.f64 	%fd854, %fd758, %fd796;
	sub.f64 	%fd855, %fd853, %fd854;
	fma.rn.f64 	%fd856, %fd758, %fd829, %fd855;
	sub.f64 	%fd857, %fd817, %fd805;
	mul.f64 	%fd858, %fd758, 0d4020000000000000;
	mul.f64 	%fd859, %fd857, %fd858;
	sub.f64 	%fd860, %fd856, %fd859;
	mul.f64 	%fd861, %fd793, %fd860;
	fma.rn.f64 	%fd862, %fd793, %fd836, %fd861;
	mul.f64 	%fd863, %fd666, 0d3F7C71C71C71C71C;
	mul.f64 	%fd864, %fd863, %fd693;
	mul.f64 	%fd865, %fd738, %fd2328;
	ld.global.nc.f64 	%fd866, [%rd73+2952448];
	mul.f64 	%fd867, %fd738, %fd866;
	sub.f64 	%fd868, %fd865, %fd867;
	sub.f64 	%fd869, %fd579, %fd2332;
	fma.rn.f64 	%fd870, %fd869, %fd841, %fd868;
	ld.global.nc.f64 	%fd871, [%rd73+2954880];
	sub.f64 	%fd872, %fd2327, %fd871;
	sub.f64 	%fd873, %fd872, %fd293;
	mul.f64 	%fd874, %fd584, 0d4020000000000000;
	add.f64 	%fd875, %fd873, %fd874;
	mul.f64 	%fd876, %fd846, %fd875;
	sub.f64 	%fd877, %fd870, %fd876;
	ld.global.nc.f64 	%fd878, [%rd73+2959744];
	sub.f64 	%fd879, %fd2326, %fd878;
	sub.f64 	%fd880, %fd879, %fd303;
	mul.f64 	%fd881, %fd592, 0d4020000000000000;
	add.f64 	%fd882, %fd880, %fd881;
	fma.rn.f64 	%fd883, %fd852, %fd882, %fd877;
	mul.f64 	%fd884, %fd758, %fd2325;
	sub.f64 	%fd885, %fd883, %fd884;
	ld.global.nc.f64 	%fd886, [%rd73+2962176];
	fma.rn.f64 	%fd887, %fd758, %fd886, %fd885;
	sub.f64 	%fd888, %fd601, %fd2329;
	mul.f64 	%fd889, %fd888, %fd858;
	sub.f64 	%fd890, %fd887, %fd889;
	fma.rn.f64 	%fd891, %fd864, %fd890, %fd862;
	mul.f64 	%fd892, %fd40, %fd2328;
	mul.f64 	%fd893, %fd40, %fd2325;
	sub.f64 	%fd894, %fd892, %fd893;
	sub.f64 	%fd895, %fd2326, %fd2327;
	fma.rn.f64 	%fd896, %fd895, %fd615, %fd894;
	sub.f64 	%fd897, %fd896, %fd332;
	sub.f64 	%fd898, %fd579, %fd601;
	sub.f64 	%fd899, %fd898, %fd874;
	add.f64 	%fd900, %fd899, %fd881;
	mul.f64 	%fd901, %fd628, %fd900;
	add.f64 	%fd902, %fd897, %fd901;
	mul.f64 	%fd903, %fd704, %fd866;
	sub.f64 	%fd904, %fd902, %fd903;
	fma.rn.f64 	%fd905, %fd704, %fd886, %fd904;
	sub.f64 	%fd906, %fd878, %fd871;
	mul.f64 	%fd907, %fd704, 0d4020000000000000;
	mul.f64 	%fd908, %fd906, %fd907;
	sub.f64 	%fd909, %fd905, %fd908;
	fma.rn.f64 	%fd910, %fd864, %fd909, %fd891;
	add.f64 	%fd911, %fd791, %fd910;
	ld.global.f64 	%fd912, [%rd74+1478656];
	fma.rn.f64 	%fd913, %fd911, 0d3FB2B324D6AC6977, %fd912;
	st.global.f64 	[%rd74+1478656], %fd913;
	ld.global.nc.f64 	%fd914, [%rd57+2217976];
	ld.global.f64 	%fd915, [%rd10+-8];
	mul.f64 	%fd916, %fd914, %fd915;
	ld.global.f64 	%fd917, [%rd10];
	mul.f64 	%fd918, %fd424, %fd917;
	sub.f64 	%fd919, %fd916, %fd918;
	ld.global.nc.f64 	%fd920, [%rd57+2217968];
	mul.f64 	%fd921, %fd920, 0d3FE8000000000000;
	ld.global.f64 	%fd922, [%rd10+-16];
	mul.f64 	%fd923, %fd921, %fd922;
	sub.f64 	%fd924, %fd919, %fd923;
	ld.global.nc.f64 	%fd925, [%rd57+2217992];
	ld.global.f64 	%fd926, [%rd10+8];
	mul.f64 	%fd927, %fd925, %fd926;
	fma.rn.f64 	%fd928, %fd920, %fd922, %fd927;
	fma.rn.f64 	%fd929, %fd707, %fd917, %fd928;
	mul.f64 	%fd930, %fd914, 0d4008000000000000;
	fma.rn.f64 	%fd931, %fd930, %fd915, %fd929;
	ld.global.nc.f64 	%fd932, [%rd57+2218000];
	ld.global.f64 	%fd933, [%rd10+16];
	fma.rn.f64 	%fd934, %fd932, %fd933, %fd916;
	mul.f64 	%fd935, %fd925, 0d4008000000000000;
	fma.rn.f64 	%fd936, %fd935, %fd926, %fd934;
	fma.rn.f64 	%fd937, %fd707, %fd917, %fd936;
	sub.f64 	%fd938, %fd927, %fd918;
	mul.f64 	%fd939, %fd932, 0d3FE8000000000000;
	mul.f64 	%fd940, %fd939, %fd933;
	sub.f64 	%fd941, %fd938, %fd940;
	ld.global.nc.f64 	%fd942, [%rd57+2215552];
	ld.global.f64 	%fd943, [%rd11+-8];
	mul.f64 	%fd944, %fd942, %fd943;
	ld.global.f64 	%fd945, [%rd11];
	mul.f64 	%fd946, %fd424, %fd945;
	sub.f64 	%fd947, %fd944, %fd946;
	ld.global.nc.f64 	%fd948, [%rd57+2213120];
	mul.f64 	%fd949, %fd948, 0d3FE8000000000000;
	ld.global.f64 	%fd950, [%rd11+-16];
	mul.f64 	%fd951, %fd949, %fd950;
	sub.f64 	%fd952, %fd947, %fd951;
	ld.global.nc.f64 	%fd953, [%rd57+2220416];
	ld.global.f64 	%fd954, [%rd11+8];
	mul.f64 	%fd955, %fd953, %fd954;
	fma.rn.f64 	%fd956, %fd948, %fd950, %fd955;
	fma.rn.f64 	%fd957, %fd707, %fd945, %fd956;
	mul.f64 	%fd958, %fd942, 0d4008000000000000;
	fma.rn.f64 	%fd959, %fd958, %fd943, %fd957;
	ld.global.nc.f64 	%fd960, [%rd57+2222848];
	ld.global.f64 	%fd961, [%rd11+16];
	fma.rn.f64 	%fd962, %fd960, %fd961, %fd944;
	mul.f64 	%fd963, %fd953, 0d4008000000000000;
	fma.rn.f64 	%fd964, %fd963, %fd954, %fd962;
	fma.rn.f64 	%fd965, %fd707, %fd945, %fd964;
	sub.f64 	%fd966, %fd955, %fd946;
	mul.f64 	%fd967, %fd960, 0d3FE8000000000000;
	mul.f64 	%fd968, %fd967, %fd961;
	sub.f64 	%fd969, %fd966, %fd968;
	ld.global.f64 	%fd970, [%rd60+16];
	mul.f64 	%fd971, %fd114, %fd970;
	ld.global.f64 	%fd972, [%rd60+24];
	mul.f64 	%fd973, %fd424, %fd972;
	sub.f64 	%fd974, %fd971, %fd973;
	ld.global.f64 	%fd975, [%rd60+8];
	mul.f64 	%fd976, %fd349, %fd975;
	sub.f64 	%fd977, %fd974, %fd976;
	ld.global.f64 	%fd978, [%rd60+32];
	mul.f64 	%fd979, %fd704, %fd978;
	fma.rn.f64 	%fd980, %fd107, %fd975, %fd979;
	fma.rn.f64 	%fd981, %fd707, %fd972, %fd980;
	fma.rn.f64 	%fd982, %fd420, %fd970, %fd981;
	ld.global.nc.f64 	%fd983, [%rd58+3696640];
	ld.global.f64 	%fd984, [%rd60+40];
	fma.rn.f64 	%fd985, %fd983, %fd984, %fd971;
	mul.f64 	%fd986, %fd704, 0d4008000000000000;
	fma.rn.f64 	%fd987, %fd986, %fd978, %fd985;
	fma.rn.f64 	%fd988, %fd707, %fd972, %fd987;
	sub.f64 	%fd989, %fd979, %fd973;
	mul.f64 	%fd990, %fd983, 0d3FE8000000000000;
	mul.f64 	%fd991, %fd990, %fd984;
	sub.f64 	%fd992, %fd989, %fd991;
	ld.global.nc.f64 	%fd993, [%rd63+2217968];
	mul.f64 	%fd994, %fd924, %fd993;
	mul.f64 	%fd995, %fd924, %fd499;
	sub.f64 	%fd996, %fd994, %fd995;
	ld.global.nc.f64 	%fd997, [%rd63+2217976];
	fma.rn.f64 	%fd998, %fd931, %fd997, %fd996;
	mul.f64 	%fd999, %fd931, %fd499;
	sub.f64 	%fd1000, %fd998, %fd999;
	ld.global.nc.f64 	%fd1001, [%rd63+2217992];
	fma.rn.f64 	%fd1002, %fd937, %fd1001, %fd1000;
	mul.f64 	%fd1003, %fd937, %fd499;
	sub.f64 	%fd1004, %fd1002, %fd1003;
	ld.global.nc.f64 	%fd1005, [%rd63+2218000];
	fma.rn.f64 	%fd1006, %fd941, %fd1005, %fd1004;
	mul.f64 	%fd1007, %fd941, %fd499;
	sub.f64 	%fd1008, %fd1006, %fd1007;
	mul.f64 	%fd1009, %fd917, 0d3FC5555555555555;
	ld.global.nc.f64 	%fd1010, [%rd66+2215552];
	mul.f64 	%fd1011, %fd1010, %fd943;
	fma.rn.f64 	%fd1012, %fd952, 0d4000000000000000, %fd1011;
	ld.global.nc.f64 	%fd1013, [%rd66+2217984];
	mul.f64 	%fd1014, %fd1013, 0d3FE8000000000000;
	mul.f64 	%fd1015, %fd1014, %fd945;
	sub.f64 	%fd1016, %fd1012, %fd1015;
	ld.global.nc.f64 	%fd1017, [%rd66+2213120];
	mul.f64 	%fd1018, %fd1017, 0d3FE8000000000000;
	mul.f64 	%fd1019, %fd1018, %fd950;
	sub.f64 	%fd1020, %fd1016, %fd1019;
	ld.global.nc.f64 	%fd1021, [%rd63+2213120];
	sub.f64 	%fd1022, %fd1021, %fd499;
	mul.f64 	%fd1023, %fd1017, %fd950;
	fma.rn.f64 	%fd1024, %fd959, 0d4000000000000000, %fd1023;
	ld.global.nc.f64 	%fd1025, [%rd66+2220416];
	mul.f64 	%fd1026, %fd1025, %fd954;
	add.f64 	%fd1027, %fd1024, %fd1026;
	mul.f64 	%fd1028, %fd1013, 0d4008000000000000;
	fma.rn.f64 	%fd1029, %fd1028, %fd945, %fd1027;
	mul.f64 	%fd1030, %fd1010, 0d4008000000000000;
	fma.rn.f64 	%fd1031, %fd1030, %fd943, %fd1029;
	ld.global.nc.f64 	%fd1032, [%rd63+2215552];
	sub.f64 	%fd1033, %fd1032, %fd499;
	mul.f64 	%fd1034, %fd1031, %fd1033;
	fma.rn.f64 	%fd1035, %fd1020, %fd1022, %fd1034;
	fma.rn.f64 	%fd1036, %fd965, 0d4000000000000000, %fd1011;
	ld.global.nc.f64 	%fd1037, [%rd66+2222848];
	fma.rn.f64 	%fd1038, %fd1037, %fd961, %fd1036;
	mul.f64 	%fd1039, %fd1025, 0d4008000000000000;
	fma.rn.f64 	%fd1040, %fd1039, %fd954, %fd1038;
	fma.rn.f64 	%fd1041, %fd1028, %fd945, %fd1040;
	ld.global.nc.f64 	%fd1042, [%rd63+2220416];
	sub.f64 	%fd1043, %fd1042, %fd499;
	fma.rn.f64 	%fd1044, %fd1041, %fd1043, %fd1035;
	fma.rn.f64 	%fd1045, %fd969, 0d4000000000000000, %fd1026;
	sub.f64 	%fd1046, %fd1045, %fd1015;
	mul.f64 	%fd1047, %fd1037, 0d3FE8000000000000;
	mul.f64 	%fd1048, %fd1047, %fd961;
	sub.f64 	%fd1049, %fd1046, %fd1048;
	ld.global.nc.f64 	%fd1050, [%rd63+2222848];
	sub.f64 	%fd1051, %fd1050, %fd499;
	fma.rn.f64 	%fd1052, %fd1049, %fd1051, %fd1044;
	mul.f64 	%fd1053, %fd945, 0d3FC5555555555555;
	mul.f64 	%fd1054, %fd1053, %fd1052;
	fma.rn.f64 	%fd1055, %fd1009, %fd1008, %fd1054;
	mul.f64 	%fd1056, %fd977, %fd196;
	mul.f64 	%fd1057, %fd977, %fd499;
	sub.f64 	%fd1058, %fd1056, %fd1057;
	fma.rn.f64 	%fd1059, %fd982, %fd200, %fd1058;
	mul.f64 	%fd1060, %fd982, %fd499;
	sub.f64 	%fd1061, %fd1059, %fd1060;
	fma.rn.f64 	%fd1062, %fd988, %fd786, %fd1061;
	mul.f64 	%fd1063, %fd988, %fd499;
	sub.f64 	%fd1064, %fd1062, %fd1063;
	ld.global.nc.f64 	%fd1065, [%rd67+3696640];
	fma.rn.f64 	%fd1066, %fd992, %fd1065, %fd1064;
	mul.f64 	%fd1067, %fd992, %fd499;
	sub.f64 	%fd1068, %fd1066, %fd1067;
	mul.f64 	%fd1069, %fd972, 0d3FC5555555555555;
	fma.rn.f64 	%fd1070, %fd1069, %fd1068, %fd1055;
	mul.f64 	%fd1071, %fd917, 0d3F7C71C71C71C71C;
	mul.f64 	%fd1072, %fd1071, %fd945;
	ld.global.nc.f64 	%fd1073, [%rd70+2213104];
	mul.f64 	%fd1074, %fd920, %fd1073;
	ld.global.nc.f64 	%fd1075, [%rd70+2222832];
	mul.f64 	%fd1076, %fd920, %fd1075;
	sub.f64 	%fd1077, %fd1074, %fd1076;
	ld.global.nc.f64 	%fd1078, [%rd70+2215536];
	ld.global.nc.f64 	%fd1079, [%rd70+2220400];
	sub.f64 	%fd1080, %fd1079, %fd1078;
	mul.f64 	%fd1081, %fd920, 0d4020000000000000;
	fma.rn.f64 	%fd1082, %fd1080, %fd1081, %fd1077;
	ld.global.nc.f64 	%fd1083, [%rd70+2213112];
	ld.global.nc.f64 	%fd1084, [%rd70+2222840];
	sub.f64 	%fd1085, %fd1083, %fd1084;
	ld.global.nc.f64 	%fd1086, [%rd70+2215544];
	mul.f64 	%fd1087, %fd1086, 0d4020000000000000;
	sub.f64 	%fd1088, %fd1085, %fd1087;
	ld.global.nc.f64 	%fd1089, [%rd70+2220408];
	mul.f64 	%fd1090, %fd1089, 0d4020000000000000;
	add.f64 	%fd1091, %fd1088, %fd1090;
	mul.f64 	%fd1092, %fd914, 0d4020000000000000;
	mul.f64 	%fd1093, %fd1092, %fd1091;
	sub.f64 	%fd1094, %fd1082, %fd1093;
	ld.global.nc.f64 	%fd1095, [%rd70+2213128];
	ld.global.nc.f64 	%fd1096, [%rd70+2222856];
	sub.f64 	%fd1097, %fd1095, %fd1096;
	ld.global.nc.f64 	%fd1098, [%rd70+2215560];
	mul.f64 	%fd1099, %fd1098, 0d4020000000000000;
	sub.f64 	%fd1100, %fd1097, %fd1099;
	ld.global.nc.f64 	%fd1101, [%rd70+2220424];
	fma.rn.f64 	%fd1102, %fd1101, 0d4020000000000000, %fd1100;
	mul.f64 	%fd1103, %fd925, 0d4020000000000000;
	fma.rn.f64 	%fd1104, %fd1103, %fd1102, %fd1094;
	ld.global.nc.f64 	%fd1105, [%rd70+2213136];
	mul.f64 	%fd1106, %fd932, %fd1105;
	sub.f64 	%fd1107, %fd1104, %fd1106;
	ld.global.nc.f64 	%fd1108, [%rd70+2222864];
	fma.rn.f64 	%fd1109, %fd932, %fd1108, %fd1107;
	ld.global.nc.f64 	%fd1110, [%rd70+2215568];
	ld.global.nc.f64 	%fd1111, [%rd70+2220432];
	sub.f64 	%fd1112, %fd1111, %fd1110;
	mul.f64 	%fd1113, %fd932, 0d4020000000000000;
	mul.f64 	%fd1114, %fd1112, %fd1113;
	sub.f64 	%fd1115, %fd1109, %fd1114;
	mul.f64 	%fd1116, %fd1017, %fd1073;
	mul.f64 	%fd1117, %fd1017, %fd1105;
	sub.f64 	%fd1118, %fd1116, %fd1117;
	sub.f64 	%fd1119, %fd1095, %fd1083;
	mul.f64 	%fd1120, %fd1017, 0d4020000000000000;
	fma.rn.f64 	%fd1121, %fd1119, %fd1120, %fd1118;
	sub.f64 	%fd1122, %fd1078, %fd1110;
	sub.f64 	%fd1123, %fd1122, %fd1087;
	add.f64 	%fd1124, %fd1123, %fd1099;
	mul.f64 	%fd1125, %fd1010, 0d4020000000000000;
	mul.f64 	%fd1126, %fd1125, %fd1124;
	sub.f64 	%fd1127, %fd1121, %fd1126;
	sub.f64 	%fd1128, %fd1079, %fd1111;
	sub.f64 	%fd1129, %fd1128, %fd1090;
	fma.rn.f64 	%fd1130, %fd1101, 0d4020000000000000, %fd1129;
	mul.f64 	%fd1131, %fd1025, 0d4020000000000000;
	fma.rn.f64 	%fd1132, %fd1131, %fd1130, %fd1127;
	mul.f64 	%fd1133, %fd1037, %fd1075;
	sub.f64 	%fd1134, %fd1132, %fd1133;
	fma.rn.f64 	%fd1135, %fd1037, %fd1108, %fd1134;
	sub.f64 	%fd1136, %fd1096, %fd1084;
	mul.f64 	%fd1137, %fd1037, 0d4020000000000000;
	mul.f64 	%fd1138, %fd1136, %fd1137;
	sub.f64 	%fd1139, %fd1135, %fd1138;
	mul.f64 	%fd1140, %fd1072, %fd1139;
	fma.rn.f64 	%fd1141, %fd1072, %fd1115, %fd1140;
	mul.f64 	%fd1142, %fd945, 0d3F7C71C71C71C71C;
	mul.f64 	%fd1143, %fd1142, %fd972;
	mul.f64 	%fd1144, %fd1017, %fd2332;
	ld.global.nc.f64 	%fd1145, [%rd73+3691776];
	mul.f64 	%fd1146, %fd1017, %fd1145;
	sub.f64 	%fd1147, %fd1144, %fd1146;
	sub.f64 	%fd1148, %fd866, %fd281;
	fma.rn.f64 	%fd1149, %fd1148, %fd1120, %fd1147;
	ld.global.nc.f64 	%fd1150, [%rd73+3694208];
	sub.f64 	%fd1151, %fd2331, %fd1150;
	sub.f64 	%fd1152, %fd1151, %fd588;
	mul.f64 	%fd1153, %fd871, 0d4020000000000000;
	add.f64 	%fd1154, %fd1152, %fd1153;
	mul.f64 	%fd1155, %fd1125, %fd1154;
	sub.f64 	%fd1156, %fd1149, %fd1155;
	ld.global.nc.f64 	%fd1157, [%rd73+3699072];
	sub.f64 	%fd1158, %fd2330, %fd1157;
	sub.f64 	%fd1159, %fd1158, %fd596;
	mul.f64 	%fd1160, %fd878, 0d4020000000000000;
	add.f64 	%fd1161, %fd1159, %fd1160;
	fma.rn.f64 	%fd1162, %fd1131, %fd1161, %fd1156;
	mul.f64 	%fd1163, %fd1037, %fd2329;
	sub.f64 	%fd1164, %fd1162, %fd1163;
	ld.global.nc.f64 	%fd1165, [%rd73+3701504];
	fma.rn.f64 	%fd1166, %fd1037, %fd1165, %fd1164;
	sub.f64 	%fd1167, %fd886, %fd309;
	mul.f64 	%fd1168, %fd1167, %fd1137;
	sub.f64 	%fd1169, %fd1166, %fd1168;
	fma.rn.f64 	%fd1170, %fd1143, %fd1169, %fd1141;
	mul.f64 	%fd1171, %fd107, %fd2332;
	mul.f64 	%fd1172, %fd107, %fd2329;
	sub.f64 	%fd1173, %fd1171, %fd1172;
	sub.f64 	%fd1174, %fd2330, %fd2331;
	fma.rn.f64 	%fd1175, %fd1174, %fd331, %fd1173;
	sub.f64 	%fd1176, %fd1175, %fd621;
	sub.f64 	%fd1177, %fd866, %fd886;
	sub.f64 	%fd1178, %fd1177, %fd1153;
	add.f64 	%fd1179, %fd1178, %fd1160;
	mul.f64 	%fd1180, %fd907, %fd1179;
	add.f64 	%fd1181, %fd1176, %fd1180;
	mul.f64 	%fd1182, %fd983, %fd1145;
	sub.f64 	%fd1183, %fd1181, %fd1182;
	fma.rn.f64 	%fd1184, %fd983, %fd1165, %fd1183;
	sub.f64 	%fd1185, %fd1157, %fd1150;
	mul.f64 	%fd1186, %fd983, 0d4020000000000000;
	mul.f64 	%fd1187, %fd1185, %fd1186;
	sub.f64 	%fd1188, %fd1184, %fd1187;
	fma.rn.f64 	%fd1189, %fd1143, %fd1188, %fd1170;
	add.f64 	%fd1190, %fd1070, %fd1189;
	ld.global.f64 	%fd1191, [%rd74+2217984];
	fma.rn.f64 	%fd1192, %fd1190, 0d3FB2B324D6AC6977, %fd1191;
	st.global.f64 	[%rd74+2217984], %fd1192;
	ld.global.nc.f64 	%fd1193, [%rd57+2957304];
	ld.global.f64 	%fd1194, [%rd10+-8];
	mul.f64 	%fd1195, %fd1193, %fd1194;
	ld.global.f64 	%fd1196, [%rd10];
	mul.f64 	%fd1197, %fd711, %fd1196;
	sub.f64 	%fd1198, %fd1195, %fd1197;
	ld.global.nc.f64 	%fd1199, [%rd57+2957296];
	mul.f64 	%fd1200, %fd1199, 0d3FE8000000000000;
	ld.global.f64 	%fd1201, [%rd10+-16];
	mul.f64 	%fd1202, %fd1200, %fd1201;
	sub.f64 	%fd1203, %fd1198, %fd1202;
	ld.global.nc.f64 	%fd1204, [%rd57+2957320];
	ld.global.f64 	%fd1205, [%rd10+8];
	mul.f64 	%fd1206, %fd1204, %fd1205;
	fma.rn.f64 	%fd1207, %fd1199, %fd1201, %fd1206;
	fma.rn.f64 	%fd1208, %fd986, %fd1196, %fd1207;
	mul.f64 	%fd1209, %fd1193, 0d4008000000000000;
	fma.rn.f64 	%fd1210, %fd1209, %fd1194, %fd1208;
	ld.global.nc.f64 	%fd1211, [%rd57+2957328];
	ld.global.f64 	%fd1212, [%rd10+16];
	fma.rn.f64 	%fd1213, %fd1211, %fd1212, %fd1195;
	mul.f64 	%fd1214, %fd1204, 0d4008000000000000;
	fma.rn.f64 	%fd1215, %fd1214, %fd1205, %fd1213;
	fma.rn.f64 	%fd1216, %fd986, %fd1196, %fd1215;
	sub.f64 	%fd1217, %fd1206, %fd1197;
	mul.f64 	%fd1218, %fd1211, 0d3FE8000000000000;
	mul.f64 	%fd1219, %fd1218, %fd1212;
	sub.f64 	%fd1220, %fd1217, %fd1219;
	ld.global.nc.f64 	%fd1221, [%rd57+2954880];
	ld.global.f64 	%fd1222, [%rd11+-8];
	mul.f64 	%fd1223, %fd1221, %fd1222;
	ld.global.f64 	%fd1224, [%rd11];
	mul.f64 	%fd1225, %fd711, %fd1224;
	sub.f64 	%fd1226, %fd1223, %fd1225;
	ld.global.nc.f64 	%fd1227, [%rd57+2952448];
	mul.f64 	%fd1228, %fd1227, 0d3FE8000000000000;
	ld.global.f64 	%fd1229, [%rd11+-16];
	mul.f64 	%fd1230, %fd1228, %fd1229;
	sub.f64 	%fd1231, %fd1226, %fd1230;
	ld.global.nc.f64 	%fd1232, [%rd57+2959744];
	ld.global.f64 	%fd1233, [%rd11+8];
	mul.f64 	%fd1234, %fd1232, %fd1233;
	fma.rn.f64 	%fd1235, %fd1227, %fd1229, %fd1234;
	fma.rn.f64 	%fd1236, %fd986, %fd1224, %fd1235;
	mul.f64 	%fd1237, %fd1221, 0d4008000000000000;
	fma.rn.f64 	%fd1238, %fd1237, %fd1222, %fd1236;
	ld.global.nc.f64 	%fd1239, [%rd57+2962176];
	ld.global.f64 	%fd1240, [%rd11+16];
	fma.rn.f64 	%fd1241, %fd1239, %fd1240, %fd1223;
	mul.f64 	%fd1242, %fd1232, 0d4008000000000000;
	fma.rn.f64 	%fd1243, %fd1242, %fd1233, %fd1241;
	fma.rn.f64 	%fd1244, %fd986, %fd1224, %fd1243;
	sub.f64 	%fd1245, %fd1234, %fd1225;
	mul.f64 	%fd1246, %fd1239, 0d3FE8000000000000;
	mul.f64 	%fd1247, %fd1246, %fd1240;
	sub.f64 	%fd1248, %fd1245, %fd1247;
	ld.global.f64 	%fd1249, [%rd60+24];
	mul.f64 	%fd1250, %fd417, %fd1249;
	ld.global.f64 	%fd1251, [%rd60+32];
	mul.f64 	%fd1252, %fd711, %fd1251;
	sub.f64 	%fd1253, %fd1250, %fd1252;
	ld.global.f64 	%fd1254, [%rd60+16];
	mul.f64 	%fd1255, %fd121, %fd1254;
	sub.f64 	%fd1256, %fd1253, %fd1255;
	ld.global.f64 	%fd1257, [%rd60+40];
	mul.f64 	%fd1258, %fd983, %fd1257;
	fma.rn.f64 	%fd1259, %fd114, %fd1254, %fd1258;
	fma.rn.f64 	%fd1260, %fd986, %fd1251, %fd1259;
	fma.rn.f64 	%fd1261, %fd707, %fd1249, %fd1260;
	add.s32 	%r40, %r40, 6;
	ld.global.nc.f64 	%fd1262, [%rd58+4435968];
	ld.global.f64 	%fd1263, [%rd60+48];
	fma.rn.f64 	%fd1264, %fd1262, %fd1263, %fd1250;
	mul.f64 	%fd1265, %fd983, 0d4008000000000000;
	fma.rn.f64 	%fd1266, %fd1265, %fd1257, %fd1264;
	fma.rn.f64 	%fd1267, %fd986, %fd1251, %fd1266;
	sub.f64 	%fd1268, %fd1258, %fd1252;
	mul.f64 	%fd1269, %fd1262, 0d3FE8000000000000;
	mul.f64 	%fd1270, %fd1269, %fd1263;
	sub.f64 	%fd1271, %fd1268, %fd1270;
	ld.global.nc.f64 	%fd1272, [%rd63+2957296];
	mul.f64 	%fd1273, %fd1203, %fd1272;
	mul.f64 	%fd1274, %fd1203, %fd786;
	sub.f64 	%fd1275, %fd1273, %fd1274;
	ld.global.nc.f64 	%fd1276, [%rd63+2957304];
	fma.rn.f64 	%fd1277, %fd1210, %fd1276, %fd1275;
	mul.f64 	%fd1278, %fd1210, %fd786;
	sub.f64 	%fd1279, %fd1277, %fd1278;
	ld.global.nc.f64 	%fd1280, [%rd63+2957320];
	fma.rn.f64 	%fd1281, %fd1216, %fd1280, %fd1279;
	mul.f64 	%fd1282, %fd1216, %fd786;
	sub.f64 	%fd1283, %fd1281, %fd1282;
	ld.global.nc.f64 	%fd1284, [%rd63+2957328];
	fma.rn.f64 	%fd1285, %fd1220, %fd1284, %fd1283;
	mul.f64 	%fd1286, %fd1220, %fd786;
	sub.f64 	%fd1287, %fd1285, %fd1286;
	mul.f64 	%fd1288, %fd1196, 0d3FC5555555555555;
	ld.global.nc.f64 	%fd1289, [%rd66+2954880];
	mul.f64 	%fd1290, %fd1289, %fd1222;
	fma.rn.f64 	%fd1291, %fd1231, 0d4000000000000000, %fd1290;
	ld.global.nc.f64 	%fd1292, [%rd66+2957312];
	mul.f64 	%fd1293, %fd1292, 0d3FE8000000000000;
	mul.f64 	%fd1294, %fd1293, %fd1224;
	sub.f64 	%fd1295, %fd1291, %fd1294;
	ld.global.nc.f64 	%fd1296, [%rd66+2952448];
	mul.f64 	%fd1297, %fd1296, 0d3FE8000000000000;
	mul.f64 	%fd1298, %fd1297, %fd1229;
	sub.f64 	%fd1299, %fd1295, %fd1298;
	ld.global.nc.f64 	%fd1300, [%rd63+2952448];
	sub.f64 	%fd1301, %fd1300, %fd786;
	mul.f64 	%fd1302, %fd1296, %fd1229;
	fma.rn.f64 	%fd1303, %fd1238, 0d4000000000000000, %fd1302;
	ld.global.nc.f64 	%fd1304, [%rd66+2959744];
	mul.f64 	%fd1305, %fd1304, %fd1233;
	add.f64 	%fd1306, %fd1303, %fd1305;
	mul.f64 	%fd1307, %fd1292, 0d4008000000000000;
	fma.rn.f64 	%fd1308, %fd1307, %fd1224, %fd1306;
	mul.f64 	%fd1309, %fd1289, 0d4008000000000000;
	fma.rn.f64 	%fd1310, %fd1309, %fd1222, %fd1308;
	ld.global.nc.f64 	%fd1311, [%rd63+2954880];
	sub.f64 	%fd1312, %fd1311, %fd786;
	mul.f64 	%fd1313, %fd1310, %fd1312;
	fma.rn.f64 	%fd1314, %fd1299, %fd1301, %fd1313;
	fma.rn.f64 	%fd1315, %fd1244, 0d4000000000000000, %fd1290;
	ld.global.nc.f64 	%fd1316, [%rd66+2962176];
	fma.rn.f64 	%fd1317, %fd1316, %fd1240, %fd1315;
	mul.f64 	%fd1318, %fd1304, 0d4008000000000000;
	fma.rn.f64 	%fd1319, %fd1318, %fd1233, %fd1317;
	fma.rn.f64 	%fd1320, %fd1307, %fd1224, %fd1319;
	ld.global.nc.f64 	%fd1321, [%rd63+2959744];
	sub.f64 	%fd1322, %fd1321, %fd786;
	fma.rn.f64 	%fd1323, %fd1320, %fd1322, %fd1314;
	fma.rn.f64 	%fd1324, %fd1248, 0d4000000000000000, %fd1305;
	sub.f64 	%fd1325, %fd1324, %fd1294;
	mul.f64 	%fd1326, %fd1316, 0d3FE8000000000000;
	mul.f64 	%fd1327, %fd1326, %fd1240;
	sub.f64 	%fd1328, %fd1325, %fd1327;
	ld.global.nc.f64 	%fd1329, [%rd63+2962176];
	sub.f64 	%fd1330, %fd1329, %fd786;
	fma.rn.f64 	%fd1331, %fd1328, %fd1330, %fd1323;
	mul.f64 	%fd1332, %fd1224, 0d3FC5555555555555;
	mul.f64 	%fd1333, %fd1332, %fd1331;
	fma.rn.f64 	%fd1334, %fd1288, %fd1287, %fd1333;
	mul.f64 	%fd1335, %fd1256, %fd200;
	mul.f64 	%fd1336, %fd1256, %fd786;
	sub.f64 	%fd1337, %fd1335, %fd1336;
	fma.rn.f64 	%fd1338, %fd1261, %fd499, %fd1337;
	mul.f64 	%fd1339, %fd1261, %fd786;
	sub.f64 	%fd1340, %fd1338, %fd1339;
	fma.rn.f64 	%fd1341, %fd1267, %fd1065, %fd1340;
	mul.f64 	%fd1342, %fd1267, %fd786;
	sub.f64 	%fd1343, %fd1341, %fd1342;
	ld.global.nc.f64 	%fd1344, [%rd67+4435968];
	fma.rn.f64 	%fd1345, %fd1271, %fd1344, %fd1343;
	mul.f64 	%fd1346, %fd1271, %fd786;
	sub.f64 	%fd1347, %fd1345, %fd1346;
	mul.f64 	%fd1348, %fd1251, 0d3FC5555555555555;
	fma.rn.f64 	%fd1349, %fd1348, %fd1347, %fd1334;
	mul.f64 	%fd1350, %fd1196, 0d3F7C71C71C71C71C;
	mul.f64 	%fd1351, %fd1350, %fd1224;
	ld.global.nc.f64 	%fd1352, [%rd70+2952432];
	mul.f64 	%fd1353, %fd1199, %fd1352;
	ld.global.nc.f64 	%fd1354, [%rd70+2962160];
	mul.f64 	%fd1355, %fd1199, %fd1354;
	sub.f64 	%fd1356, %fd1353, %fd1355;
	ld.global.nc.f64 	%fd1357, [%rd70+2954864];
	ld.global.nc.f64 	%fd1358, [%rd70+2959728];
	sub.f64 	%fd1359, %fd1358, %fd1357;
	mul.f64 	%fd1360, %fd1199, 0d4020000000000000;
	fma.rn.f64 	%fd1361, %fd1359, %fd1360, %fd1356;
	ld.global.nc.f64 	%fd1362, [%rd70+2952440];
	ld.global.nc.f64 	%fd1363, [%rd70+2962168];
	sub.f64 	%fd1364, %fd1362, %fd1363;
	ld.global.nc.f64 	%fd1365, [%rd70+2954872];
	mul.f64 	%fd1366, %fd1365, 0d4020000000000000;
	sub.f64 	%fd1367, %fd1364, %fd1366;
	ld.global.nc.f64 	%fd1368, [%rd70+2959736];
	mul.f64 	%fd1369, %fd1368, 0d4020000000000000;
	add.f64 	%fd1370, %fd1367, %fd1369;
	mul.f64 	%fd1371, %fd1193, 0d4020000000000000;
	mul.f64 	%fd1372, %fd1371, %fd1370;
	sub.f64 	%fd1373, %fd1361, %fd1372;
	ld.global.nc.f64 	%fd1374, [%rd70+2952456];
	ld.global.nc.f64 	%fd1375, [%rd70+2962184];
	sub.f64 	%fd1376, %fd1374, %fd1375;
	ld.global.nc.f64 	%fd1377, [%rd70+2954888];
	mul.f64 	%fd1378, %fd1377, 0d4020000000000000;
	sub.f64 	%fd1379, %fd1376, %fd1378;
	ld.global.nc.f64 	%fd1380, [%rd70+2959752];
	fma.rn.f64 	%fd1381, %fd1380, 0d4020000000000000, %fd1379;
	mul.f64 	%fd1382, %fd1204, 0d4020000000000000;
	fma.rn.f64 	%fd1383, %fd1382, %fd1381, %fd1373;
	ld.global.nc.f64 	%fd1384, [%rd70+2952464];
	mul.f64 	%fd1385, %fd1211, %fd1384;
	sub.f64 	%fd1386, %fd1383, %fd1385;
	ld.global.nc.f64 	%fd1387, [%rd70+2962192];
	fma.rn.f64 	%fd1388, %fd1211, %fd1387, %fd1386;
	ld.global.nc.f64 	%fd1389, [%rd70+2954896];
	ld.global.nc.f64 	%fd1390, [%rd70+2959760];
	sub.f64 	%fd1391, %fd1390, %fd1389;
	mul.f64 	%fd1392, %fd1211, 0d4020000000000000;
	mul.f64 	%fd1393, %fd1391, %fd1392;
	sub.f64 	%fd1394, %fd1388, %fd1393;
	mul.f64 	%fd1395, %fd1296, %fd1352;
	mul.f64 	%fd1396, %fd1296, %fd1384;
	sub.f64 	%fd1397, %fd1395, %fd1396;
	sub.f64 	%fd1398, %fd1374, %fd1362;
	mul.f64 	%fd1399, %fd1296, 0d4020000000000000;
	fma.rn.f64 	%fd1400, %fd1398, %fd1399, %fd1397;
	sub.f64 	%fd1401, %fd1357, %fd1389;
	sub.f64 	%fd1402, %fd1401, %fd1366;
	add.f64 	%fd1403, %fd1402, %fd1378;
	mul.f64 	%fd1404, %fd1289, 0d4020000000000000;
	mul.f64 	%fd1405, %fd1404, %fd1403;
	sub.f64 	%fd1406, %fd1400, %fd1405;
	sub.f64 	%fd1407, %fd1358, %fd1390;
	sub.f64 	%fd1408, %fd1407, %fd1369;
	fma.rn.f64 	%fd1409, %fd1380, 0d4020000000000000, %fd1408;
	mul.f64 	%fd1410, %fd1304, 0d4020000000000000;
	fma.rn.f64 	%fd1411, %fd1410, %fd1409, %fd1406;
	mul.f64 	%fd1412, %fd1316, %fd1354;
	sub.f64 	%fd1413, %fd1411, %fd1412;
	fma.rn.f64 	%fd1414, %fd1316, %fd1387, %fd1413;
	sub.f64 	%fd1415, %fd1375, %fd1363;
	mul.f64 	%fd1416, %fd1316, 0d4020000000000000;
	mul.f64 	%fd1417, %fd1415, %fd1416;
	sub.f64 	%fd1418, %fd1414, %fd1417;
	mul.f64 	%fd1419, %fd1351, %fd1418;
	fma.rn.f64 	%fd1420, %fd1351, %fd1394, %fd1419;
	mul.f64 	%fd1421, %fd1224, 0d3F7C71C71C71C71C;
	mul.f64 	%fd1422, %fd1421, %fd1251;
	mul.f64 	%fd1423, %fd1296, %fd281;
	ld.global.nc.f64 	%fd2328, [%rd73+4431104];
	mul.f64 	%fd1424, %fd1296, %fd2328;
	sub.f64 	%fd1425, %fd1423, %fd1424;
	sub.f64 	%fd1426, %fd1145, %fd579;
	fma.rn.f64 	%fd1427, %fd1426, %fd1399, %fd1425;
	ld.global.nc.f64 	%fd2327, [%rd73+4433536];
	sub.f64 	%fd1428, %fd288, %fd2327;
	sub.f64 	%fd1429, %fd1428, %fd874;
	mul.f64 	%fd1430, %fd1150, 0d4020000000000000;
	add.f64 	%fd1431, %fd1429, %fd1430;
	mul.f64 	%fd1432, %fd1404, %fd1431;
	sub.f64 	%fd1433, %fd1427, %fd1432;
	ld.global.nc.f64 	%fd2326, [%rd73+4438400];
	sub.f64 	%fd1434, %fd298, %fd2326;
	sub.f64 	%fd1435, %fd1434, %fd881;
	fma.rn.f64 	%fd1436, %fd1157, 0d4020000000000000, %fd1435;
	fma.rn.f64 	%fd1437, %fd1410, %fd1436, %fd1433;
	mul.f64 	%fd1438, %fd1316, %fd309;
	sub.f64 	%fd1439, %fd1437, %fd1438;
	ld.global.nc.f64 	%fd2325, [%rd73+4440832];
	fma.rn.f64 	%fd1440, %fd1316, %fd2325, %fd1439;
	sub.f64 	%fd1441, %fd1165, %fd601;
	mul.f64 	%fd1442, %fd1441, %fd1416;
	sub.f64 	%fd1443, %fd1440, %fd1442;
	fma.rn.f64 	%fd1444, %fd1422, %fd1443, %fd1420;
	sub.f64 	%fd1445, %fd334, %fd336;
	add.f64 	%fd1446, %fd1445, %fd340;
	sub.f64 	%fd1447, %fd1446, %fd901;
	sub.f64 	%fd1448, %fd1145, %fd1165;
	sub.f64 	%fd1449, %fd1448, %fd1430;
	fma.rn.f64 	%fd1450, %fd1157, 0d4020000000000000, %fd1449;
	fma.rn.f64 	%fd1451, %fd1186, %fd1450, %fd1447;
	mul.f64 	%fd1452, %fd1262, %fd2328;
	sub.f64 	%fd1453, %fd1451, %fd1452;
	fma.rn.f64 	%fd1454, %fd1262, %fd2325, %fd1453;
	sub.f64 	%fd1455, %fd2326, %fd2327;
	mul.f64 	%fd1456, %fd1262, 0d4020000000000000;
	mul.f64 	%fd1457, %fd1455, %fd1456;
	sub.f64 	%fd1458, %fd1454, %fd1457;
	fma.rn.f64 	%fd1459, %fd1422, %fd1458, %fd1444;
	add.f64 	%fd1460, %fd1349, %fd1459;
	ld.global.f64 	%fd1461, [%rd74+2957312];
	fma.rn.f64 	%fd1462, %fd1460, 0d3FB2B324D6AC6977, %fd1461;
	st.global.f64 	[%rd74+2957312], %fd1462;
	ld.global.nc.f64 	%fd1463, [%rd57+3696632];
	ld.global.f64 	%fd1464, [%rd10+-8];
	mul.f64 	%fd1465, %fd1463, %fd1464;
	ld.global.f64 	%fd1466, [%rd10];
	mul.f64 	%fd1467, %fd990, %fd1466;
	sub.f64 	%fd1468, %fd1465, %fd1467;
	ld.global.nc.f64 	%fd1469, [%rd57+3696624];
	mul.f64 	%fd1470, %fd1469, 0d3FE8000000000000;
	ld.global.f64 	%fd1471, [%rd10+-16];
	mul.f64 	%fd1472, %fd1470, %fd1471;
	sub.f64 	%fd1473, %fd1468, %fd1472;
	ld.global.nc.f64 	%fd1474, [%rd57+3696648];
	ld.global.f64 	%fd1475, [%rd10+8];
	mul.f64 	%fd1476, %fd1474, %fd1475;
	fma.rn.f64 	%fd1477, %fd1469, %fd1471, %fd1476;
	fma.rn.f64 	%fd1478, %fd1265, %fd1466, %fd1477;
	mul.f64 	%fd1479, %fd1463, 0d4008000000000000;
	fma.rn.f64 	%fd1480, %fd1479, %fd1464, %fd1478;
	ld.global.nc.f64 	%fd1481, [%rd57+3696656];
	ld.global.f64 	%fd1482, [%rd10+16];
	fma.rn.f64 	%fd1483, %fd1481, %fd1482, %fd1465;
	mul.f64 	%fd1484, %fd1474, 0d4008000000000000;
	fma.rn.f64 	%fd1485, %fd1484, %fd1475, %fd1483;
	fma.rn.f64 	%fd1486, %fd1265, %fd1466, %fd1485;
	sub.f64 	%fd1487, %fd1476, %fd1467;
	mul.f64 	%fd1488, %fd1481, 0d3FE8000000000000;
	mul.f64 	%fd1489, %fd1488, %fd1482;
	sub.f64 	%fd1490, %fd1487, %fd1489;
	ld.global.nc.f64 	%fd1491, [%rd57+3694208];
	ld.global.f64 	%fd1492, [%rd11+-8];
	mul.f64 	%fd1493, %fd1491, %fd1492;
	ld.global.f64 	%fd1494, [%rd11];
	mul.f64 	%fd1495, %fd990, %fd1494;
	sub.f64 	%fd1496, %fd1493, %fd1495;
	ld.global.nc.f64 	%fd1497, [%rd57+3691776];
	mul.f64 	%fd1498, %fd1497, 0d3FE8000000000000;
	ld.global.f64 	%fd1499, [%rd11+-16];
	mul.f64 	%fd1500, %fd1498, %fd1499;
	sub.f64 	%fd1501, %fd1496, %fd1500;
	ld.global.nc.f64 	%fd1502, [%rd57+3699072];
	ld.global.f64 	%fd1503, [%rd11+8];
	mul.f64 	%fd1504, %fd1502, %fd1503;
	fma.rn.f64 	%fd1505, %fd1497, %fd1499, %fd1504;
	fma.rn.f64 	%fd1506, %fd1265, %fd1494, %fd1505;
	mul.f64 	%fd1507, %fd1491, 0d4008000000000000;
	fma.rn.f64 	%fd1508, %fd1507, %fd1492, %fd1506;
	ld.global.nc.f64 	%fd1509, [%rd57+3701504];
	ld.global.f64 	%fd1510, [%rd11+16];
	fma.rn.f64 	%fd1511, %fd1509, %fd1510, %fd1493;
	mul.f64 	%fd1512, %fd1502, 0d4008000000000000;
	fma.rn.f64 	%fd1513, %fd1512, %fd1503, %fd1511;
	fma.rn.f64 	%fd1514, %fd1265, %fd1494, %fd1513;
	sub.f64 	%fd1515, %fd1504, %fd1495;
	mul.f64 	%fd1516, %fd1509, 0d3FE8000000000000;
	mul.f64 	%fd1517, %fd1516, %fd1510;
	sub.f64 	%fd1518, %fd1515, %fd1517;
	ld.global.f64 	%fd1519, [%rd60+32];
	mul.f64 	%fd1520, %fd704, %fd1519;
	ld.global.f64 	%fd1521, [%rd60+40];
	mul.f64 	%fd1522, %fd990, %fd1521;
	sub.f64 	%fd1523, %fd1520, %fd1522;
	ld.global.f64 	%fd1524, [%rd60+24];
	mul.f64 	%fd1525, %fd424, %fd1524;
	sub.f64 	%fd1526, %fd1523, %fd1525;
	ld.global.f64 	%fd1527, [%rd60+48];
	mul.f64 	%fd1528, %fd1262, %fd1527;
	fma.rn.f64 	%fd1529, %fd417, %fd1524, %fd1528;
	fma.rn.f64 	%fd1530, %fd1265, %fd1521, %fd1529;
	fma.rn.f64 	%fd1531, %fd986, %fd1519, %fd1530;
	ld.global.nc.f64 	%fd1532, [%rd58+5175296];
	ld.global.f64 	%fd1533, [%rd60+56];
	fma.rn.f64 	%fd1534, %fd1532, %fd1533, %fd1520;
	mul.f64 	%fd1535, %fd1262, 0d4008000000000000;
	fma.rn.f64 	%fd1536, %fd1535, %fd1527, %fd1534;
	fma.rn.f64 	%fd1537, %fd1265, %fd1521, %fd1536;
	sub.f64 	%fd1538, %fd1528, %fd1522;
	mul.f64 	%fd1539, %fd1532, 0d3FE8000000000000;
	mul.f64 	%fd1540, %fd1539, %fd1533;
	sub.f64 	%fd1541, %fd1538, %fd1540;
	ld.global.nc.f64 	%fd1542, [%rd63+3696624];
	mul.f64 	%fd1543, %fd1473, %fd1542;
	mul.f64 	%fd1544, %fd1473, %fd1065;
	sub.f64 	%fd1545, %fd1543, %fd1544;
	ld.global.nc.f64 	%fd1546, [%rd63+3696632];
	fma.rn.f64 	%fd1547, %fd1480, %fd1546, %fd1545;
	mul.f64 	%fd1548, %fd1480, %fd1065;
	sub.f64 	%fd1549, %fd1547, %fd1548;
	ld.global.nc.f64 	%fd1550, [%rd63+3696648];
	fma.rn.f64 	%fd1551, %fd1486, %fd1550, %fd1549;
	mul.f64 	%fd1552, %fd1486, %fd1065;
	sub.f64 	%fd1553, %fd1551, %fd1552;
	ld.global.nc.f64 	%fd1554, [%rd63+3696656];
	fma.rn.f64 	%fd1555, %fd1490, %fd1554, %fd1553;
	mul.f64 	%fd1556, %fd1490, %fd1065;
	sub.f64 	%fd1557, %fd1555, %fd1556;
	mul.f64 	%fd1558, %fd1466, 0d3FC5555555555555;
	ld.global.nc.f64 	%fd1559, [%rd66+3694208];
	mul.f64 	%fd1560, %fd1559, %fd1492;
	fma.rn.f64 	%fd1561, %fd1501, 0d4000000000000000, %fd1560;
	ld.global.nc.f64 	%fd1562, [%rd66+3696640];
	mul.f64 	%fd1563, %fd1562, 0d3FE8000000000000;
	mul.f64 	%fd1564, %fd1563, %fd1494;
	sub.f64 	%fd1565, %fd1561, %fd1564;
	ld.global.nc.f64 	%fd1566, [%rd66+3691776];
	mul.f64 	%fd1567, %fd1566, 0d3FE8000000000000;
	mul.f64 	%fd1568, %fd1567, %fd1499;
	sub.f64 	%fd1569, %fd1565, %fd1568;
	ld.global.nc.f64 	%fd1570, [%rd63+3691776];
	sub.f64 	%fd1571, %fd1570, %fd1065;
	mul.f64 	%fd1572, %fd1566, %fd1499;
	fma.rn.f64 	%fd1573, %fd1508, 0d4000000000000000, %fd1572;
	ld.global.nc.f64 	%fd1574, [%rd66+3699072];
	mul.f64 	%fd1575, %fd1574, %fd1503;
	add.f64 	%fd1576, %fd1573, %fd1575;
	mul.f64 	%fd1577, %fd1562, 0d4008000000000000;
	fma.rn.f64 	%fd1578, %fd1577, %fd1494, %fd1576;
	mul.f64 	%fd1579, %fd1559, 0d4008000000000000;
	fma.rn.f64 	%fd1580, %fd1579, %fd1492, %fd1578;
	ld.global.nc.f64 	%fd1581, [%rd63+3694208];
	sub.f64 	%fd1582, %fd1581, %fd1065;
	mul.f64 	%fd1583, %fd1580, %fd1582;
	fma.rn.f64 	%fd1584, %fd1569, %fd1571, %fd1583;
	fma.rn.f64 	%fd1585, %fd1514, 0d4000000000000000, %fd1560;
	ld.global.nc.f64 	%fd1586, [%rd66+3701504];
	fma.rn.f64 	%fd1587, %fd1586, %fd1510, %fd1585;
	mul.f64 	%fd1588, %fd1574, 0d4008000000000000;
	fma.rn.f64 	%fd1589, %fd1588, %fd1503, %fd1587;
	fma.rn.f64 	%fd1590, %fd1577, %fd1494, %fd1589;
	ld.global.nc.f64 	%fd1591, [%rd63+3699072];
	sub.f64 	%fd1592, %fd1591, %fd1065;
	fma.rn.f64 	%fd1593, %fd1590, %fd1592, %fd1584;
	fma.rn.f64 	%fd1594, %fd1518, 0d4000000000000000, %fd1575;
	sub.f64 	%fd1595, %fd1594, %fd1564;
	mul.f64 	%fd1596, %fd1586, 0d3FE8000000000000;
	mul.f64 	%fd1597, %fd1596, %fd1510;
	sub.f64 	%fd1598, %fd1595, %fd1597;
	ld.global.nc.f64 	%fd1599, [%rd63+3701504];
	sub.f64 	%fd1600, %fd1599, %fd1065;
	fma.rn.f64 	%fd1601, %fd1598, %fd1600, %fd1593;
	mul.f64 	%fd1602, %fd1494, 0d3FC5555555555555;
	mul.f64 	%fd1603, %fd1602, %fd1601;
	fma.rn.f64 	%fd1604, %fd1558, %fd1557, %fd1603;
	mul.f64 	%fd1605, %fd1526, %fd499;
	mul.f64 	%fd1606, %fd1526, %fd1065;
	sub.f64 	%fd1607, %fd1605, %fd1606;
	fma.rn.f64 	%fd1608, %fd1531, %fd786, %fd1607;
	mul.f64 	%fd1609, %fd1531, %fd1065;
	sub.f64 	%fd1610, %fd1608, %fd1609;
	fma.rn.f64 	%fd1611, %fd1537, %fd1344, %fd1610;
	mul.f64 	%fd1612, %fd1537, %fd1065;
	sub.f64 	%fd1613, %fd1611, %fd1612;
	ld.global.nc.f64 	%fd1614, [%rd67+5175296];
	fma.rn.f64 	%fd1615, %fd1541, %fd1614, %fd1613;
	mul.f64 	%fd1616, %fd1541, %fd1065;
	sub.f64 	%fd1617, %fd1615, %fd1616;
	mul.f64 	%fd1618, %fd1521, 0d3FC5555555555555;
	fma.rn.f64 	%fd1619, %fd1618, %fd1617, %fd1604;
	mul.f64 	%fd1620, %fd1466, 0d3F7C71C71C71C71C;
	mul.f64 	%fd1621, %fd1620, %fd1494;
	ld.global.nc.f64 	%fd1622, [%rd70+3691760];
	mul.f64 	%fd1623, %fd1469, %fd1622;
	ld.global.nc.f64 	%fd1624, [%rd70+3701488];
	mul.f64 	%fd1625, %fd1469, %fd1624;
	sub.f64 	%fd1626, %fd1623, %fd1625;
	ld.global.nc.f64 	%fd1627, [%rd70+3694192];
	ld.global.nc.f64 	%fd1628, [%rd70+3699056];
	sub.f64 	%fd1629, %fd1628, %fd1627;
	mul.f64 	%fd1630, %fd1469, 0d4020000000000000;
	fma.rn.f64 	%fd1631, %fd1629, %fd1630, %fd1626;
	ld.global.nc.f64 	%fd1632, [%rd70+3691768];
	ld.global.nc.f64 	%fd1633, [%rd70+3701496];
	sub.f64 	%fd1634, %fd1632, %fd1633;
	ld.global.nc.f64 	%fd1635, [%rd70+3694200];
	mul.f64 	%fd1636, %fd1635, 0d4020000000000000;
	sub.f64 	%fd1637, %fd1634, %fd1636;
	ld.global.nc.f64 	%fd1638, [%rd70+3699064];
	mul.f64 	%fd1639, %fd1638, 0d4020000000000000;
	add.f64 	%fd1640, %fd1637, %fd1639;
	mul.f64 	%fd1641, %fd1463, 0d4020000000000000;
	mul.f64 	%fd1642, %fd1641, %fd1640;
	sub.f64 	%fd1643, %fd1631, %fd1642;
	ld.global.nc.f64 	%fd1644, [%rd70+3691784];
	ld.global.nc.f64 	%fd1645, [%rd70+3701512];
	sub.f64 	%fd1646, %fd1644, %fd1645;
	ld.global.nc.f64 	%fd1647, [%rd70+3694216];
	mul.f64 	%fd1648, %fd1647, 0d4020000000000000;
	sub.f64 	%fd1649, %fd1646, %fd1648;
	ld.global.nc.f64 	%fd1650, [%rd70+3699080];
	fma.rn.f64 	%fd1651, %fd1650, 0d4020000000000000, %fd1649;
	mul.f64 	%fd1652, %fd1474, 0d4020000000000000;
	fma.rn.f64 	%fd1653, %fd1652, %fd1651, %fd1643;
	ld.global.nc.f64 	%fd1654, [%rd70+3691792];
	mul.f64 	%fd1655, %fd1481, %fd1654;
	sub.f64 	%fd1656, %fd1653, %fd1655;
	ld.global.nc.f64 	%fd1657, [%rd70+3701520];
	fma.rn.f64 	%fd1658, %fd1481, %fd1657, %fd1656;
	ld.global.nc.f64 	%fd1659, [%rd70+3694224];
	ld.global.nc.f64 	%fd1660, [%rd70+3699088];
	sub.f64 	%fd1661, %fd1660, %fd1659;
	mul.f64 	%fd1662, %fd1481, 0d4020000000000000;
	mul.f64 	%fd1663, %fd1661, %fd1662;
	sub.f64 	%fd1664, %fd1658, %fd1663;
	mul.f64 	%fd1665, %fd1566, %fd1622;
	mul.f64 	%fd1666, %fd1566, %fd1654;
	sub.f64 	%fd1667, %fd1665, %fd1666;
	sub.f64 	%fd1668, %fd1644, %fd1632;
	mul.f64 	%fd1669, %fd1566, 0d4020000000000000;
	fma.rn.f64 	%fd1670, %fd1668, %fd1669, %fd1667;
	sub.f64 	%fd1671, %fd1627, %fd1659;
	sub.f64 	%fd1672, %fd1671, %fd1636;
	add.f64 	%fd1673, %fd1672, %fd1648;
	mul.f64 	%fd1674, %fd1559, 0d4020000000000000;
	mul.f64 	%fd1675, %fd1674, %fd1673;
	sub.f64 	%fd1676, %fd1670, %fd1675;
	sub.f64 	%fd1677, %fd1628, %fd1660;
	sub.f64 	%fd1678, %fd1677, %fd1639;
	fma.rn.f64 	%fd1679, %fd1650, 0d4020000000000000, %fd1678;
	mul.f64 	%fd1680, %fd1574, 0d4020000000000000;
	fma.rn.f64 	%fd1681, %fd1680, %fd1679, %fd1676;
	mul.f64 	%fd1682, %fd1586, %fd1624;
	sub.f64 	%fd1683, %fd1681, %fd1682;
	fma.rn.f64 	%fd1684, %fd1586, %fd1657, %fd1683;
	sub.f64 	%fd1685, %fd1645, %fd1633;
	mul.f64 	%fd1686, %fd1586, 0d4020000000000000;
	mul.f64 	%fd1687, %fd1685, %fd1686;
	sub.f64 	%fd1688, %fd1684, %fd1687;
	mul.f64 	%fd1689, %fd1621, %fd1688;
	fma.rn.f64 	%fd1690, %fd1621, %fd1664, %fd1689;
	mul.f64 	%fd1691, %fd1494, 0d3F7C71C71C71C71C;
	mul.f64 	%fd1692, %fd1691, %fd1521;
	mul.f64 	%fd1693, %fd1566, %fd579;
	ld.global.nc.f64 	%fd2332, [%rd73+5170432];
	mul.f64 	%fd1694, %fd1566, %fd2332;
	sub.f64 	%fd1695, %fd1693, %fd1694;
	sub.f64 	%fd1696, %fd2328, %fd866;
	fma.rn.f64 	%fd1697, %fd1696, %fd1669, %fd1695;
	ld.global.nc.f64 	%fd2331, [%rd73+5172864];
	sub.f64 	%fd1698, %fd584, %fd2331;
	sub.f64 	%fd1699, %fd1698, %fd1153;
	mul.f64 	%fd1700, %fd2327, 0d4020000000000000;
	add.f64 	%fd1701, %fd1699, %fd1700;
	mul.f64 	%fd1702, %fd1674, %fd1701;
	sub.f64 	%fd1703, %fd1697, %fd1702;
	ld.global.nc.f64 	%fd2330, [%rd73+5177728];
	sub.f64 	%fd1704, %fd592, %fd2330;
	sub.f64 	%fd1705, %fd1704, %fd1160;
	fma.rn.f64 	%fd1706, %fd2326, 0d4020000000000000, %fd1705;
	fma.rn.f64 	%fd1707, %fd1680, %fd1706, %fd1703;
	mul.f64 	%fd1708, %fd1586, %fd601;
	sub.f64 	%fd1709, %fd1707, %fd1708;
	ld.global.nc.f64 	%fd2329, [%rd73+5180160];
	fma.rn.f64 	%fd1710, %fd1586, %fd2329, %fd1709;
	sub.f64 	%fd1711, %fd2325, %fd886;
	mul.f64 	%fd1712, %fd1711, %fd1686;
	sub.f64 	%fd1713, %fd1710, %fd1712;
	fma.rn.f64 	%fd1714, %fd1692, %fd1713, %fd1690;
	sub.f64 	%fd1715, %fd623, %fd625;
	add.f64 	%fd1716, %fd1715, %fd629;
	sub.f64 	%fd1717, %fd1716, %fd1180;
	sub.f64 	%fd1718, %fd2328, %fd2325;
	sub.f64 	%fd1719, %fd1718, %fd1700;
	fma.rn.f64 	%fd1720, %fd2326, 0d4020000000000000, %fd1719;
	fma.rn.f64 	%fd1721, %fd1456, %fd1720, %fd1717;
	mul.f64 	%fd1722, %fd1532, %fd2332;
	sub.f64 	%fd1723, %fd1721, %fd1722;
	fma.rn.f64 	%fd1724, %fd1532, %fd2329, %fd1723;
	sub.f64 	%fd1725, %fd2330, %fd2331;
	mul.f64 	%fd1726, %fd1532, 0d4020000000000000;
	mul.f64 	%fd1727, %fd1725, %fd1726;
	sub.f64 	%fd1728, %fd1724, %fd1727;
	fma.rn.f64 	%fd1729, %fd1692, %fd1728, %fd1714;
	add.f64 	%fd1730, %fd1619, %fd1729;
	ld.global.f64 	%fd1731, [%rd74+3696640];
	fma.rn.f64 	%fd1732, %fd1730, 0d3FB2B324D6AC6977, %fd1731;
	st.global.f64 	[%rd74+3696640], %fd1732;
	add.s32 	%r39, %r39, 3;
	setp.ne.s32 	%p8, %r39, %r12;
	@%p8 bra 	$L__BB1_3;
$L__BB1_4:
	setp.eq.s32 	%p9, %r11, 3;
	@%p9 bra 	$L__BB1_7;
	mul.wide.u32 	%rd75, %r40, 739328;
	add.s64 	%rd102, %rd75, %rd42;
	add.s64 	%rd77, %rd102, %rd1;
	add.s64 	%rd79, %rd77, %rd40;
	ld.global.nc.f64 	%fd2336, [%rd79+-4864];
	ld.global.nc.f64 	%fd2335, [%rd79+-2432];
	ld.global.nc.f64 	%fd2334, [%rd79+2432];
	ld.global.nc.f64 	%fd2333, [%rd79+4864];
	mul.hi.u32 	%r35, %r9, -1431655765;
	shr.u32 	%r36, %r35, 2;
	mul.lo.s32 	%r37, %r36, 3;
	sub.s32 	%r41, %r37, %r10;
	mul.wide.u32 	%rd80, %r1, %r2;
	shl.b64 	%rd81, %rd80, 3;
	mul.wide.u32 	%rd82, %r3, 8;
	add.s64 	%rd83, %rd81, %rd82;
	add.s64 	%rd15, %rd4, %rd83;
	mul.wide.u32 	%rd84, %r5, %r6;
	mul.wide.u32 	%rd85, %r7, 2432;
	mad.lo.s64 	%rd16, %rd84, 2432, %rd85;
	mul.wide.u32 	%rd86, %r40, 8;
	add.s64 	%rd87, %rd86, %rd5;
	add.s64 	%rd103, %rd87, 16;
	add.s64 	%rd18, %rd3, %rd83;
	add.s64 	%rd88, %rd40, %rd2;
	add.s64 	%rd20, %rd88, 744208;
	add.s64 	%rd21, %rd7, %rd83;
	add.s64 	%rd22, %rd1, %rd83;
	add.s64 	%rd23, %rd6, %rd83;
	add.s64 	%rd24, %rd5, -8;
$L__BB1_6:
	.pragma "nounroll";
	mul.wide.s32 	%rd89, %r40, 739328;
	add.s64 	%rd90, %rd16, %rd89;
	mul.wide.s32 	%rd91, %r40, 8;
	add.s64 	%rd92, %rd24, %rd91;
	add.s64 	%rd93, %rd23, %rd102;
	ld.global.nc.f64 	%fd1733, [%rd93+-8];
	ld.global.f64 	%fd1734, [%rd10+-8];
	mul.f64 	%fd1735, %fd1733, %fd1734;
	ld.global.nc.f64 	%fd1736, [%rd93];
	mul.f64 	%fd1737, %fd1736, 0d3FE8000000000000;
	ld.global.f64 	%fd1738, [%rd10];
	mul.f64 	%fd1739, %fd1737, %fd1738;
	sub.f64 	%fd1740, %fd1735, %fd1739;
	ld.global.nc.f64 	%fd1741, [%rd93+-16];
	mul.f64 	%fd1742, %fd1741, 0d3FE8000000000000;
	ld.global.f64 	%fd1743, [%rd10+-16];
	mul.f64 	%fd1744, %fd1742, %fd1743;
	sub.f64 	%fd1745, %fd1740, %fd1744;
	ld.global.nc.f64 	%fd1746, [%rd93+8];
	ld.global.f64 	%fd1747, [%rd10+8];
	mul.f64 	%fd1748, %fd1746, %fd1747;
	fma.rn.f64 	%fd1749, %fd1741, %fd1743, %fd1748;
	mul.f64 	%fd1750, %fd1736, 0d4008000000000000;
	fma.rn.f64 	%fd1751, %fd1750, %fd1738, %fd1749;
	mul.f64 	%fd1752, %fd1733, 0d4008000000000000;
	fma.rn.f64 	%fd1753, %fd1752, %fd1734, %fd1751;
	ld.global.nc.f64 	%fd1754, [%rd93+16];
	ld.global.f64 	%fd1755, [%rd10+16];
	fma.rn.f64 	%fd1756, %fd1754, %fd1755, %fd1735;
	mul.f64 	%fd1757, %fd1746, 0d4008000000000000;
	fma.rn.f64 	%fd1758, %fd1757, %fd1747, %fd1756;
	fma.rn.f64 	%fd1759, %fd1750, %fd1738, %fd1758;
	sub.f64 	%fd1760, %fd1748, %fd1739;
	mul.f64 	%fd1761, %fd1754, 0d3FE8000000000000;
	mul.f64 	%fd1762, %fd1761, %fd1755;
	sub.f64 	%fd1763, %fd1760, %fd1762;
	ld.global.nc.f64 	%fd1764, [%rd93+-2432];
	ld.global.f64 	%fd1765, [%rd11+-8];
	mul.f64 	%fd1766, %fd1764, %fd1765;
	ld.global.f64 	%fd1767, [%rd11];
	mul.f64 	%fd1768, %fd1737, %fd1767;
	sub.f64 	%fd1769, %fd1766, %fd1768;
	ld.global.nc.f64 	%fd1770, [%rd93+-4864];
	mul.f64 	%fd1771, %fd1770, 0d3FE8000000000000;
	ld.global.f64 	%fd1772, [%rd11+-16];
	mul.f64 	%fd1773, %fd1771, %fd1772;
	sub.f64 	%fd1774, %fd1769, %fd1773;
	ld.global.nc.f64 	%fd1775, [%rd93+2432];
	ld.global.f64 	%fd1776, [%rd11+8];
	mul.f64 	%fd1777, %fd1775, %fd1776;
	fma.rn.f64 	%fd1778, %fd1770, %fd1772, %fd1777;
	fma.rn.f64 	%fd1779, %fd1750, %fd1767, %fd1778;
	mul.f64 	%fd1780, %fd1764, 0d4008000000000000;
	fma.rn.f64 	%fd1781, %fd1780, %fd1765, %fd1779;
	ld.global.nc.f64 	%fd1782, [%rd93+4864];
	ld.global.f64 	%fd1783, [%rd11+16];
	fma.rn.f64 	%fd1784, %fd1782, %fd1783, %fd1766;
	mul.f64 	%fd1785, %fd1775, 0d4008000000000000;
	fma.rn.f64 	%fd1786, %fd1785, %fd1776, %fd1784;
	fma.rn.f64 	%fd1787, %fd1750, %fd1767, %fd1786;
	sub.f64 	%fd1788, %fd1777, %fd1768;
	mul.f64 	%fd1789, %fd1782, 0d3FE8000000000000;
	mul.f64 	%fd1790, %fd1789, %fd1783;
	sub.f64 	%fd1791, %fd1788, %fd1790;
	add.s64 	%rd94, %rd23, %rd90;
	ld.global.nc.f64 	%fd1792, [%rd94+-739328];
	ld.global.f64 	%fd1793, [%rd92];
	mul.f64 	%fd1794, %fd1792, %fd1793;
	ld.global.f64 	%fd1795, [%rd103+-16];
	mul.f64 	%fd1796, %fd1737, %fd1795;
	sub.f64 	%fd1797, %fd1794, %fd1796;
	ld.global.nc.f64 	%fd1798, [%rd94+-1478656];
	mul.f64 	%fd1799, %fd1798, 0d3FE8000000000000;
	ld.global.f64 	%fd1800, [%rd92+-8];
	mul.f64 	%fd1801, %fd1799, %fd1800;
	sub.f64 	%fd1802, %fd1797, %fd1801;
	ld.global.nc.f64 	%fd1803, [%rd93+739328];
	ld.global.f64 	%fd1804, [%rd103+-8];
	mul.f64 	%fd1805, %fd1803, %fd1804;
	fma.rn.f64 	%fd1806, %fd1798, %fd1800, %fd1805;
	fma.rn.f64 	%fd1807, %fd1750, %fd1795, %fd1806;
	mul.f64 	%fd1808, %fd1792, 0d4008000000000000;
	fma.rn.f64 	%fd1809, %fd1808, %fd1793, %fd1807;
	add.s32 	%r40, %r40, 2;
	ld.global.nc.f64 	%fd1810, [%rd93+1478656];
	ld.global.f64 	%fd1811, [%rd103];
	fma.rn.f64 	%fd1812, %fd1810, %fd1811, %fd1794;
	mul.f64 	%fd1813, %fd1803, 0d4008000000000000;
	fma.rn.f64 	%fd1814, %fd1813, %fd1804, %fd1812;
	fma.rn.f64 	%fd1815, %fd1750, %fd1795, %fd1814;
	sub.f64 	%fd1816, %fd1805, %fd1796;
	mul.f64 	%fd1817, %fd1810, 0d3FE8000000000000;
	mul.f64 	%fd1818, %fd1817, %fd1811;
	sub.f64 	%fd1819, %fd1816, %fd1818;
	add.s64 	%rd95, %rd15, %rd102;
	ld.global.nc.f64 	%fd1820, [%rd95+-16];
	mul.f64 	%fd1821, %fd1745, %fd1820;
	ld.global.nc.f64 	%fd1822, [%rd95];
	mul.f64 	%fd1823, %fd1745, %fd1822;
	sub.f64 	%fd1824, %fd1821, %fd1823;
	ld.global.nc.f64 	%fd1825, [%rd95+-8];
	fma.rn.f64 	%fd1826, %fd1753, %fd1825, %fd1824;
	mul.f64 	%fd1827, %fd1753, %fd1822;
	sub.f64 	%fd1828, %fd1826, %fd1827;
	ld.global.nc.f64 	%fd1829, [%rd95+8];
	fma.rn.f64 	%fd1830, %fd1759, %fd1829, %fd1828;
	mul.f64 	%fd1831, %fd1759, %fd1822;
	sub.f64 	%fd1832, %fd1830, %fd1831;
	ld.global.nc.f64 	%fd1833, [%rd95+16];
	fma.rn.f64 	%fd1834, %fd1763, %fd1833, %fd1832;
	mul.f64 	%fd1835, %fd1763, %fd1822;
	sub.f64 	%fd1836, %fd1834, %fd1835;
	mul.f64 	%fd1837, %fd1738, 0d3FC5555555555555;
	add.s64 	%rd96, %rd18, %rd102;
	ld.global.nc.f64 	%fd1838, [%rd96+-2432];
	mul.f64 	%fd1839, %fd1838, %fd1765;
	fma.rn.f64 	%fd1840, %fd1774, 0d4000000000000000, %fd1839;
	ld.global.nc.f64 	%fd1841, [%rd96];
	mul.f64 	%fd1842, %fd1841, 0d3FE8000000000000;
	mul.f64 	%fd1843, %fd1842, %fd1767;
	sub.f64 	%fd1844, %fd1840, %fd1843;
	ld.global.nc.f64 	%fd1845, [%rd96+-4864];
	mul.f64 	%fd1846, %fd1845, 0d3FE8000000000000;
	mul.f64 	%fd1847, %fd1846, %fd1772;
	sub.f64 	%fd1848, %fd1844, %fd1847;
	ld.global.nc.f64 	%fd1849, [%rd95+-4864];
	sub.f64 	%fd1850, %fd1849, %fd1822;
	mul.f64 	%fd1851, %fd1845, %fd1772;
	fma.rn.f64 	%fd1852, %fd1781, 0d4000000000000000, %fd1851;
	ld.global.nc.f64 	%fd1853, [%rd96+2432];
	mul.f64 	%fd1854, %fd1853, %fd1776;
	add.f64 	%fd1855, %fd1852, %fd1854;
	mul.f64 	%fd1856, %fd1841, 0d4008000000000000;
	fma.rn.f64 	%fd1857, %fd1856, %fd1767, %fd1855;
	mul.f64 	%fd1858, %fd1838, 0d4008000000000000;
	fma.rn.f64 	%fd1859, %fd1858, %fd1765, %fd1857;
	ld.global.nc.f64 	%fd1860, [%rd95+-2432];
	sub.f64 	%fd1861, %fd1860, %fd1822;
	mul.f64 	%fd1862, %fd1859, %fd1861;
	fma.rn.f64 	%fd1863, %fd1848, %fd1850, %fd1862;
	fma.rn.f64 	%fd1864, %fd1787, 0d4000000000000000, %fd1839;
	ld.global.nc.f64 	%fd1865, [%rd96+4864];
	fma.rn.f64 	%fd1866, %fd1865, %fd1783, %fd1864;
	mul.f64 	%fd1867, %fd1853, 0d4008000000000000;
	fma.rn.f64 	%fd1868, %fd1867, %fd1776, %fd1866;
	fma.rn.f64 	%fd1869, %fd1856, %fd1767, %fd1868;
	ld.global.nc.f64 	%fd1870, [%rd95+2432];
	sub.f64 	%fd1871, %fd1870, %fd1822;
	fma.rn.f64 	%fd1872, %fd1869, %fd1871, %fd1863;
	fma.rn.f64 	%fd1873, %fd1791, 0d4000000000000000, %fd1854;
	sub.f64 	%fd1874, %fd1873, %fd1843;
	mul.f64 	%fd1875, %fd1865, 0d3FE8000000000000;
	mul.f64 	%fd1876, %fd1875, %fd1783;
	sub.f64 	%fd1877, %fd1874, %fd1876;
	ld.global.nc.f64 	%fd1878, [%rd95+4864];
	sub.f64 	%fd1879, %fd1878, %fd1822;
	fma.rn.f64 	%fd1880, %fd1877, %fd1879, %fd1872;
	mul.f64 	%fd1881, %fd1767, 0d3FC5555555555555;
	mul.f64 	%fd1882, %fd1881, %fd1880;
	fma.rn.f64 	%fd1883, %fd1837, %fd1836, %fd1882;
	add.s64 	%rd97, %rd15, %rd90;
	ld.global.nc.f64 	%fd1884, [%rd97+-1478656];
	mul.f64 	%fd1885, %fd1802, %fd1884;
	mul.f64 	%fd1886, %fd1802, %fd1822;
	sub.f64 	%fd1887, %fd1885, %fd1886;
	ld.global.nc.f64 	%fd1888, [%rd97+-739328];
	fma.rn.f64 	%fd1889, %fd1809, %fd1888, %fd1887;
	mul.f64 	%fd1890, %fd1809, %fd1822;
	sub.f64 	%fd1891, %fd1889, %fd1890;
	ld.global.nc.f64 	%fd1892, [%rd95+739328];
	fma.rn.f64 	%fd1893, %fd1815, %fd1892, %fd1891;
	mul.f64 	%fd1894, %fd1815, %fd1822;
	sub.f64 	%fd1895, %fd1893, %fd1894;
	ld.global.nc.f64 	%fd1896, [%rd95+1478656];
	fma.rn.f64 	%fd1897, %fd1819, %fd1896, %fd1895;
	mul.f64 	%fd1898, %fd1819, %fd1822;
	sub.f64 	%fd1899, %fd1897, %fd1898;
	mul.f64 	%fd1900, %fd1795, 0d3FC5555555555555;
	fma.rn.f64 	%fd1901, %fd1900, %fd1899, %fd1883;
	mul.f64 	%fd1902, %fd1738, 0d3F7C71C71C71C71C;
	mul.f64 	%fd1903, %fd1902, %fd1767;
	add.s64 	%rd98, %rd20, %rd102;
	ld.global.nc.f64 	%fd1904, [%rd98+-749088];
	mul.f64 	%fd1905, %fd1741, %fd1904;
	ld.global.nc.f64 	%fd1906, [%rd98+-739360];
	mul.f64 	%fd1907, %fd1741, %fd1906;
	sub.f64 	%fd1908, %fd1905, %fd1907;
	ld.global.nc.f64 	%fd1909, [%rd98+-746656];
	ld.global.nc.f64 	%fd1910, [%rd98+-741792];
	sub.f64 	%fd1911, %fd1910, %fd1909;
	mul.f64 	%fd1912, %fd1741, 0d4020000000000000;
	fma.rn.f64 	%fd1913, %fd1911, %fd1912, %fd1908;
	ld.global.nc.f64 	%fd1914, [%rd98+-749080];
	ld.global.nc.f64 	%fd1915, [%rd98+-739352];
	sub.f64 	%fd1916, %fd1914, %fd1915;
	ld.global.nc.f64 	%fd1917, [%rd98+-746648];
	mul.f64 	%fd1918, %fd1917, 0d4020000000000000;
	sub.f64 	%fd1919, %fd1916, %fd1918;
	ld.global.nc.f64 	%fd1920, [%rd98+-741784];
	mul.f64 	%fd1921, %fd1920, 0d4020000000000000;
	add.f64 	%fd1922, %fd1919, %fd1921;
	mul.f64 	%fd1923, %fd1733, 0d4020000000000000;
	mul.f64 	%fd1924, %fd1923, %fd1922;
	sub.f64 	%fd1925, %fd1913, %fd1924;
	ld.global.nc.f64 	%fd1926, [%rd98+-749064];
	ld.global.nc.f64 	%fd1927, [%rd98+-739336];
	sub.f64 	%fd1928, %fd1926, %fd1927;
	ld.global.nc.f64 	%fd1929, [%rd98+-746632];
	mul.f64 	%fd1930, %fd1929, 0d4020000000000000;
	sub.f64 	%fd1931, %fd1928, %fd1930;
	ld.global.nc.f64 	%fd1932, [%rd98+-741768];
	fma.rn.f64 	%fd1933, %fd1932, 0d4020000000000000, %fd1931;
	mul.f64 	%fd1934, %fd1746, 0d4020000000000000;
	fma.rn.f64 	%fd1935, %fd1934, %fd1933, %fd1925;
	ld.global.nc.f64 	%fd1936, [%rd98+-749056];
	mul.f64 	%fd1937, %fd1754, %fd1936;
	sub.f64 	%fd1938, %fd1935, %fd1937;
	ld.global.nc.f64 	%fd1939, [%rd98+-739328];
	fma.rn.f64 	%fd1940, %fd1754, %fd1939, %fd1938;
	ld.global.nc.f64 	%fd1941, [%rd98+-746624];
	ld.global.nc.f64 	%fd1942, [%rd98+-741760];
	sub.f64 	%fd1943, %fd1942, %fd1941;
	mul.f64 	%fd1944, %fd1754, 0d4020000000000000;
	mul.f64 	%fd1945, %fd1943, %fd1944;
	sub.f64 	%fd1946, %fd1940, %fd1945;
	mul.f64 	%fd1947, %fd1845, %fd1904;
	mul.f64 	%fd1948, %fd1845, %fd1936;
	sub.f64 	%fd1949, %fd1947, %fd1948;
	sub.f64 	%fd1950, %fd1926, %fd1914;
	mul.f64 	%fd1951, %fd1845, 0d4020000000000000;
	fma.rn.f64 	%fd1952, %fd1950, %fd1951, %fd1949;
	sub.f64 	%fd1953, %fd1909, %fd1941;
	sub.f64 	%fd1954, %fd1953, %fd1918;
	add.f64 	%fd1955, %fd1954, %fd1930;
	mul.f64 	%fd1956, %fd1838, 0d4020000000000000;
	mul.f64 	%fd1957, %fd1956, %fd1955;
	sub.f64 	%fd1958, %fd1952, %fd1957;
	sub.f64 	%fd1959, %fd1910, %fd1942;
	sub.f64 	%fd1960, %fd1959, %fd1921;
	fma.rn.f64 	%fd1961, %fd1932, 0d4020000000000000, %fd1960;
	mul.f64 	%fd1962, %fd1853, 0d4020000000000000;
	fma.rn.f64 	%fd1963, %fd1962, %fd1961, %fd1958;
	mul.f64 	%fd1964, %fd1865, %fd1906;
	sub.f64 	%fd1965, %fd1963, %fd1964;
	fma.rn.f64 	%fd1966, %fd1865, %fd1939, %fd1965;
	sub.f64 	%fd1967, %fd1927, %fd1915;
	mul.f64 	%fd1968, %fd1865, 0d4020000000000000;
	mul.f64 	%fd1969, %fd1967, %fd1968;
	sub.f64 	%fd1970, %fd1966, %fd1969;
	mul.f64 	%fd1971, %fd1903, %fd1970;
	fma.rn.f64 	%fd1972, %fd1903, %fd1946, %fd1971;
	mul.f64 	%fd1973, %fd1767, 0d3F7C71C71C71C71C;
	mul.f64 	%fd1974, %fd1973, %fd1795;
	add.s64 	%rd99, %rd22, %rd90;
	ld.global.nc.f64 	%fd1975, [%rd99+-1483520];
	mul.f64 	%fd1976, %fd1845, %fd1975;
	add.s64 	%rd100, %rd22, %rd102;
	ld.global.nc.f64 	%fd33, [%rd100+1473792];
	mul.f64 	%fd1977, %fd1845, %fd33;
	sub.f64 	%fd1978, %fd1976, %fd1977;
	ld.global.nc.f64 	%fd1979, [%rd99+-744192];
	ld.global.nc.f64 	%fd1980, [%rd100+734464];
	sub.f64 	%fd1981, %fd1980, %fd1979;
	fma.rn.f64 	%fd1982, %fd1981, %fd1951, %fd1978;
	ld.global.nc.f64 	%fd1983, [%rd99+-1481088];
	ld.global.nc.f64 	%fd34, [%rd100+1476224];
	sub.f64 	%fd1984, %fd1983, %fd34;
	ld.global.nc.f64 	%fd1985, [%rd99+-741760];
	mul.f64 	%fd1986, %fd1985, 0d4020000000000000;
	sub.f64 	%fd1987, %fd1984, %fd1986;
	ld.global.nc.f64 	%fd1988, [%rd100+736896];
	mul.f64 	%fd1989, %fd1988, 0d4020000000000000;
	add.f64 	%fd1990, %fd1987, %fd1989;
	mul.f64 	%fd1991, %fd1956, %fd1990;
	sub.f64 	%fd1992, %fd1982, %fd1991;
	ld.global.nc.f64 	%fd1993, [%rd99+-1476224];
	ld.global.nc.f64 	%fd35, [%rd100+1481088];
	sub.f64 	%fd1994, %fd1993, %fd35;
	ld.global.nc.f64 	%fd1995, [%rd99+-736896];
	mul.f64 	%fd1996, %fd1995, 0d4020000000000000;
	sub.f64 	%fd1997, %fd1994, %fd1996;
	ld.global.nc.f64 	%fd1998, [%rd100+741760];
	fma.rn.f64 	%fd1999, %fd1998, 0d4020000000000000, %fd1997;
	fma.rn.f64 	%fd2000, %fd1962, %fd1999, %fd1992;
	ld.global.nc.f64 	%fd2001, [%rd99+-1473792];
	mul.f64 	%fd2002, %fd1865, %fd2001;
	sub.f64 	%fd2003, %fd2000, %fd2002;
	ld.global.nc.f64 	%fd36, [%rd100+1483520];
	fma.rn.f64 	%fd2004, %fd1865, %fd36, %fd2003;
	ld.global.nc.f64 	%fd2005, [%rd99+-734464];
	ld.global.nc.f64 	%fd2006, [%rd100+744192];
	sub.f64 	%fd2007, %fd2006, %fd2005;
	mul.f64 	%fd2008, %fd2007, %fd1968;
	sub.f64 	%fd2009, %fd2004, %fd2008;
	fma.rn.f64 	%fd2010, %fd1974, %fd2009, %fd1972;
	mul.f64 	%fd2011, %fd1798, %fd1975;
	mul.f64 	%fd2012, %fd1798, %fd2001;
	sub.f64 	%fd2013, %fd2011, %fd2012;
	sub.f64 	%fd2014, %fd1993, %fd1983;
	mul.f64 	%fd2015, %fd1798, 0d4020000000000000;
	fma.rn.f64 	%fd2016, %fd2014, %fd2015, %fd2013;
	sub.f64 	%fd2017, %fd1979, %fd2005;
	sub.f64 	%fd2018, %fd2017, %fd1986;
	add.f64 	%fd2019, %fd2018, %fd1996;
	mul.f64 	%fd2020, %fd1792, 0d4020000000000000;
	mul.f64 	%fd2021, %fd2020, %fd2019;
	sub.f64 	%fd2022, %fd2016, %fd2021;
	sub.f64 	%fd2023, %fd1980, %fd2006;
	sub.f64 	%fd2024, %fd2023, %fd1989;
	fma.rn.f64 	%fd2025, %fd1998, 0d4020000000000000, %fd2024;
	mul.f64 	%fd2026, %fd1803, 0d4020000000000000;
	fma.rn.f64 	%fd2027, %fd2026, %fd2025, %fd2022;
	mul.f64 	%fd2028, %fd1810, %fd33;
	sub.f64 	%fd2029, %fd2027, %fd2028;
	fma.rn.f64 	%fd2030, %fd1810, %fd36, %fd2029;
	sub.f64 	%fd2031, %fd35, %fd34;
	mul.f64 	%fd2032, %fd1810, 0d4020000000000000;
	mul.f64 	%fd2033, %fd2031, %fd2032;
	sub.f64 	%fd2034, %fd2030, %fd2033;
	fma.rn.f64 	%fd2035, %fd1974, %fd2034, %fd2010;
	add.f64 	%fd2036, %fd1901, %fd2035;
	add.s64 	%rd101, %rd21, %rd102;
	ld.global.f64 	%fd2037, [%rd101];
	fma.rn.f64 	%fd2038, %fd2036, 0d3FB2B324D6AC6977, %fd2037;
	st.global.f64 	[%rd101], %fd2038;
	ld.global.nc.f64 	%fd2039, [%rd93+739320];
	ld.global.f64 	%fd2040, [%rd10+-8];
	mul.f64 	%fd2041, %fd2039, %fd2040;
	mul.f64 	%fd2042, %fd1803, 0d3FE8000000000000;
	ld.global.f64 	%fd2043, [%rd10];
	mul.f64 	%fd2044, %fd2042, %fd2043;
	sub.f64 	%fd2045, %fd2041, %fd2044;
	ld.global.nc.f64 	%fd2046, [%rd93+739312];
	mul.f64 	%fd2047, %fd2046, 0d3FE8000000000000;
	ld.global.f64 	%fd2048, [%rd10+-16];
	mul.f64 	%fd2049, %fd2047, %fd2048;
	sub.f64 	%fd2050, %fd2045, %fd2049;
	ld.global.nc.f64 	%fd2051, [%rd93+739336];
	ld.global.f64 	%fd2052, [%rd10+8];
	mul.f64 	%fd2053, %fd2051, %fd2052;
	fma.rn.f64 	%fd2054, %fd2046, %fd2048, %fd2053;
	fma.rn.f64 	%fd2055, %fd1813, %fd2043, %fd2054;
	mul.f64 	%fd2056, %fd2039, 0d4008000000000000;
	fma.rn.f64 	%fd2057, %fd2056, %fd2040, %fd2055;
	ld.global.nc.f64 	%fd2058, [%rd93+739344];
	ld.global.f64 	%fd2059, [%rd10+16];
	fma.rn.f64 	%fd2060, %fd2058, %fd2059, %fd2041;
	mul.f64 	%fd2061, %fd2051, 0d4008000000000000;
	fma.rn.f64 	%fd2062, %fd2061, %fd2052, %fd2060;
	fma.rn.f64 	%fd2063, %fd1813, %fd2043, %fd2062;
	sub.f64 	%fd2064, %fd2053, %fd2044;
	mul.f64 	%fd2065, %fd2058, 0d3FE8000000000000;
	mul.f64 	%fd2066, %fd2065, %fd2059;
	sub.f64 	%fd2067, %fd2064, %fd2066;
	ld.global.nc.f64 	%fd2068, [%rd93+736896];
	ld.global.f64 	%fd2069, [%rd11+-8];
	mul.f64 	%fd2070, %fd2068, %fd2069;
	ld.global.f64 	%fd2071, [%rd11];
	mul.f64 	%fd2072, %fd2042, %fd2071;
	sub.f64 	%fd2073, %fd2070, %fd2072;
	ld.global.nc.f64 	%fd2074, [%rd93+734464];
	mul.f64 	%fd2075, %fd2074, 0d3FE8000000000000;
	ld.global.f64 	%fd2076, [%rd11+-16];
	mul.f64 	%fd2077, %fd2075, %fd2076;
	sub.f64 	%fd2078, %fd2073, %fd2077;
	ld.global.nc.f64 	%fd2079, [%rd93+741760];
	ld.global.f64 	%fd2080, [%rd11+8];
	mul.f64 	%fd2081, %fd2079, %fd2080;
	fma.rn.f64 	%fd2082, %fd2074, %fd2076, %fd2081;
	fma.rn.f64 	%fd2083, %fd1813, %fd2071, %fd2082;
	mul.f64 	%fd2084, %fd2068, 0d4008000000000000;
	fma.rn.f64 	%fd2085, %fd2084, %fd2069, %fd2083;
	ld.global.nc.f64 	%fd2086, [%rd93+744192];
	ld.global.f64 	%fd2087, [%rd11+16];
	fma.rn.f64 	%fd2088, %fd2086, %fd2087, %fd2070;
	mul.f64 	%fd2089, %fd2079, 0d4008000000000000;
	fma.rn.f64 	%fd2090, %fd2089, %fd2080, %fd2088;
	fma.rn.f64 	%fd2091, %fd1813, %fd2071, %fd2090;
	sub.f64 	%fd2092, %fd2081, %fd2072;
	mul.f64 	%fd2093, %fd2086, 0d3FE8000000000000;
	mul.f64 	%fd2094, %fd2093, %fd2087;
	sub.f64 	%fd2095, %fd2092, %fd2094;
	ld.global.f64 	%fd2096, [%rd103+-16];
	mul.f64 	%fd2097, %fd1736, %fd2096;
	ld.global.f64 	%fd2098, [%rd103+-8];
	mul.f64 	%fd2099, %fd2042, %fd2098;
	sub.f64 	%fd2100, %fd2097, %fd2099;
	mul.f64 	%fd2101, %fd1792, 0d3FE8000000000000;
	ld.global.f64 	%fd2102, [%rd92];
	mul.f64 	%fd2103, %fd2101, %fd2102;
	sub.f64 	%fd2104, %fd2100, %fd2103;
	ld.global.f64 	%fd2105, [%rd103];
	mul.f64 	%fd2106, %fd1810, %fd2105;
	fma.rn.f64 	%fd2107, %fd1792, %fd2102, %fd2106;
	fma.rn.f64 	%fd2108, %fd1813, %fd2098, %fd2107;
	fma.rn.f64 	%fd2109, %fd1750, %fd2096, %fd2108;
	ld.global.nc.f64 	%fd2110, [%rd93+2217984];
	ld.global.f64 	%fd2111, [%rd103+8];
	fma.rn.f64 	%fd2112, %fd2110, %fd2111, %fd2097;
	mul.f64 	%fd2113, %fd1810, 0d4008000000000000;
	fma.rn.f64 	%fd2114, %fd2113, %fd2105, %fd2112;
	fma.rn.f64 	%fd2115, %fd1813, %fd2098, %fd2114;
	sub.f64 	%fd2116, %fd2106, %fd2099;
	mul.f64 	%fd2117, %fd2110, 0d3FE8000000000000;
	mul.f64 	%fd2118, %fd2117, %fd2111;
	sub.f64 	%fd2119, %fd2116, %fd2118;
	ld.global.nc.f64 	%fd2120, [%rd95+739312];
	mul.f64 	%fd2121, %fd2050, %fd2120;
	mul.f64 	%fd2122, %fd2050, %fd1892;
	sub.f64 	%fd2123, %fd2121, %fd2122;
	ld.global.nc.f64 	%fd2124, [%rd95+739320];
	fma.rn.f64 	%fd2125, %fd2057, %fd2124, %fd2123;
	mul.f64 	%fd2126, %fd2057, %fd1892;
	sub.f64 	%fd2127, %fd2125, %fd2126;
	ld.global.nc.f64 	%fd2128, [%rd95+739336];
	fma.rn.f64 	%fd2129, %fd2063, %fd2128, %fd2127;
	mul.f64 	%fd2130, %fd2063, %fd1892;
	sub.f64 	%fd2131, %fd2129, %fd2130;
	ld.global.nc.f64 	%fd2132, [%rd95+739344];
	fma.rn.f64 	%fd2133, %fd2067, %fd2132, %fd2131;
	mul.f64 	%fd2134, %fd2067, %fd1892;
	sub.f64 	%fd2135, %fd2133, %fd2134;
	mul.f64 	%fd2136, %fd2043, 0d3FC5555555555555;
	ld.global.nc.f64 	%fd2137, [%rd96+736896];
	mul.f64 	%fd2138, %fd2137, %fd2069;
	fma.rn.f64 	%fd2139, %fd2078, 0d4000000000000000, %fd2138;
	ld.global.nc.f64 	%fd2140, [%rd96+739328];
	mul.f64 	%fd2141, %fd2140, 0d3FE8000000000000;
	mul.f64 	%fd2142, %fd2141, %fd2071;
	sub.f64 	%fd2143, %fd2139, %fd2142;
	ld.global.nc.f64 	%fd2144, [%rd96+734464];
	mul.f64 	%fd2145, %fd2144, 0d3FE8000000000000;
	mul.f64 	%fd2146, %fd2145, %fd2076;
	sub.f64 	%fd2147, %fd2143, %fd2146;
	ld.global.nc.f64 	%fd2148, [%rd95+734464];
	sub.f64 	%fd2149, %fd2148, %fd1892;
	mul.f64 	%fd2150, %fd2144, %fd2076;
	fma.rn.f64 	%fd2151, %fd2085, 0d4000000000000000, %fd2150;
	ld.global.nc.f64 	%fd2152, [%rd96+741760];
	mul.f64 	%fd2153, %fd2152, %fd2080;
	add.f64 	%fd2154, %fd2151, %fd2153;
	mul.f64 	%fd2155, %fd2140, 0d4008000000000000;
	fma.rn.f64 	%fd2156, %fd2155, %fd2071, %fd2154;
	mul.f64 	%fd2157, %fd2137, 0d4008000000000000;
	fma.rn.f64 	%fd2158, %fd2157, %fd2069, %fd2156;
	ld.global.nc.f64 	%fd2159, [%rd95+736896];
	sub.f64 	%fd2160, %fd2159, %fd1892;
	mul.f64 	%fd2161, %fd2158, %fd2160;
	fma.rn.f64 	%fd2162, %fd2147, %fd2149, %fd2161;
	fma.rn.f64 	%fd2163, %fd2091, 0d4000000000000000, %fd2138;
	ld.global.nc.f64 	%fd2164, [%rd96+744192];
	fma.rn.f64 	%fd2165, %fd2164, %fd2087, %fd2163;
	mul.f64 	%fd2166, %fd2152, 0d4008000000000000;
	fma.rn.f64 	%fd2167, %fd2166, %fd2080, %fd2165;
	fma.rn.f64 	%fd2168, %fd2155, %fd2071, %fd2167;
	ld.global.nc.f64 	%fd2169, [%rd95+741760];
	sub.f64 	%fd2170, %fd2169, %fd1892;
	fma.rn.f64 	%fd2171, %fd2168, %fd2170, %fd2162;
	fma.rn.f64 	%fd2172, %fd2095, 0d4000000000000000, %fd2153;
	sub.f64 	%fd2173, %fd2172, %fd2142;
	mul.f64 	%fd2174, %fd2164, 0d3FE8000000000000;
	mul.f64 	%fd2175, %fd2174, %fd2087;
	sub.f64 	%fd2176, %fd2173, %fd2175;
	ld.global.nc.f64 	%fd2177, [%rd95+744192];
	sub.f64 	%fd2178, %fd2177, %fd1892;
	fma.rn.f64 	%fd2179, %fd2176, %fd2178, %fd2171;
	mul.f64 	%fd2180, %fd2071, 0d3FC5555555555555;
	mul.f64 	%fd2181, %fd2180, %fd2179;
	fma.rn.f64 	%fd2182, %fd2136, %fd2135, %fd2181;
	mul.f64 	%fd2183, %fd2104, %fd1888;
	mul.f64 	%fd2184, %fd2104, %fd1892;
	sub.f64 	%fd2185, %fd2183, %fd2184;
	fma.rn.f64 	%fd2186, %fd2109, %fd1822, %fd2185;
	mul.f64 	%fd2187, %fd2109, %fd1892;
	sub.f64 	%fd2188, %fd2186, %fd2187;
	fma.rn.f64 	%fd2189, %fd2115, %fd1896, %fd2188;
	mul.f64 	%fd2190, %fd2115, %fd1892;
	sub.f64 	%fd2191, %fd2189, %fd2190;
	ld.global.nc.f64 	%fd2192, [%rd95+2217984];
	fma.rn.f64 	%fd2193, %fd2119, %fd2192, %fd2191;
	mul.f64 	%fd2194, %fd2119, %fd1892;
	sub.f64 	%fd2195, %fd2193, %fd2194;
	mul.f64 	%fd2196, %fd2098, 0d3FC5555555555555;
	fma.rn.f64 	%fd2197, %fd2196, %fd2195, %fd2182;
	mul.f64 	%fd2198, %fd2043, 0d3F7C71C71C71C71C;
	mul.f64 	%fd2199, %fd2198, %fd2071;
	ld.global.nc.f64 	%fd2200, [%rd98+-9760];
	mul.f64 	%fd2201, %fd2046, %fd2200;
	ld.global.nc.f64 	%fd2202, [%rd98+-32];
	mul.f64 	%fd2203, %fd2046, %fd2202;
	sub.f64 	%fd2204, %fd2201, %fd2203;
	ld.global.nc.f64 	%fd2205, [%rd98+-7328];
	ld.global.nc.f64 	%fd2206, [%rd98+-2464];
	sub.f64 	%fd2207, %fd2206, %fd2205;
	mul.f64 	%fd2208, %fd2046, 0d4020000000000000;
	fma.rn.f64 	%fd2209, %fd2207, %fd2208, %fd2204;
	ld.global.nc.f64 	%fd2210, [%rd98+-9752];
	ld.global.nc.f64 	%fd2211, [%rd98+-24];
	sub.f64 	%fd2212, %fd2210, %fd2211;
	ld.global.nc.f64 	%fd2213, [%rd98+-7320];
	mul.f64 	%fd2214, %fd2213, 0d4020000000000000;
	sub.f64 	%fd2215, %fd2212, %fd2214;
	ld.global.nc.f64 	%fd2216, [%rd98+-2456];
	mul.f64 	%fd2217, %fd2216, 0d4020000000000000;
	add.f64 	%fd2218, %fd2215, %fd2217;
	mul.f64 	%fd2219, %fd2039, 0d4020000000000000;
	mul.f64 	%fd2220, %fd2219, %fd2218;
	sub.f64 	%fd2221, %fd2209, %fd2220;
	ld.global.nc.f64 	%fd2222, [%rd98+-9736];
	ld.global.nc.f64 	%fd2223, [%rd98+-8];
	sub.f64 	%fd2224, %fd2222, %fd2223;
	ld.global.nc.f64 	%fd2225, [%rd98+-7304];
	mul.f64 	%fd2226, %fd2225, 0d4020000000000000;
	sub.f64 	%fd2227, %fd2224, %fd2226;
	ld.global.nc.f64 	%fd2228, [%rd98+-2440];
	fma.rn.f64 	%fd2229, %fd2228, 0d4020000000000000, %fd2227;
	mul.f64 	%fd2230, %fd2051, 0d4020000000000000;
	fma.rn.f64 	%fd2231, %fd2230, %fd2229, %fd2221;
	ld.global.nc.f64 	%fd2232, [%rd98+-9728];
	mul.f64 	%fd2233, %fd2058, %fd2232;
	sub.f64 	%fd2234, %fd2231, %fd2233;
	ld.global.nc.f64 	%fd2235, [%rd98];
	fma.rn.f64 	%fd2236, %fd2058, %fd2235, %fd2234;
	ld.global.nc.f64 	%fd2237, [%rd98+-7296];
	ld.global.nc.f64 	%fd2238, [%rd98+-2432];
	sub.f64 	%fd2239, %fd2238, %fd2237;
	mul.f64 	%fd2240, %fd2058, 0d4020000000000000;
	mul.f64 	%fd2241, %fd2239, %fd2240;
	sub.f64 	%fd2242, %fd2236, %fd2241;
	mul.f64 	%fd2243, %fd2144, %fd2200;
	mul.f64 	%fd2244, %fd2144, %fd2232;
	sub.f64 	%fd2245, %fd2243, %fd2244;
	sub.f64 	%fd2246, %fd2222, %fd2210;
	mul.f64 	%fd2247, %fd2144, 0d4020000000000000;
	fma.rn.f64 	%fd2248, %fd2246, %fd2247, %fd2245;
	sub.f64 	%fd2249, %fd2205, %fd2237;
	sub.f64 	%fd2250, %fd2249, %fd2214;
	add.f64 	%fd2251, %fd2250, %fd2226;
	mul.f64 	%fd2252, %fd2137, 0d4020000000000000;
	mul.f64 	%fd2253, %fd2252, %fd2251;
	sub.f64 	%fd2254, %fd2248, %fd2253;
	sub.f64 	%fd2255, %fd2206, %fd2238;
	sub.f64 	%fd2256, %fd2255, %fd2217;
	fma.rn.f64 	%fd2257, %fd2228, 0d4020000000000000, %fd2256;
	mul.f64 	%fd2258, %fd2152, 0d4020000000000000;
	fma.rn.f64 	%fd2259, %fd2258, %fd2257, %fd2254;
	mul.f64 	%fd2260, %fd2164, %fd2202;
	sub.f64 	%fd2261, %fd2259, %fd2260;
	fma.rn.f64 	%fd2262, %fd2164, %fd2235, %fd2261;
	sub.f64 	%fd2263, %fd2223, %fd2211;
	mul.f64 	%fd2264, %fd2164, 0d4020000000000000;
	mul.f64 	%fd2265, %fd2263, %fd2264;
	sub.f64 	%fd2266, %fd2262, %fd2265;
	mul.f64 	%fd2267, %fd2199, %fd2266;
	fma.rn.f64 	%fd2268, %fd2199, %fd2242, %fd2267;
	mul.f64 	%fd2269, %fd2071, 0d3F7C71C71C71C71C;
	mul.f64 	%fd2270, %fd2269, %fd2098;
	mul.f64 	%fd2271, %fd2144, %fd1979;
	ld.global.nc.f64 	%fd2272, [%rd100+2213120];
	mul.f64 	%fd2273, %fd2144, %fd2272;
	sub.f64 	%fd2274, %fd2271, %fd2273;
	sub.f64 	%fd2275, %fd33, %fd2336;
	fma.rn.f64 	%fd2276, %fd2275, %fd2247, %fd2274;
	ld.global.nc.f64 	%fd2277, [%rd100+2215552];
	sub.f64 	%fd2278, %fd1985, %fd2277;
	mul.f64 	%fd2279, %fd2335, 0d4020000000000000;
	sub.f64 	%fd2280, %fd2278, %fd2279;
	mul.f64 	%fd2281, %fd34, 0d4020000000000000;
	add.f64 	%fd2282, %fd2280, %fd2281;
	mul.f64 	%fd2283, %fd2252, %fd2282;
	sub.f64 	%fd2284, %fd2276, %fd2283;
	ld.global.nc.f64 	%fd2285, [%rd100+2220416];
	sub.f64 	%fd2286, %fd1995, %fd2285;
	mul.f64 	%fd2287, %fd2334, 0d4020000000000000;
	sub.f64 	%fd2288, %fd2286, %fd2287;
	fma.rn.f64 	%fd2289, %fd35, 0d4020000000000000, %fd2288;
	fma.rn.f64 	%fd2290, %fd2258, %fd2289, %fd2284;
	mul.f64 	%fd2291, %fd2164, %fd2005;
	sub.f64 	%fd2292, %fd2290, %fd2291;
	ld.global.nc.f64 	%fd2293, [%rd100+2222848];
	fma.rn.f64 	%fd2294, %fd2164, %fd2293, %fd2292;
	sub.f64 	%fd2295, %fd36, %fd2333;
	mul.f64 	%fd2296, %fd2295, %fd2264;
	sub.f64 	%fd2297, %fd2294, %fd2296;
	fma.rn.f64 	%fd2298, %fd2270, %fd2297, %fd2268;
	mul.f64 	%fd2299, %fd1792, %fd1979;
	mul.f64 	%fd2300, %fd1792, %fd2005;
	sub.f64 	%fd2301, %fd2299, %fd2300;
	sub.f64 	%fd2302, %fd1995, %fd1985;
	fma.rn.f64 	%fd2303, %fd2302, %fd2020, %fd2301;
	sub.f64 	%fd2304, %fd2336, %fd2333;
	sub.f64 	%fd2305, %fd2304, %fd2279;
	add.f64 	%fd2306, %fd2305, %fd2287;
	mul.f64 	%fd2307, %fd1736, 0d4020000000000000;
	mul.f64 	%fd2308, %fd2307, %fd2306;
	sub.f64 	%fd2309, %fd2303, %fd2308;
	sub.f64 	%fd2310, %fd33, %fd36;
	sub.f64 	%fd2311, %fd2310, %fd2281;
	fma.rn.f64 	%fd2312, %fd35, 0d4020000000000000, %fd2311;
	fma.rn.f64 	%fd2313, %fd2032, %fd2312, %fd2309;
	mul.f64 	%fd2314, %fd2110, %fd2272;
	sub.f64 	%fd2315, %fd2313, %fd2314;
	fma.rn.f64 	%fd2316, %fd2110, %fd2293, %fd2315;
	sub.f64 	%fd2317, %fd2285, %fd2277;
	mul.f64 	%fd2318, %fd2110, 0d4020000000000000;
	mul.f64 	%fd2319, %fd2317, %fd2318;
	sub.f64 	%fd2320, %fd2316, %fd2319;
	fma.rn.f64 	%fd2321, %fd2270, %fd2320, %fd2298;
	add.f64 	%fd2322, %fd2197, %fd2321;
	ld.global.f64 	%fd2323, [%rd101+739328];
	fma.rn.f64 	%fd2324, %fd2322, 0d3FB2B324D6AC6977, %fd2323;
	st.global.f64 	[%rd101+739328], %fd2324;
	add.s32 	%r41, %r41, 1;
	add.s64 	%rd103, %rd103, 16;
	add.s64 	%rd102, %rd102, 1478656;
	setp.ne.s32 	%p10, %r41, 1;
	mov.f64 	%fd2333, %fd36;
	mov.f64 	%fd2334, %fd35;
	mov.f64 	%fd2335, %fd34;
	mov.f64 	%fd2336, %fd33;
	@%p10 bra 	$L__BB1_6;
$L__BB1_7:
	ret;

}
	// .globl	_Z5sw4_3PdS_S_S_S_S_S_S_S_S_S_i
.visible .entry _Z5sw4_3PdS_S_S_S_S_S_S_S_S_S_i(
	.param .u64 .ptr .align 1 _Z5sw4_3PdS_S_S_S_S_S_S_S_S_S_i_param_0,
	.param .u64 .ptr .align 1 _Z5sw4_3PdS_S_S_S_S_S_S_S_S_S_i_param_1,
	.param .u64 .ptr .align 1 _Z5sw4_3PdS_S_S_S_S_S_S_S_S_S_i_param_2,
	.param .u64 .ptr .align 1 _Z5sw4_3PdS_S_S_S_S_S_S_S_S_S_i_param_3,
	.param .u64 .ptr .align 1 _Z5sw4_3PdS_S_S_S_S_S_S_S_S_S_i_param_4,
	.param .u64 .ptr .align 1 _Z5sw4_3PdS_S_S_S_S_S_S_S_S_S_i_param_5,
	.param .u64 .ptr .align 1 _Z5sw4_3PdS_S_S_S_S_S_S_S_S_S_i_param_6,
	.param .u64 .ptr .align 1 _Z5sw4_3PdS_S_S_S_S_S_S_S_S_S_i_param_7,
	.param .u64 .ptr .align 1 _Z5sw4_3PdS_S_S_S_S_S_S_S_S_S_i_param_8,
	.param .u64 .ptr .align 1 _Z5sw4_3PdS_S_S_S_S_S_S_S_S_S_i_param_9,
	.param .u64 .ptr .align 1 _Z5sw4_3PdS_S_S_S_S_S_S_S_S_S_i_param_10,
	.param .u32 _Z5sw4_3PdS_S_S_S_S_S_S_S_S_S_i_param_11
)
.maxntid 128
.minnctapersm 2
{
	.reg .pred 	%p<11>;
	.reg .b32 	%r<48>;
	.reg .b64 	%rd<143>;
	.reg .b64 	%fd<2542>;

	ld.param.u64 	%rd27, [_Z5sw4_3PdS_S_S_S_S_S_S_S_S_S_i_param_4];
	ld.param.u64 	%rd28, [_Z5sw4_3PdS_S_S_S_S_S_S_S_S_S_i_param_5];
	ld.param.u64 	%rd29, [_Z5sw4_3PdS_S_S_S_S_S_S_S_S_S_i_param_6];
	ld.param.u64 	%rd30, [_Z5sw4_3PdS_S_S_S_S_S_S_S_S_S_i_param_7];
	ld.param.u32 	%r19, [_Z5sw4_3PdS_S_S_S_S_S_S_S_S_S_i_param_11];
	cvta.to.global.u64 	%rd1, %rd27;
	cvta.to.global.u64 	%rd2, %rd28;
	cvta.to.global.u64 	%rd3, %rd29;
	mov.u32 	%r1, %ntid.x;
	mov.u32 	%r2, %ctaid.x;
	mov.u32 	%r3, %tid.x;
	mad.lo.s32 	%r4, %r2, %r1, %r3;
	mov.u32 	%r5, %ntid.y;
	mov.u32 	%r6, %ctaid.y;
	mov.u32 	%r7, %tid.y;
	mad.lo.s32 	%r8, %r6, %r5, %r7;
	min.u32 	%r20, %r4, %r8;
	setp.lt.u32 	%p1, %r20, 2;
	add.s32 	%r21, %r19, -3;
	max.s32 	%r22, %r4, %r8;
	setp.gt.s32 	%p2, %r22, %r21;
	or.pred  	%p3, %p2, %p1;
	setp.lt.s32 	%p4, %r19, 5;
	or.pred  	%p5, %p3, %p4;
	@%p5 bra 	$L__BB2_7;
	ld.param.u64 	%rd126, [_Z5sw4_3PdS_S_S_S_S_S_S_S_S_S_i_param_3];
	cvta.to.global.u64 	%rd4, %rd30;
	cvta.to.global.u64 	%rd5, %rd126;
	cvt.u64.u32 	%rd6, %r8;
	cvt.u64.u32 	%rd7, %r4;
	mul.wide.u32 	%rd34, %r8, 2432;
	add.s64 	%rd35, %rd4, %rd34;
	mul.wide.u32 	%rd36, %r4, 8;
	add.s64 	%rd8, %rd35, %rd36;
	add.s32 	%r9, %r19, -5;
	mul.hi.u32 	%r24, %r9, -858993459;
	shr.u32 	%r25, %r24, 3;
	mul.lo.s32 	%r26, %r25, 10;
	sub.s32 	%r27, %r9, %r26;
	add.s32 	%r10, %r27, 1;
	setp.lt.u32 	%p6, %r9, 9;
	mov.b32 	%r47, 2;
	@%p6 bra 	$L__BB2_4;
	mul.lo.s64 	%rd37, %rd6, 2432;
	add.s64 	%rd38, %rd3, %rd37;
	shl.b64 	%rd39, %rd7, 3;
	add.s64 	%rd9, %rd38, %rd39;
	add.s64 	%rd40, %rd2, %rd37;
	add.s64 	%rd10, %rd40, %rd39;
	add.s64 	%rd41, %rd5, %rd37;
	ld.global.nc.f64 	%fd2540, [%rd9+2217984];
	ld.global.nc.f64 	%fd2539, [%rd8+2217984];
	ld.global.nc.f64 	%fd2538, [%rd10+2217984];
	add.s64 	%rd43, %rd41, %rd36;
	ld.global.nc.f64 	%fd2537, [%rd43+2217968];
	ld.global.nc.f64 	%fd2536, [%rd43+2217976];
	ld.global.nc.f64 	%fd2535, [%rd43+2217992];
	ld.global.nc.f64 	%fd2534, [%rd43+2218000];
	add.s64 	%rd45, %rd1, %rd34;
	add.s64 	%rd46, %rd45, %rd36;
	ld.global.nc.f64 	%fd2533, [%rd46+2213120];
	ld.global.nc.f64 	%fd2532, [%rd46+2215552];
	ld.global.nc.f64 	%fd2531, [%rd46+2220416];
	ld.global.nc.f64 	%fd2530, [%rd46+2222848];
	ld.global.nc.f64 	%fd2529, [%rd8+1478656];
	ld.global.nc.f64 	%fd2528, [%rd43+1478640];
	ld.global.nc.f64 	%fd2527, [%rd43+1478648];
	ld.global.nc.f64 	%fd2526, [%rd43+1478664];
	ld.global.nc.f64 	%fd2525, [%rd43+1478672];
	ld.global.nc.f64 	%fd2524, [%rd46+1473792];
	ld.global.nc.f64 	%fd2523, [%rd46+1476224];
	ld.global.nc.f64 	%fd2522, [%rd46+1481088];
	ld.global.nc.f64 	%fd2521, [%rd46+1483520];
	mov.b32 	%r44, 2;
$L__BB2_3:
	.pragma "nounroll";
	ld.param.u64 	%rd139, [_Z5sw4_3PdS_S_S_S_S_S_S_S_S_S_i_param_10];
	ld.param.u64 	%rd137, [_Z5sw4_3PdS_S_S_S_S_S_S_S_S_S_i_param_9];
	ld.param.u64 	%rd135, [_Z5sw4_3PdS_S_S_S_S_S_S_S_S_S_i_param_8];
	ld.param.u64 	%rd133, [_Z5sw4_3PdS_S_S_S_S_S_S_S_S_S_i_param_6];
	ld.param.u64 	%rd131, [_Z5sw4_3PdS_S_S_S_S_S_S_S_S_S_i_param_5];
	ld.param.u64 	%rd129, [_Z5sw4_3PdS_S_S_S_S_S_S_S_S_S_i_param_4];
	ld.param.u64 	%rd127, [_Z5sw4_3PdS_S_S_S_S_S_S_S_S_S_i_param_3];
	ld.param.u64 	%rd124, [_Z5sw4_3PdS_S_S_S_S_S_S_S_S_S_i_param_2];
	cvta.to.global.u64 	%rd47, %rd133;
	mul.wide.u32 	%rd48, %r44, 739328;
	add.s64 	%rd49, %rd47, %rd48;
	add.s64 	%rd51, %rd49, %rd34;
	add.s64 	%rd53, %rd51, %rd36;
	ld.global.nc.f64 	%fd64, [%rd53+-8];
	cvta.to.global.u64 	%rd54, %rd135;
	add.s64 	%rd55, %rd54, %rd36;
	ld.global.f64 	%fd65, [%rd55+-8];
	mul.f64 	%fd66, %fd64, %fd65;
	ld.global.nc.f64 	%fd67, [%rd53];
	mul.f64 	%fd68, %fd67, 0d3FE8000000000000;
	ld.global.f64 	%fd69, [%rd55];
	mul.f64 	%fd70, %fd68, %fd69;
	sub.f64 	%fd71, %fd66, %fd70;
	ld.global.nc.f64 	%fd72, [%rd53+-16];
	mul.f64 	%fd73, %fd72, 0d3FE8000000000000;
	ld.global.f64 	%fd74, [%rd55+-16];
	mul.f64 	%fd75, %fd73, %fd74;
	sub.f64 	%fd76, %fd71, %fd75;
	ld.global.nc.f64 	%fd77, [%rd53+8];
	ld.global.f64 	%fd78, [%rd55+8];
	mul.f64 	%fd79, %fd77, %fd78;
	fma.rn.f64 	%fd80, %fd72, %fd74, %fd79;
	mul.f64 	%fd81, %fd67, 0d4008000000000000;
	fma.rn.f64 	%fd82, %fd81, %fd69, %fd80;
	mul.f64 	%fd83, %fd64, 0d4008000000000000;
	fma.rn.f64 	%fd84, %fd83, %fd65, %fd82;
	ld.global.nc.f64 	%fd85, [%rd53+16];
	ld.global.f64 	%fd86, [%rd55+16];
	fma.rn.f64 	%fd87, %fd85, %fd86, %fd66;
	mul.f64 	%fd88, %fd77, 0d4008000000000000;
	fma.rn.f64 	%fd89, %fd88, %fd78, %fd87;
	fma.rn.f64 	%fd90, %fd81, %fd69, %fd89;
	sub.f64 	%fd91, %fd79, %fd70;
	mul.f64 	%fd92, %fd85, 0d3FE8000000000000;
	mul.f64 	%fd93, %fd92, %fd86;
	sub.f64 	%fd94, %fd91, %fd93;
	ld.global.nc.f64 	%fd95, [%rd53+-2432];
	cvta.to.global.u64 	%rd56, %rd137;
	mul.wide.u32 	%rd57, %r8, 8;
	add.s64 	%rd58, %rd56, %rd57;
	ld.global.f64 	%fd96, [%rd58+-8];
	mul.f64 	%fd97, %fd95, %fd96;
	ld.global.f64 	%fd98, [%rd58];
	mul.f64 	%fd99, %fd68, %fd98;
	sub.f64 	%fd100, %fd97, %fd99;
	ld.global.nc.f64 	%fd101, [%rd53+-4864];
	mul.f64 	%fd102, %fd101, 0d3FE8000000000000;
	ld.global.f64 	%fd103, [%rd58+-16];
	mul.f64 	%fd104, %fd102, %fd103;
	sub.f64 	%fd105, %fd100, %fd104;
	ld.global.nc.f64 	%fd106, [%rd53+2432];
	ld.global.f64 	%fd107, [%rd58+8];
	mul.f64 	%fd108, %fd106, %fd107;
	fma.rn.f64 	%fd109, %fd101, %fd103, %fd108;
	fma.rn.f64 	%fd110, %fd81, %fd98, %fd109;
	mul.f64 	%fd111, %fd95, 0d4008000000000000;
	fma.rn.f64 	%fd112, %fd111, %fd96, %fd110;
	ld.global.nc.f64 	%fd113, [%rd53+4864];
	ld.global.f64 	%fd114, [%rd58+16];
	fma.rn.f64 	%fd115, %fd113, %fd114, %fd97;
	mul.f64 	%fd116, %fd106, 0d4008000000000000;
	fma.rn.f64 	%fd117, %fd116, %fd107, %fd115;
	fma.rn.f64 	%fd118, %fd81, %fd98, %fd117;
	sub.f64 	%fd119, %fd108, %fd99;
	mul.f64 	%fd120, %fd113, 0d3FE8000000000000;
	mul.f64 	%fd121, %fd120, %fd114;
	sub.f64 	%fd122, %fd119, %fd121;
	add.s64 	%rd59, %rd9, %rd48;
	ld.global.nc.f64 	%fd123, [%rd59+-739328];
	cvta.to.global.u64 	%rd60, %rd139;
	mul.wide.u32 	%rd61, %r44, 8;
	add.s64 	%rd62, %rd60, %rd61;
	ld.global.f64 	%fd124, [%rd62+-8];
	mul.f64 	%fd125, %fd123, %fd124;
	ld.global.f64 	%fd126, [%rd62];
	mul.f64 	%fd127, %fd68, %fd126;
	sub.f64 	%fd128, %fd125, %fd127;
	ld.global.nc.f64 	%fd129, [%rd59+-1478656];
	mul.f64 	%fd130, %fd129, 0d3FE8000000000000;
	ld.global.f64 	%fd131, [%rd62+-16];
	mul.f64 	%fd132, %fd130, %fd131;
	sub.f64 	%fd133, %fd128, %fd132;
	ld.global.f64 	%fd134, [%rd62+8];
	mul.f64 	%fd135, %fd2540, %fd134;
	fma.rn.f64 	%fd136, %fd129, %fd131, %fd135;
	fma.rn.f64 	%fd137, %fd81, %fd126, %fd136;
	mul.f64 	%fd138, %fd123, 0d4008000000000000;
	fma.rn.f64 	%fd139, %fd138, %fd124, %fd137;
	ld.global.nc.f64 	%fd140, [%rd59+1478656];
	ld.global.f64 	%fd141, [%rd62+16];
	fma.rn.f64 	%fd142, %fd140, %fd141, %fd125;
	mul.f64 	%fd143, %fd2540, 0d4008000000000000;
	fma.rn.f64 	%fd144, %fd143, %fd134, %fd142;
	fma.rn.f64 	%fd145, %fd81, %fd126, %fd144;
	sub.f64 	%fd146, %fd135, %fd127;
	mul.f64 	%fd147, %fd140, 0d3FE8000000000000;
	mul.f64 	%fd148, %fd147, %fd141;
	sub.f64 	%fd149, %fd146, %fd148;
	cvta.to.global.u64 	%rd63, %rd131;
	add.s64 	%rd64, %rd63, %rd48;
	add.s64 	%rd65, %rd64, %rd34;
	add.s64 	%rd66, %rd65, %rd36;
	ld.global.nc.f64 	%fd150, [%rd66+-16];
	ld.global.nc.f64 	%fd151, [%rd66];
	sub.f64 	%fd152, %fd150, %fd151;
	ld.global.nc.f64 	%fd153, [%rd66+-8];
	sub.f64 	%fd154, %fd153, %fd151;
	mul.f64 	%fd155, %fd84, %fd154;
	fma.rn.f64 	%fd156, %fd76, %fd152, %fd155;
	ld.global.nc.f64 	%fd157, [%rd66+8];
	sub.f64 	%fd158, %fd157, %fd151;
	fma.rn.f64 	%fd159, %fd90, %fd158, %fd156;
	ld.global.nc.f64 	%fd160, [%rd66+16];
	sub.f64 	%fd161, %fd160, %fd151;
	fma.rn.f64 	%fd162, %fd94, %fd161, %fd159;
	ld.global.nc.f64 	%fd163, [%rd66+-4864];
	sub.f64 	%fd164, %fd163, %fd151;
	ld.global.nc.f64 	%fd165, [%rd66+-2432];
	sub.f64 	%fd166, %fd165, %fd151;
	mul.f64 	%fd167, %fd112, %fd166;
	fma.rn.f64 	%fd168, %fd105, %fd164, %fd167;
	ld.global.nc.f64 	%fd169, [%rd66+2432];
	sub.f64 	%fd170, %fd169, %fd151;
	fma.rn.f64 	%fd171, %fd118, %fd170, %fd168;
	ld.global.nc.f64 	%fd172, [%rd66+4864];
	sub.f64 	%fd173, %fd172, %fd151;
	fma.rn.f64 	%fd174, %fd122, %fd173, %fd171;
	mul.f64 	%fd175, %fd98, %fd174;
	fma.rn.f64 	%fd176, %fd69, %fd162, %fd175;
	add.s64 	%rd69, %rd8, %rd48;
	ld.global.nc.f64 	%fd177, [%rd69+-739328];
	mul.f64 	%fd178, %fd177, %fd124;
	fma.rn.f64 	%fd179, %fd133, 0d4000000000000000, %fd178;
	mul.f64 	%fd180, %fd2529, 0d3FE8000000000000;
	mul.f64 	%fd181, %fd180, %fd126;
	sub.f64 	%fd182, %fd179, %fd181;
	ld.global.nc.f64 	%fd183, [%rd69+-1478656];
	mul.f64 	%fd184, %fd183, 0d3FE8000000000000;
	mul.f64 	%fd185, %fd184, %fd131;
	sub.f64 	%fd186, %fd182, %fd185;
	add.s64 	%rd70, %rd10, %rd48;
	ld.global.nc.f64 	%fd187, [%rd70+-1478656];
	sub.f64 	%fd188, %fd187, %fd151;
	mul.f64 	%fd189, %fd183, %fd131;
	fma.rn.f64 	%fd190, %fd139, 0d4000000000000000, %fd189;
	mul.f64 	%fd191, %fd2539, %fd134;
	add.f64 	%fd192, %fd190, %fd191;
	mul.f64 	%fd193, %fd2529, 0d4008000000000000;
	fma.rn.f64 	%fd194, %fd193, %fd126, %fd192;
	mul.f64 	%fd195, %fd177, 0d4008000000000000;
	fma.rn.f64 	%fd196, %fd195, %fd124, %fd194;
	ld.global.nc.f64 	%fd197, [%rd70+-739328];
	sub.f64 	%fd198, %fd197, %fd151;
	mul.f64 	%fd199, %fd196, %fd198;
	fma.rn.f64 	%fd200, %fd186, %fd188, %fd199;
	fma.rn.f64 	%fd201, %fd145, 0d4000000000000000, %fd178;
	ld.global.nc.f64 	%fd202, [%rd69+1478656];
	fma.rn.f64 	%fd203, %fd202, %fd141, %fd201;
	mul.f64 	%fd204, %fd2539, 0d4008000000000000;
	fma.rn.f64 	%fd205, %fd204, %fd134, %fd203;
	fma.rn.f64 	%fd206, %fd193, %fd126, %fd205;
	sub.f64 	%fd207, %fd2538, %fd151;
	fma.rn.f64 	%fd208, %fd206, %fd207, %fd200;
	fma.rn.f64 	%fd209, %fd149, 0d4000000000000000, %fd191;
	sub.f64 	%fd210, %fd209, %fd181;
	mul.f64 	%fd211, %fd202, 0d3FE8000000000000;
	mul.f64 	%fd212, %fd211, %fd141;
	sub.f64 	%fd213, %fd210, %fd212;
	ld.global.nc.f64 	%fd214, [%rd70+1478656];
	sub.f64 	%fd215, %fd214, %fd151;
	fma.rn.f64 	%fd216, %fd213, %fd215, %fd208;
	fma.rn.f64 	%fd217, %fd126, %fd216, %fd176;
	mul.f64 	%fd218, %fd69, %fd126;
	mul.f64 	%fd219, %fd218, 0d3F7C71C71C71C71C;
	cvta.to.global.u64 	%rd71, %rd127;
	add.s64 	%rd72, %rd71, %rd34;
	add.s64 	%rd73, %rd72, %rd48;
	add.s64 	%rd74, %rd73, %rd36;
	ld.global.nc.f64 	%fd220, [%rd74+-1478672];
	ld.global.nc.f64 	%fd221, [%rd74+1478640];
	sub.f64 	%fd222, %fd220, %fd221;
	ld.global.nc.f64 	%fd223, [%rd74+-739344];
	sub.f64 	%fd224, %fd2537, %fd223;
	fma.rn.f64 	%fd225, %fd224, 0d4020000000000000, %fd222;
	mul.f64 	%fd226, %fd72, %fd225;
	ld.global.nc.f64 	%fd227, [%rd74+-1478664];
	ld.global.nc.f64 	%fd228, [%rd74+1478648];
	sub.f64 	%fd229, %fd227, %fd228;
	ld.global.nc.f64 	%fd230, [%rd74+-739336];
	sub.f64 	%fd231, %fd2536, %fd230;
	fma.rn.f64 	%fd232, %fd231, 0d4020000000000000, %fd229;
	mul.f64 	%fd233, %fd64, %fd232;
	mul.f64 	%fd234, %fd233, 0d4020000000000000;
	sub.f64 	%fd235, %fd226, %fd234;
	ld.global.nc.f64 	%fd236, [%rd74+-1478648];
	ld.global.nc.f64 	%fd237, [%rd74+1478664];
	sub.f64 	%fd238, %fd236, %fd237;
	ld.global.nc.f64 	%fd239, [%rd74+-739320];
	sub.f64 	%fd240, %fd2535, %fd239;
	fma.rn.f64 	%fd241, %fd240, 0d4020000000000000, %fd238;
	mul.f64 	%fd242, %fd77, %fd241;
	fma.rn.f64 	%fd243, %fd242, 0d4020000000000000, %fd235;
	ld.global.nc.f64 	%fd244, [%rd74+-1478640];
	ld.global.nc.f64 	%fd245, [%rd74+1478672];
	sub.f64 	%fd246, %fd244, %fd245;
	ld.global.nc.f64 	%fd247, [%rd74+-739312];
	sub.f64 	%fd248, %fd2534, %fd247;
	fma.rn.f64 	%fd249, %fd248, 0d4020000000000000, %fd246;
	mul.f64 	%fd250, %fd85, %fd249;
	sub.f64 	%fd251, %fd243, %fd250;
	mul.f64 	%fd252, %fd219, %fd251;
	fma.rn.f64 	%fd253, %fd217, 0d3FC5555555555555, %fd252;
	mul.f64 	%fd254, %fd98, %fd126;
	mul.f64 	%fd255, %fd254, 0d3F7C71C71C71C71C;
	cvta.to.global.u64 	%rd75, %rd129;
	add.s64 	%rd76, %rd75, %rd48;
	add.s64 	%rd77, %rd76, %rd34;
	add.s64 	%rd78, %rd77, %rd36;
	ld.global.nc.f64 	%fd256, [%rd78+-1483520];
	ld.global.nc.f64 	%fd257, [%rd78+1473792];
	sub.f64 	%fd258, %fd256, %fd257;
	ld.global.nc.f64 	%fd259, [%rd78+-744192];
	sub.f64 	%fd260, %fd2533, %fd259;
	fma.rn.f64 	%fd261, %fd260, 0d4020000000000000, %fd258;
	mul.f64 	%fd262, %fd101, %fd261;
	ld.global.nc.f64 	%fd263, [%rd78+-1481088];
	ld.global.nc.f64 	%fd264, [%rd78+1476224];
	sub.f64 	%fd265, %fd263, %fd264;
	ld.global.nc.f64 	%fd266, [%rd78+-741760];
	sub.f64 	%fd267, %fd2532, %fd266;
	fma.rn.f64 	%fd268, %fd267, 0d4020000000000000, %fd265;
	mul.f64 	%fd269, %fd95, %fd268;
	mul.f64 	%fd270, %fd269, 0d4020000000000000;
	sub.f64 	%fd271, %fd262, %fd270;
	ld.global.nc.f64 	%fd272, [%rd78+-1476224];
	ld.global.nc.f64 	%fd273, [%rd78+1481088];
	sub.f64 	%fd274, %fd272, %fd273;
	ld.global.nc.f64 	%fd275, [%rd78+-736896];
	sub.f64 	%fd276, %fd2531, %fd275;
	fma.rn.f64 	%fd277, %fd276, 0d4020000000000000, %fd274;
	mul.f64 	%fd278, %fd106, %fd277;
	fma.rn.f64 	%fd279, %fd278, 0d4020000000000000, %fd271;
	ld.global.nc.f64 	%fd280, [%rd78+-1473792];
	ld.global.nc.f64 	%fd281, [%rd78+1483520];
	sub.f64 	%fd282, %fd280, %fd281;
	ld.global.nc.f64 	%fd283, [%rd78+-734464];
	sub.f64 	%fd284, %fd2530, %fd283;
	fma.rn.f64 	%fd285, %fd284, 0d4020000000000000, %fd282;
	mul.f64 	%fd286, %fd113, %fd285;
	sub.f64 	%fd287, %fd279, %fd286;
	fma.rn.f64 	%fd288, %fd255, %fd287, %fd253;
	sub.f64 	%fd289, %fd220, %fd244;
	sub.f64 	%fd290, %fd236, %fd227;
	fma.rn.f64 	%fd291, %fd290, 0d4020000000000000, %fd289;
	mul.f64 	%fd292, %fd183, %fd291;
	sub.f64 	%fd293, %fd223, %fd247;
	sub.f64 	%fd294, %fd239, %fd230;
	fma.rn.f64 	%fd295, %fd294, 0d4020000000000000, %fd293;
	mul.f64 	%fd296, %fd177, %fd295;
	mul.f64 	%fd297, %fd296, 0d4020000000000000;
	sub.f64 	%fd298, %fd292, %fd297;
	sub.f64 	%fd299, %fd2537, %fd2534;
	sub.f64 	%fd300, %fd2535, %fd2536;
	fma.rn.f64 	%fd301, %fd300, 0d4020000000000000, %fd299;
	mul.f64 	%fd302, %fd2539, %fd301;
	mul.f64 	%fd303, %fd302, 0d4020000000000000;
	add.f64 	%fd304, %fd298, %fd303;
	sub.f64 	%fd305, %fd221, %fd245;
	sub.f64 	%fd306, %fd237, %fd228;
	fma.rn.f64 	%fd307, %fd306, 0d4020000000000000, %fd305;
	mul.f64 	%fd308, %fd202, %fd307;
	sub.f64 	%fd309, %fd304, %fd308;
	fma.rn.f64 	%fd310, %fd219, %fd309, %fd288;
	sub.f64 	%fd311, %fd256, %fd280;
	sub.f64 	%fd312, %fd272, %fd263;
	fma.rn.f64 	%fd313, %fd312, 0d4020000000000000, %fd311;
	mul.f64 	%fd314, %fd183, %fd313;
	sub.f64 	%fd315, %fd259, %fd283;
	sub.f64 	%fd316, %fd275, %fd266;
	fma.rn.f64 	%fd317, %fd316, 0d4020000000000000, %fd315;
	mul.f64 	%fd318, %fd177, %fd317;
	mul.f64 	%fd319, %fd318, 0d4020000000000000;
	sub.f64 	%fd320, %fd314, %fd319;
	sub.f64 	%fd321, %fd2533, %fd2530;
	sub.f64 	%fd322, %fd2531, %fd2532;
	fma.rn.f64 	%fd323, %fd322, 0d4020000000000000, %fd321;
	mul.f64 	%fd324, %fd2539, %fd323;
	mul.f64 	%fd325, %fd324, 0d4020000000000000;
	add.f64 	%fd326, %fd320, %fd325;
	sub.f64 	%fd327, %fd257, %fd281;
	sub.f64 	%fd328, %fd273, %fd264;
	fma.rn.f64 	%fd329, %fd328, 0d4020000000000000, %fd327;
	mul.f64 	%fd330, %fd202, %fd329;
	sub.f64 	%fd331, %fd326, %fd330;
	fma.rn.f64 	%fd332, %fd255, %fd331, %fd310;
	cvta.to.global.u64 	%rd79, %rd124;
	add.s64 	%rd80, %rd79, %rd34;
	add.s64 	%rd81, %rd80, %rd36;
	add.s64 	%rd82, %rd81, %rd48;
	ld.global.f64 	%fd333, [%rd82];
	fma.rn.f64 	%fd334, %fd332, 0d3FB2B324D6AC6977, %fd333;
	st.global.f64 	[%rd82], %fd334;
	ld.global.nc.f64 	%fd335, [%rd53+739320];
	ld.global.f64 	%fd336, [%rd55+-8];
	mul.f64 	%fd337, %fd335, %fd336;
	mul.f64 	%fd338, %fd2540, 0d3FE8000000000000;
	ld.global.f64 	%fd339, [%rd55];
	mul.f64 	%fd340, %fd338, %fd339;
	sub.f64 	%fd341, %fd337, %fd340;
	ld.global.nc.f64 	%fd342, [%rd53+739312];
	mul.f64 	%fd343, %fd342, 0d3FE8000000000000;
	ld.global.f64 	%fd344, [%rd55+-16];
	mul.f64 	%fd345, %fd343, %fd344;
	sub.f64 	%fd346, %fd341, %fd345;
	ld.global.nc.f64 	%fd347, [%rd53+739336];
	ld.global.f64 	%fd348, [%rd55+8];
	mul.f64 	%fd349, %fd347, %fd348;
	fma.rn.f64 	%fd350, %fd342, %fd344, %fd349;
	fma.rn.f64 	%fd351, %fd143, %fd339, %fd350;
	mul.f64 	%fd352, %fd335, 0d4008000000000000;
	fma.rn.f64 	%fd353, %fd352, %fd336, %fd351;
	ld.global.nc.f64 	%fd354, [%rd53+739344];
	ld.global.f64 	%fd355, [%rd55+16];
	fma.rn.f64 	%fd356, %fd354, %fd355, %fd337;
	mul.f64 	%fd357, %fd347, 0d4008000000000000;
	fma.rn.f64 	%fd358, %fd357, %fd348, %fd356;
	fma.rn.f64 	%fd359, %fd143, %fd339, %fd358;
	sub.f64 	%fd360, %fd349, %fd340;
	mul.f64 	%fd361, %fd354, 0d3FE8000000000000;
	mul.f64 	%fd362, %fd361, %fd355;
	sub.f64 	%fd363, %fd360, %fd362;
	ld.global.nc.f64 	%fd364, [%rd53+736896];
	ld.global.f64 	%fd365, [%rd58+-8];
	mul.f64 	%fd366, %fd364, %fd365;
	ld.global.f64 	%fd367, [%rd58];
	mul.f64 	%fd368, %fd338, %fd367;
	sub.f64 	%fd369, %fd366, %fd368;
	ld.global.nc.f64 	%fd370, [%rd53+734464];
	mul.f64 	%fd371, %fd370, 0d3FE8000000000000;
	ld.global.f64 	%fd372, [%rd58+-16];
	mul.f64 	%fd373, %fd371, %fd372;
	sub.f64 	%fd374, %fd369, %fd373;
	ld.global.nc.f64 	%fd375, [%rd53+741760];
	ld.global.f64 	%fd376, [%rd58+8];
	mul.f64 	%fd377, %fd375, %fd376;
	fma.rn.f64 	%fd378, %fd370, %fd372, %fd377;
	fma.rn.f64 	%fd379, %fd143, %fd367, %fd378;
	mul.f64 	%fd380, %fd364, 0d4008000000000000;
	fma.rn.f64 	%fd381, %fd380, %fd365, %fd379;
	ld.global.nc.f64 	%fd382, [%rd53+744192];
	ld.global.f64 	%fd383, [%rd58+16];
	fma.rn.f64 	%fd384, %fd382, %fd383, %fd366;
	mul.f64 	%fd385, %fd375, 0d4008000000000000;
	fma.rn.f64 	%fd386, %fd385, %fd376, %fd384;
	fma.rn.f64 	%fd387, %fd143, %fd367, %fd386;
	sub.f64 	%fd388, %fd377, %fd368;
	mul.f64 	%fd389, %fd382, 0d3FE8000000000000;
	mul.f64 	%fd390, %fd389, %fd383;
	sub.f64 	%fd391, %fd388, %fd390;
	ld.global.f64 	%fd392, [%rd62];
	mul.f64 	%fd393, %fd67, %fd392;
	ld.global.f64 	%fd394, [%rd62+8];
	mul.f64 	%fd395, %fd338, %fd394;
	sub.f64 	%fd396, %fd393, %fd395;
	mul.f64 	%fd397, %fd123, 0d3FE8000000000000;
	ld.global.f64 	%fd398, [%rd62+-8];
	mul.f64 	%fd399, %fd397, %fd398;
	sub.f64 	%fd400, %fd396, %fd399;
	ld.global.f64 	%fd401, [%rd62+16];
	mul.f64 	%fd402, %fd140, %fd401;
	fma.rn.f64 	%fd403, %fd123, %fd398, %fd402;
	fma.rn.f64 	%fd404, %fd143, %fd394, %fd403;
	fma.rn.f64 	%fd405, %fd81, %fd392, %fd404;
	ld.global.nc.f64 	%fd406, [%rd59+2217984];
	ld.global.f64 	%fd407, [%rd62+24];
	fma.rn.f64 	%fd408, %fd406, %fd407, %fd393;
	mul.f64 	%fd409, %fd140, 0d4008000000000000;
	fma.rn.f64 	%fd410, %fd409, %fd401, %fd408;
	fma.rn.f64 	%fd411, %fd143, %fd394, %fd410;
	sub.f64 	%fd412, %fd402, %fd395;
	mul.f64 	%fd413, %fd406, 0d3FE8000000000000;
	mul.f64 	%fd414, %fd413, %fd407;
	sub.f64 	%fd415, %fd412, %fd414;
	ld.global.nc.f64 	%fd416, [%rd66+739312];
	sub.f64 	%fd417, %fd416, %fd2538;
	ld.global.nc.f64 	%fd418, [%rd66+739320];
	sub.f64 	%fd419, %fd418, %fd2538;
	mul.f64 	%fd420, %fd353, %fd419;
	fma.rn.f64 	%fd421, %fd346, %fd417, %fd420;
	ld.global.nc.f64 	%fd422, [%rd66+739336];
	sub.f64 	%fd423, %fd422, %fd2538;
	fma.rn.f64 	%fd424, %fd359, %fd423, %fd421;
	ld.global.nc.f64 	%fd425, [%rd66+739344];
	sub.f64 	%fd426, %fd425, %fd2538;
	fma.rn.f64 	%fd427, %fd363, %fd426, %fd424;
	ld.global.nc.f64 	%fd428, [%rd66+734464];
	sub.f64 	%fd429, %fd428, %fd2538;
	ld.global.nc.f64 	%fd430, [%rd66+736896];
	sub.f64 	%fd431, %fd430, %fd2538;
	mul.f64 	%fd432, %fd381, %fd431;
	fma.rn.f64 	%fd433, %fd374, %fd429, %fd432;
	ld.global.nc.f64 	%fd434, [%rd66+741760];
	sub.f64 	%fd435, %fd434, %fd2538;
	fma.rn.f64 	%fd436, %fd387, %fd435, %fd433;
	ld.global.nc.f64 	%fd437, [%rd66+744192];
	sub.f64 	%fd438, %fd437, %fd2538;
	fma.rn.f64 	%fd439, %fd391, %fd438, %fd436;
	mul.f64 	%fd440, %fd367, %fd439;
	fma.rn.f64 	%fd441, %fd339, %fd427, %fd440;
	mul.f64 	%fd442, %fd2529, %fd392;
	fma.rn.f64 	%fd443, %fd400, 0d4000000000000000, %fd442;
	mul.f64 	%fd444, %fd2539, 0d3FE8000000000000;
	mul.f64 	%fd445, %fd444, %fd394;
	sub.f64 	%fd446, %fd443, %fd445;
	mul.f64 	%fd447, %fd177, 0d3FE8000000000000;
	mul.f64 	%fd448, %fd447, %fd398;
	sub.f64 	%fd449, %fd446, %fd448;
	sub.f64 	%fd450, %fd197, %fd2538;
	mul.f64 	%fd451, %fd177, %fd398;
	fma.rn.f64 	%fd452, %fd405, 0d4000000000000000, %fd451;
	mul.f64 	%fd453, %fd202, %fd401;
	add.f64 	%fd454, %fd452, %fd453;
	fma.rn.f64 	%fd455, %fd204, %fd394, %fd454;
	fma.rn.f64 	%fd456, %fd193, %fd392, %fd455;
	sub.f64 	%fd457, %fd151, %fd2538;
	mul.f64 	%fd458, %fd456, %fd457;
	fma.rn.f64 	%fd459, %fd449, %fd450, %fd458;
	fma.rn.f64 	%fd460, %fd411, 0d4000000000000000, %fd442;
	ld.global.nc.f64 	%fd461, [%rd69+2217984];
	fma.rn.f64 	%fd462, %fd461, %fd407, %fd460;
	mul.f64 	%fd463, %fd202, 0d4008000000000000;
	fma.rn.f64 	%fd464, %fd463, %fd401, %fd462;
	fma.rn.f64 	%fd465, %fd204, %fd394, %fd464;
	sub.f64 	%fd466, %fd214, %fd2538;
	fma.rn.f64 	%fd467, %fd465, %fd466, %fd459;
	fma.rn.f64 	%fd468, %fd415, 0d4000000000000000, %fd453;
	sub.f64 	%fd469, %fd468, %fd445;
	mul.f64 	%fd470, %fd461, 0d3FE8000000000000;
	mul.f64 	%fd471, %fd470, %fd407;
	sub.f64 	%fd472, %fd469, %fd471;
	ld.global.nc.f64 	%fd473, [%rd70+2217984];
	sub.f64 	%fd474, %fd473, %fd2538;
	fma.rn.f64 	%fd475, %fd472, %fd474, %fd467;
	fma.rn.f64 	%fd476, %fd394, %fd475, %fd441;
	mul.f64 	%fd477, %fd339, %fd394;
	mul.f64 	%fd478, %fd477, 0d3F7C71C71C71C71C;
	ld.global.nc.f64 	%fd479, [%rd74+2217968];
	sub.f64 	%fd480, %fd223, %fd479;
	sub.f64 	%fd481, %fd221, %fd2528;
	fma.rn.f64 	%fd482, %fd481, 0d4020000000000000, %fd480;
	mul.f64 	%fd483, %fd342, %fd482;
	ld.global.nc.f64 	%fd484, [%rd74+2217976];
	sub.f64 	%fd485, %fd230, %fd484;
	sub.f64 	%fd486, %fd228, %fd2527;
	fma.rn.f64 	%fd487, %fd486, 0d4020000000000000, %fd485;
	mul.f64 	%fd488, %fd335, %fd487;
	mul.f64 	%fd489, %fd488, 0d4020000000000000;
	sub.f64 	%fd490, %fd483, %fd489;
	ld.global.nc.f64 	%fd491, [%rd74+2217992];
	sub.f64 	%fd492, %fd239, %fd491;
	sub.f64 	%fd493, %fd237, %fd2526;
	fma.rn.f64 	%fd494, %fd493, 0d4020000000000000, %fd492;
	mul.f64 	%fd495, %fd347, %fd494;
	fma.rn.f64 	%fd496, %fd495, 0d4020000000000000, %fd490;
	ld.global.nc.f64 	%fd497, [%rd74+2218000];
	sub.f64 	%fd498, %fd247, %fd497;
	sub.f64 	%fd499, %fd245, %fd2525;
	fma.rn.f64 	%fd500, %fd499, 0d4020000000000000, %fd498;
	mul.f64 	%fd501, %fd354, %fd500;
	sub.f64 	%fd502, %fd496, %fd501;
	mul.f64 	%fd503, %fd478, %fd502;
	fma.rn.f64 	%fd504, %fd476, 0d3FC5555555555555, %fd503;
	mul.f64 	%fd505, %fd367, %fd394;
	mul.f64 	%fd506, %fd505, 0d3F7C71C71C71C71C;
	ld.global.nc.f64 	%fd507, [%rd78+2213120];
	sub.f64 	%fd508, %fd259, %fd507;
	sub.f64 	%fd509, %fd257, %fd2524;
	fma.rn.f64 	%fd510, %fd509, 0d4020000000000000, %fd508;
	mul.f64 	%fd511, %fd370, %fd510;
	ld.global.nc.f64 	%fd512, [%rd78+2215552];
	sub.f64 	%fd513, %fd266, %fd512;
	sub.f64 	%fd514, %fd264, %fd2523;
	fma.rn.f64 	%fd515, %fd514, 0d4020000000000000, %fd513;
	mul.f64 	%fd516, %fd364, %fd515;
	mul.f64 	%fd517, %fd516, 0d4020000000000000;
	sub.f64 	%fd518, %fd511, %fd517;
	ld.global.nc.f64 	%fd519, [%rd78+2220416];
	sub.f64 	%fd520, %fd275, %fd519;
	sub.f64 	%fd521, %fd273, %fd2522;
	fma.rn.f64 	%fd522, %fd521, 0d4020000000000000, %fd520;
	mul.f64 	%fd523, %fd375, %fd522;
	fma.rn.f64 	%fd524, %fd523, 0d4020000000000000, %fd518;
	ld.global.nc.f64 	%fd525, [%rd78+2222848];
	sub.f64 	%fd526, %fd283, %fd525;
	sub.f64 	%fd527, %fd281, %fd2521;
	fma.rn.f64 	%fd528, %fd527, 0d4020000000000000, %fd526;
	mul.f64 	%fd529, %fd382, %fd528;
	sub.f64 	%fd530, %fd524, %fd529;
	fma.rn.f64 	%fd531, %fd506, %fd530, %fd504;
	sub.f64 	%fd532, %fd2528, %fd2525;
	sub.f64 	%fd533, %fd2526, %fd2527;
	fma.rn.f64 	%fd534, %fd533, 0d4020000000000000, %fd532;
	mul.f64 	%fd535, %fd2529, %fd534;
	mul.f64 	%fd536, %fd535, 0d4020000000000000;
	sub.f64 	%fd537, %fd296, %fd536;
	mul.f64 	%fd538, %fd308, 0d4020000000000000;
	add.f64 	%fd539, %fd537, %fd538;
	sub.f64 	%fd540, %fd479, %fd497;
	sub.f64 	%fd541, %fd491, %fd484;
	fma.rn.f64 	%fd542, %fd541, 0d4020000000000000, %fd540;
	mul.f64 	%fd543, %fd461, %fd542;
	sub.f64 	%fd544, %fd539, %fd543;
	fma.rn.f64 	%fd545, %fd478, %fd544, %fd531;
	sub.f64 	%fd546, %fd2524, %fd2521;
	sub.f64 	%fd547, %fd2522, %fd2523;
	fma.rn.f64 	%fd548, %fd547, 0d4020000000000000, %fd546;
	mul.f64 	%fd549, %fd2529, %fd548;
	mul.f64 	%fd550, %fd549, 0d4020000000000000;
	sub.f64 	%fd551, %fd318, %fd550;
	mul.f64 	%fd552, %fd330, 0d4020000000000000;
	add.f64 	%fd553, %fd551, %fd552;
	sub.f64 	%fd554, %fd507, %fd525;
	sub.f64 	%fd555, %fd519, %fd512;
	fma.rn.f64 	%fd556, %fd555, 0d4020000000000000, %fd554;
	mul.f64 	%fd557, %fd461, %fd556;
	sub.f64 	%fd558, %fd553, %fd557;
	fma.rn.f64 	%fd559, %fd506, %fd558, %fd545;
	ld.global.f64 	%fd560, [%rd82+739328];
	fma.rn.f64 	%fd561, %fd559, 0d3FB2B324D6AC6977, %fd560;
	st.global.f64 	[%rd82+739328], %fd561;
	ld.global.nc.f64 	%fd562, [%rd53+1478648];
	ld.global.f64 	%fd563, [%rd55+-8];
	mul.f64 	%fd564, %fd562, %fd563;
	ld.global.f64 	%fd565, [%rd55];
	mul.f64 	%fd566, %fd147, %fd565;
	sub.f64 	%fd567, %fd564, %fd566;
	ld.global.nc.f64 	%fd568, [%rd53+1478640];
	mul.f64 	%fd569, %fd568, 0d3FE8000000000000;
	ld.global.f64 	%fd570, [%rd55+-16];
	mul.f64 	%fd571, %fd569, %fd570;
	sub.f64 	%fd572, %fd567, %fd571;
	ld.global.nc.f64 	%fd573, [%rd53+1478664];
	ld.global.f64 	%fd574, [%rd55+8];
	mul.f64 	%fd575, %fd573, %fd574;
	fma.rn.f64 	%fd576, %fd568, %fd570, %fd575;
	fma.rn.f64 	%fd577, %fd409, %fd565, %fd576;
	mul.f64 	%fd578, %fd562, 0d4008000000000000;
	fma.rn.f64 	%fd579, %fd578, %fd563, %fd577;
	ld.global.nc.f64 	%fd580, [%rd53+1478672];
	ld.global.f64 	%fd581, [%rd55+16];
	fma.rn.f64 	%fd582, %fd580, %fd581, %fd564;
	mul.f64 	%fd583, %fd573, 0d4008000000000000;
	fma.rn.f64 	%fd584, %fd583, %fd574, %fd582;
	fma.rn.f64 	%fd585, %fd409, %fd565, %fd584;
	sub.f64 	%fd586, %fd575, %fd566;
	mul.f64 	%fd587, %fd580, 0d3FE8000000000000;
	mul.f64 	%fd588, %fd587, %fd581;
	sub.f64 	%fd589, %fd586, %fd588;
	ld.global.nc.f64 	%fd590, [%rd53+1476224];
	ld.global.f64 	%fd591, [%rd58+-8];
	mul.f64 	%fd592, %fd590, %fd591;
	ld.global.f64 	%fd593, [%rd58];
	mul.f64 	%fd594, %fd147, %fd593;
	sub.f64 	%fd595, %fd592, %fd594;
	ld.global.nc.f64 	%fd596, [%rd53+1473792];
	mul.f64 	%fd597, %fd596, 0d3FE8000000000000;
	ld.global.f64 	%fd598, [%rd58+-16];
	mul.f64 	%fd599, %fd597, %fd598;
	sub.f64 	%fd600, %fd595, %fd599;
	ld.global.nc.f64 	%fd601, [%rd53+1481088];
	ld.global.f64 	%fd602, [%rd58+8];
	mul.f64 	%fd603, %fd601, %fd602;
	fma.rn.f64 	%fd604, %fd596, %fd598, %fd603;
	fma.rn.f64 	%fd605, %fd409, %fd593, %fd604;
	mul.f64 	%fd606, %fd590, 0d4008000000000000;
	fma.rn.f64 	%fd607, %fd606, %fd591, %fd605;
	ld.global.nc.f64 	%fd608, [%rd53+1483520];
	ld.global.f64 	%fd609, [%rd58+16];
	fma.rn.f64 	%fd610, %fd608, %fd609, %fd592;
	mul.f64 	%fd611, %fd601, 0d4008000000000000;
	fma.rn.f64 	%fd612, %fd611, %fd602, %fd610;
	fma.rn.f64 	%fd613, %fd409, %fd593, %fd612;
	sub.f64 	%fd614, %fd603, %fd594;
	mul.f64 	%fd615, %fd608, 0d3FE8000000000000;
	mul.f64 	%fd616, %fd615, %fd609;
	sub.f64 	%fd617, %fd614, %fd616;
	ld.global.f64 	%fd618, [%rd62+8];
	mul.f64 	%fd619, %fd2540, %fd618;
	ld.global.f64 	%fd620, [%rd62+16];
	mul.f64 	%fd621, %fd147, %fd620;
	sub.f64 	%fd622, %fd619, %fd621;
	ld.global.f64 	%fd623, [%rd62];
	mul.f64 	%fd624, %fd68, %fd623;
	sub.f64 	%fd625, %fd622, %fd624;
	ld.global.f64 	%fd626, [%rd62+24];
	mul.f64 	%fd627, %fd406, %fd626;
	fma.rn.f64 	%fd628, %fd67, %fd623, %fd627;
	fma.rn.f64 	%fd629, %fd409, %fd620, %fd628;
	fma.rn.f64 	%fd630, %fd143, %fd618, %fd629;
	ld.global.nc.f64 	%fd631, [%rd59+2957312];
	ld.global.f64 	%fd632, [%rd62+32];
	fma.rn.f64 	%fd633, %fd631, %fd632, %fd619;
	mul.f64 	%fd634, %fd406, 0d4008000000000000;
	fma.rn.f64 	%fd635, %fd634, %fd626, %fd633;
	fma.rn.f64 	%fd636, %fd409, %fd620, %fd635;
	sub.f64 	%fd637, %fd627, %fd621;
	mul.f64 	%fd638, %fd631, 0d3FE8000000000000;
	mul.f64 	%fd639, %fd638, %fd632;
	sub.f64 	%fd640, %fd637, %fd639;
	ld.global.nc.f64 	%fd641, [%rd66+1478640];
	sub.f64 	%fd642, %fd641, %fd214;
	ld.global.nc.f64 	%fd643, [%rd66+1478648];
	sub.f64 	%fd644, %fd643, %fd214;
	mul.f64 	%fd645, %fd579, %fd644;
	fma.rn.f64 	%fd646, %fd572, %fd642, %fd645;
	ld.global.nc.f64 	%fd647, [%rd66+1478664];
	sub.f64 	%fd648, %fd647, %fd214;
	fma.rn.f64 	%fd649, %fd585, %fd648, %fd646;
	ld.global.nc.f64 	%fd650, [%rd66+1478672];
	sub.f64 	%fd651, %fd650, %fd214;
	fma.rn.f64 	%fd652, %fd589, %fd651, %fd649;
	ld.global.nc.f64 	%fd653, [%rd66+1473792];
	sub.f64 	%fd654, %fd653, %fd214;
	ld.global.nc.f64 	%fd655, [%rd66+1476224];
	sub.f64 	%fd656, %fd655, %fd214;
	mul.f64 	%fd657, %fd607, %fd656;
	fma.rn.f64 	%fd658, %fd600, %fd654, %fd657;
	ld.global.nc.f64 	%fd659, [%rd66+1481088];
	sub.f64 	%fd660, %fd659, %fd214;
	fma.rn.f64 	%fd661, %fd613, %fd660, %fd658;
	ld.global.nc.f64 	%fd662, [%rd66+1483520];
	sub.f64 	%fd663, %fd662, %fd214;
	fma.rn.f64 	%fd664, %fd617, %fd663, %fd661;
	mul.f64 	%fd665, %fd593, %fd664;
	fma.rn.f64 	%fd666, %fd565, %fd652, %fd665;
	mul.f64 	%fd667, %fd2539, %fd618;
	fma.rn.f64 	%fd668, %fd625, 0d4000000000000000, %fd667;
	mul.f64 	%fd669, %fd211, %fd620;
	sub.f64 	%fd670, %fd668, %fd669;
	mul.f64 	%fd671, %fd180, %fd623;
	sub.f64 	%fd672, %fd670, %fd671;
	sub.f64 	%fd673, %fd151, %fd214;
	mul.f64 	%fd674, %fd2529, %fd623;
	fma.rn.f64 	%fd675, %fd630, 0d4000000000000000, %fd674;
	mul.f64 	%fd676, %fd461, %fd626;
	add.f64 	%fd677, %fd675, %fd676;
	fma.rn.f64 	%fd678, %fd463, %fd620, %fd677;
	fma.rn.f64 	%fd679, %fd204, %fd618, %fd678;
	sub.f64 	%fd680, %fd2538, %fd214;
	mul.f64 	%fd681, %fd679, %fd680;
	fma.rn.f64 	%fd682, %fd672, %fd673, %fd681;
	fma.rn.f64 	%fd683, %fd636, 0d4000000000000000, %fd667;
	ld.global.nc.f64 	%fd684, [%rd69+2957312];
	fma.rn.f64 	%fd685, %fd684, %fd632, %fd683;
	mul.f64 	%fd686, %fd461, 0d4008000000000000;
	fma.rn.f64 	%fd687, %fd686, %fd626, %fd685;
	fma.rn.f64 	%fd688, %fd463, %fd620, %fd687;
	sub.f64 	%fd689, %fd473, %fd214;
	fma.rn.f64 	%fd690, %fd688, %fd689, %fd682;
	fma.rn.f64 	%fd691, %fd640, 0d4000000000000000, %fd676;
	sub.f64 	%fd692, %fd691, %fd669;
	mul.f64 	%fd693, %fd684, 0d3FE8000000000000;
	mul.f64 	%fd694, %fd693, %fd632;
	sub.f64 	%fd695, %fd692, %fd694;
	ld.global.nc.f64 	%fd696, [%rd70+2957312];
	sub.f64 	%fd697, %fd696, %fd214;
	fma.rn.f64 	%fd698, %fd695, %fd697, %fd690;
	fma.rn.f64 	%fd699, %fd620, %fd698, %fd666;
	mul.f64 	%fd700, %fd565, %fd620;
	mul.f64 	%fd701, %fd700, 0d3F7C71C71C71C71C;
	ld.global.nc.f64 	%fd702, [%rd74+2957296];
	sub.f64 	%fd703, %fd2528, %fd702;
	sub.f64 	%fd704, %fd479, %fd2537;
	fma.rn.f64 	%fd705, %fd704, 0d4020000000000000, %fd703;
	mul.f64 	%fd706, %fd568, %fd705;
	ld.global.nc.f64 	%fd707, [%rd74+2957304];
	sub.f64 	%fd708, %fd2527, %fd707;
	sub.f64 	%fd709, %fd484, %fd2536;
	fma.rn.f64 	%fd710, %fd709, 0d4020000000000000, %fd708;
	mul.f64 	%fd711, %fd562, %fd710;
	mul.f64 	%fd712, %fd711, 0d4020000000000000;
	sub.f64 	%fd713, %fd706, %fd712;
	ld.global.nc.f64 	%fd714, [%rd74+2957320];
	sub.f64 	%fd715, %fd2526, %fd714;
	sub.f64 	%fd716, %fd491, %fd2535;
	fma.rn.f64 	%fd717, %fd716, 0d4020000000000000, %fd715;
	mul.f64 	%fd718, %fd573, %fd717;
	fma.rn.f64 	%fd719, %fd718, 0d4020000000000000, %fd713;
	ld.global.nc.f64 	%fd720, [%rd74+2957328];
	sub.f64 	%fd721, %fd2525, %fd720;
	sub.f64 	%fd722, %fd497, %fd2534;
	fma.rn.f64 	%fd723, %fd722, 0d4020000000000000, %fd721;
	mul.f64 	%fd724, %fd580, %fd723;
	sub.f64 	%fd725, %fd719, %fd724;
	mul.f64 	%fd726, %fd701, %fd725;
	fma.rn.f64 	%fd727, %fd699, 0d3FC5555555555555, %fd726;
	mul.f64 	%fd728, %fd593, %fd620;
	mul.f64 	%fd729, %fd728, 0d3F7C71C71C71C71C;
	ld.global.nc.f64 	%fd730, [%rd78+2952448];
	sub.f64 	%fd731, %fd2524, %fd730;
	sub.f64 	%fd732, %fd507, %fd2533;
	fma.rn.f64 	%fd733, %fd732, 0d4020000000000000, %fd731;
	mul.f64 	%fd734, %fd596, %fd733;
	ld.global.nc.f64 	%fd735, [%rd78+2954880];
	sub.f64 	%fd736, %fd2523, %fd735;
	sub.f64 	%fd737, %fd512, %fd2532;
	fma.rn.f64 	%fd738, %fd737, 0d4020000000000000, %fd736;
	mul.f64 	%fd739, %fd590, %fd738;
	mul.f64 	%fd740, %fd739, 0d4020000000000000;
	sub.f64 	%fd741, %fd734, %fd740;
	ld.global.nc.f64 	%fd742, [%rd78+2959744];
	sub.f64 	%fd743, %fd2522, %fd742;
	sub.f64 	%fd744, %fd519, %fd2531;
	fma.rn.f64 	%fd745, %fd744, 0d4020000000000000, %fd743;
	mul.f64 	%fd746, %fd601, %fd745;
	fma.rn.f64 	%fd747, %fd746, 0d4020000000000000, %fd741;
	ld.global.nc.f64 	%fd748, [%rd78+2962176];
	sub.f64 	%fd749, %fd2521, %fd748;
	sub.f64 	%fd750, %fd525, %fd2530;
	fma.rn.f64 	%fd751, %fd750, 0d4020000000000000, %fd749;
	mul.f64 	%fd752, %fd608, %fd751;
	sub.f64 	%fd753, %fd747, %fd752;
	fma.rn.f64 	%fd754, %fd729, %fd753, %fd727;
	sub.f64 	%fd755, %fd535, %fd303;
	mul.f64 	%fd756, %fd543, 0d4020000000000000;
	add.f64 	%fd757, %fd755, %fd756;
	sub.f64 	%fd758, %fd702, %fd720;
	sub.f64 	%fd759, %fd714, %fd707;
	fma.rn.f64 	%fd760, %fd759, 0d4020000000000000, %fd758;
	mul.f64 	%fd761, %fd684, %fd760;
	sub.f64 	%fd762, %fd757, %fd761;
	fma.rn.f64 	%fd763, %fd701, %fd762, %fd754;
	sub.f64 	%fd764, %fd549, %fd325;
	mul.f64 	%fd765, %fd557, 0d4020000000000000;
	add.f64 	%fd766, %fd764, %fd765;
	sub.f64 	%fd767, %fd730, %fd748;
	sub.f64 	%fd768, %fd742, %fd735;
	fma.rn.f64 	%fd769, %fd768, 0d4020000000000000, %fd767;
	mul.f64 	%fd770, %fd684, %fd769;
	sub.f64 	%fd771, %fd766, %fd770;
	fma.rn.f64 	%fd772, %fd729, %fd771, %fd763;
	ld.global.f64 	%fd773, [%rd82+1478656];
	fma.rn.f64 	%fd774, %fd772, 0d3FB2B324D6AC6977, %fd773;
	st.global.f64 	[%rd82+1478656], %fd774;
	ld.global.nc.f64 	%fd775, [%rd53+2217976];
	ld.global.f64 	%fd776, [%rd55+-8];
	mul.f64 	%fd777, %fd775, %fd776;
	ld.global.f64 	%fd778, [%rd55];
	mul.f64 	%fd779, %fd413, %fd778;
	sub.f64 	%fd780, %fd777, %fd779;
	ld.global.nc.f64 	%fd781, [%rd53+2217968];
	mul.f64 	%fd782, %fd781, 0d3FE8000000000000;
	ld.global.f64 	%fd783, [%rd55+-16];
	mul.f64 	%fd784, %fd782, %fd783;
	sub.f64 	%fd785, %fd780, %fd784;
	ld.global.nc.f64 	%fd786, [%rd53+2217992];
	ld.global.f64 	%fd787, [%rd55+8];
	mul.f64 	%fd788, %fd786, %fd787;
	fma.rn.f64 	%fd789, %fd781, %fd783, %fd788;
	fma.rn.f64 	%fd790, %fd634, %fd778, %fd789;
	mul.f64 	%fd791, %fd775, 0d4008000000000000;
	fma.rn.f64 	%fd792, %fd791, %fd776, %fd790;
	ld.global.nc.f64 	%fd793, [%rd53+2218000];
	ld.global.f64 	%fd794, [%rd55+16];
	fma.rn.f64 	%fd795, %fd793, %fd794, %fd777;
	mul.f64 	%fd796, %fd786, 0d4008000000000000;
	fma.rn.f64 	%fd797, %fd796, %fd787, %fd795;
	fma.rn.f64 	%fd798, %fd634, %fd778, %fd797;
	sub.f64 	%fd799, %fd788, %fd779;
	mul.f64 	%fd800, %fd793, 0d3FE8000000000000;
	mul.f64 	%fd801, %fd800, %fd794;
	sub.f64 	%fd802, %fd799, %fd801;
	ld.global.nc.f64 	%fd803, [%rd53+2215552];
	ld.global.f64 	%fd804, [%rd58+-8];
	mul.f64 	%fd805, %fd803, %fd804;
	ld.global.f64 	%fd806, [%rd58];
	mul.f64 	%fd807, %fd413, %fd806;
	sub.f64 	%fd808, %fd805, %fd807;
	ld.global.nc.f64 	%fd809, [%rd53+2213120];
	mul.f64 	%fd810, %fd809, 0d3FE8000000000000;
	ld.global.f64 	%fd811, [%rd58+-16];
	mul.f64 	%fd812, %fd810, %fd811;
	sub.f64 	%fd813, %fd808, %fd812;
	ld.global.nc.f64 	%fd814, [%rd53+2220416];
	ld.global.f64 	%fd815, [%rd58+8];
	mul.f64 	%fd816, %fd814, %fd815;
	fma.rn.f64 	%fd817, %fd809, %fd811, %fd816;
	fma.rn.f64 	%fd818, %fd634, %fd806, %fd817;
	mul.f64 	%fd819, %fd803, 0d4008000000000000;
	fma.rn.f64 	%fd820, %fd819, %fd804, %fd818;
	ld.global.nc.f64 	%fd821, [%rd53+2222848];
	ld.global.f64 	%fd822, [%rd58+16];
	fma.rn.f64 	%fd823, %fd821, %fd822, %fd805;
	mul.f64 	%fd824, %fd814, 0d4008000000000000;
	fma.rn.f64 	%fd825, %fd824, %fd815, %fd823;
	fma.rn.f64 	%fd826, %fd634, %fd806, %fd825;
	sub.f64 	%fd827, %fd816, %fd807;
	mul.f64 	%fd828, %fd821, 0d3FE8000000000000;
	mul.f64 	%fd829, %fd828, %fd822;
	sub.f64 	%fd830, %fd827, %fd829;
	ld.global.f64 	%fd831, [%rd62+16];
	mul.f64 	%fd832, %fd140, %fd831;
	ld.global.f64 	%fd833, [%rd62+24];
	mul.f64 	%fd834, %fd413, %fd833;
	sub.f64 	%fd835, %fd832, %fd834;
	ld.global.f64 	%fd836, [%rd62+8];
	mul.f64 	%fd837, %fd338, %fd836;
	sub.f64 	%fd838, %fd835, %fd837;
	ld.global.f64 	%fd839, [%rd62+32];
	mul.f64 	%fd840, %fd631, %fd839;
	fma.rn.f64 	%fd841, %fd2540, %fd836, %fd840;
	fma.rn.f64 	%fd842, %fd634, %fd833, %fd841;
	fma.rn.f64 	%fd843, %fd409, %fd831, %fd842;
	ld.global.nc.f64 	%fd844, [%rd59+3696640];
	ld.global.f64 	%fd845, [%rd62+40];
	fma.rn.f64 	%fd846, %fd844, %fd845, %fd832;
	mul.f64 	%fd847, %fd631, 0d4008000000000000;
	fma.rn.f64 	%fd848, %fd847, %fd839, %fd846;
	fma.rn.f64 	%fd849, %fd634, %fd833, %fd848;
	sub.f64 	%fd850, %fd840, %fd834;
	mul.f64 	%fd851, %fd844, 0d3FE8000000000000;
	mul.f64 	%fd852, %fd851, %fd845;
	sub.f64 	%fd853, %fd850, %fd852;
	ld.global.nc.f64 	%fd854, [%rd66+2217968];
	sub.f64 	%fd855, %fd854, %fd473;
	ld.global.nc.f64 	%fd856, [%rd66+2217976];
	sub.f64 	%fd857, %fd856, %fd473;
	mul.f64 	%fd858, %fd792, %fd857;
	fma.rn.f64 	%fd859, %fd785, %fd855, %fd858;
	ld.global.nc.f64 	%fd860, [%rd66+2217992];
	sub.f64 	%fd861, %fd860, %fd473;
	fma.rn.f64 	%fd862, %fd798, %fd861, %fd859;
	ld.global.nc.f64 	%fd863, [%rd66+2218000];
	sub.f64 	%fd864, %fd863, %fd473;
	fma.rn.f64 	%fd865, %fd802, %fd864, %fd862;
	ld.global.nc.f64 	%fd866, [%rd66+2213120];
	sub.f64 	%fd867, %fd866, %fd473;
	ld.global.nc.f64 	%fd868, [%rd66+2215552];
	sub.f64 	%fd869, %fd868, %fd473;
	mul.f64 	%fd870, %fd820, %fd869;
	fma.rn.f64 	%fd871, %fd813, %fd867, %fd870;
	ld.global.nc.f64 	%fd872, [%rd66+2220416];
	sub.f64 	%fd873, %fd872, %fd473;
	fma.rn.f64 	%fd874, %fd826, %fd873, %fd871;
	ld.global.nc.f64 	%fd875, [%rd66+2222848];
	sub.f64 	%fd876, %fd875, %fd473;
	fma.rn.f64 	%fd877, %fd830, %fd876, %fd874;
	mul.f64 	%fd878, %fd806, %fd877;
	fma.rn.f64 	%fd879, %fd778, %fd865, %fd878;
	mul.f64 	%fd880, %fd202, %fd831;
	fma.rn.f64 	%fd881, %fd838, 0d4000000000000000, %fd880;
	mul.f64 	%fd882, %fd470, %fd833;
	sub.f64 	%fd883, %fd881, %fd882;
	mul.f64 	%fd884, %fd444, %fd836;
	sub.f64 	%fd885, %fd883, %fd884;
	sub.f64 	%fd886, %fd2538, %fd473;
	mul.f64 	%fd887, %fd2539, %fd836;
	fma.rn.f64 	%fd888, %fd843, 0d4000000000000000, %fd887;
	mul.f64 	%fd889, %fd684, %fd839;
	add.f64 	%fd890, %fd888, %fd889;
	fma.rn.f64 	%fd891, %fd686, %fd833, %fd890;
	fma.rn.f64 	%fd892, %fd463, %fd831, %fd891;
	sub.f64 	%fd893, %fd214, %fd473;
	mul.f64 	%fd894, %fd892, %fd893;
	fma.rn.f64 	%fd895, %fd885, %fd886, %fd894;
	fma.rn.f64 	%fd896, %fd849, 0d4000000000000000, %fd880;
	ld.global.nc.f64 	%fd897, [%rd69+3696640];
	fma.rn.f64 	%fd898, %fd897, %fd845, %fd896;
	mul.f64 	%fd899, %fd684, 0d4008000000000000;
	fma.rn.f64 	%fd900, %fd899, %fd839, %fd898;
	fma.rn.f64 	%fd901, %fd686, %fd833, %fd900;
	sub.f64 	%fd902, %fd696, %fd473;
	fma.rn.f64 	%fd903, %fd901, %fd902, %fd895;
	fma.rn.f64 	%fd904, %fd853, 0d4000000000000000, %fd889;
	sub.f64 	%fd905, %fd904, %fd882;
	mul.f64 	%fd906, %fd897, 0d3FE8000000000000;
	mul.f64 	%fd907, %fd906, %fd845;
	sub.f64 	%fd908, %fd905, %fd907;
	ld.global.nc.f64 	%fd909, [%rd70+3696640];
	sub.f64 	%fd910, %fd909, %fd473;
	fma.rn.f64 	%fd911, %fd908, %fd910, %fd903;
	fma.rn.f64 	%fd912, %fd833, %fd911, %fd879;
	mul.f64 	%fd913, %fd778, %fd833;
	mul.f64 	%fd914, %fd913, 0d3F7C71C71C71C71C;
	ld.global.nc.f64 	%fd915, [%rd74+3696624];
	sub.f64 	%fd916, %fd2537, %fd915;
	sub.f64 	%fd917, %fd702, %fd221;
	fma.rn.f64 	%fd918, %fd917, 0d4020000000000000, %fd916;
	mul.f64 	%fd919, %fd781, %fd918;
	ld.global.nc.f64 	%fd920, [%rd74+3696632];
	sub.f64 	%fd921, %fd2536, %fd920;
	sub.f64 	%fd922, %fd707, %fd228;
	fma.rn.f64 	%fd923, %fd922, 0d4020000000000000, %fd921;
	mul.f64 	%fd924, %fd775, %fd923;
	mul.f64 	%fd925, %fd924, 0d4020000000000000;
	sub.f64 	%fd926, %fd919, %fd925;
	ld.global.nc.f64 	%fd927, [%rd74+3696648];
	sub.f64 	%fd928, %fd2535, %fd927;
	sub.f64 	%fd929, %fd714, %fd237;
	fma.rn.f64 	%fd930, %fd929, 0d4020000000000000, %fd928;
	mul.f64 	%fd931, %fd786, %fd930;
	fma.rn.f64 	%fd932, %fd931, 0d4020000000000000, %fd926;
	ld.global.nc.f64 	%fd933, [%rd74+3696656];
	sub.f64 	%fd934, %fd2534, %fd933;
	sub.f64 	%fd935, %fd720, %fd245;
	fma.rn.f64 	%fd936, %fd935, 0d4020000000000000, %fd934;
	mul.f64 	%fd937, %fd793, %fd936;
	sub.f64 	%fd938, %fd932, %fd937;
	mul.f64 	%fd939, %fd914, %fd938;
	fma.rn.f64 	%fd940, %fd912, 0d3FC5555555555555, %fd939;
	mul.f64 	%fd941, %fd806, %fd833;
	mul.f64 	%fd942, %fd941, 0d3F7C71C71C71C71C;
	ld.global.nc.f64 	%fd943, [%rd78+3691776];
	sub.f64 	%fd944, %fd2533, %fd943;
	sub.f64 	%fd945, %fd730, %fd257;
	fma.rn.f64 	%fd946, %fd945, 0d4020000000000000, %fd944;
	mul.f64 	%fd947, %fd809, %fd946;
	ld.global.nc.f64 	%fd948, [%rd78+3694208];
	sub.f64 	%fd949, %fd2532, %fd948;
	sub.f64 	%fd950, %fd735, %fd264;
	fma.rn.f64 	%fd951, %fd950, 0d4020000000000000, %fd949;
	mul.f64 	%fd952, %fd803, %fd951;
	mul.f64 	%fd953, %fd952, 0d4020000000000000;
	sub.f64 	%fd954, %fd947, %fd953;
	ld.global.nc.f64 	%fd955, [%rd78+3699072];
	sub.f64 	%fd956, %fd2531, %fd955;
	sub.f64 	%fd957, %fd742, %fd273;
	fma.rn.f64 	%fd958, %fd957, 0d4020000000000000, %fd956;
	mul.f64 	%fd959, %fd814, %fd958;
	fma.rn.f64 	%fd960, %fd959, 0d4020000000000000, %fd954;
	ld.global.nc.f64 	%fd961, [%rd78+3701504];
	sub.f64 	%fd962, %fd2530, %fd961;
	sub.f64 	%fd963, %fd748, %fd281;
	fma.rn.f64 	%fd964, %fd963, 0d4020000000000000, %fd962;
	mul.f64 	%fd965, %fd821, %fd964;
	sub.f64 	%fd966, %fd960, %fd965;
	fma.rn.f64 	%fd967, %fd942, %fd966, %fd940;
	sub.f64 	%fd968, %fd302, %fd538;
	mul.f64 	%fd969, %fd761, 0d4020000000000000;
	add.f64 	%fd970, %fd968, %fd969;
	sub.f64 	%fd971, %fd915, %fd933;
	sub.f64 	%fd972, %fd927, %fd920;
	fma.rn.f64 	%fd973, %fd972, 0d4020000000000000, %fd971;
	mul.f64 	%fd974, %fd897, %fd973;
	sub.f64 	%fd975, %fd970, %fd974;
	fma.rn.f64 	%fd976, %fd914, %fd975, %fd967;
	sub.f64 	%fd977, %fd324, %fd552;
	mul.f64 	%fd978, %fd770, 0d4020000000000000;
	add.f64 	%fd979, %fd977, %fd978;
	sub.f64 	%fd980, %fd943, %fd961;
	sub.f64 	%fd981, %fd955, %fd948;
	fma.rn.f64 	%fd982, %fd981, 0d4020000000000000, %fd980;
	mul.f64 	%fd983, %fd897, %fd982;
	sub.f64 	%fd984, %fd979, %fd983;
	fma.rn.f64 	%fd985, %fd942, %fd984, %fd976;
	ld.global.f64 	%fd986, [%rd82+2217984];
	fma.rn.f64 	%fd987, %fd985, 0d3FB2B324D6AC6977, %fd986;
	st.global.f64 	[%rd82+2217984], %fd987;
	ld.global.nc.f64 	%fd988, [%rd53+2957304];
	ld.global.f64 	%fd989, [%rd55+-8];
	mul.f64 	%fd990, %fd988, %fd989;
	ld.global.f64 	%fd991, [%rd55];
	mul.f64 	%fd992, %fd638, %fd991;
	sub.f64 	%fd993, %fd990, %fd992;
	ld.global.nc.f64 	%fd994, [%rd53+2957296];
	mul.f64 	%fd995, %fd994, 0d3FE8000000000000;
	ld.global.f64 	%fd996, [%rd55+-16];
	mul.f64 	%fd997, %fd995, %fd996;
	sub.f64 	%fd998, %fd993, %fd997;
	ld.global.nc.f64 	%fd999, [%rd53+2957320];
	ld.global.f64 	%fd1000, [%rd55+8];
	mul.f64 	%fd1001, %fd999, %fd1000;
	fma.rn.f64 	%fd1002, %fd994, %fd996, %fd1001;
	fma.rn.f64 	%fd1003, %fd847, %fd991, %fd1002;
	mul.f64 	%fd1004, %fd988, 0d4008000000000000;
	fma.rn.f64 	%fd1005, %fd1004, %fd989, %fd1003;
	ld.global.nc.f64 	%fd1006, [%rd53+2957328];
	ld.global.f64 	%fd1007, [%rd55+16];
	fma.rn.f64 	%fd1008, %fd1006, %fd1007, %fd990;
	mul.f64 	%fd1009, %fd999, 0d4008000000000000;
	fma.rn.f64 	%fd1010, %fd1009, %fd1000, %fd1008;
	fma.rn.f64 	%fd1011, %fd847, %fd991, %fd1010;
	sub.f64 	%fd1012, %fd1001, %fd992;
	mul.f64 	%fd1013, %fd1006, 0d3FE8000000000000;
	mul.f64 	%fd1014, %fd1013, %fd1007;
	sub.f64 	%fd1015, %fd1012, %fd1014;
	ld.global.nc.f64 	%fd1016, [%rd53+2954880];
	ld.global.f64 	%fd1017, [%rd58+-8];
	mul.f64 	%fd1018, %fd1016, %fd1017;
	ld.global.f64 	%fd1019, [%rd58];
	mul.f64 	%fd1020, %fd638, %fd1019;
	sub.f64 	%fd1021, %fd1018, %fd1020;
	ld.global.nc.f64 	%fd1022, [%rd53+2952448];
	mul.f64 	%fd1023, %fd1022, 0d3FE8000000000000;
	ld.global.f64 	%fd1024, [%rd58+-16];
	mul.f64 	%fd1025, %fd1023, %fd1024;
	sub.f64 	%fd1026, %fd1021, %fd1025;
	ld.global.nc.f64 	%fd1027, [%rd53+2959744];
	ld.global.f64 	%fd1028, [%rd58+8];
	mul.f64 	%fd1029, %fd1027, %fd1028;
	fma.rn.f64 	%fd1030, %fd1022, %fd1024, %fd1029;
	fma.rn.f64 	%fd1031, %fd847, %fd1019, %fd1030;
	mul.f64 	%fd1032, %fd1016, 0d4008000000000000;
	fma.rn.f64 	%fd1033, %fd1032, %fd1017, %fd1031;
	ld.global.nc.f64 	%fd1034, [%rd53+2962176];
	ld.global.f64 	%fd1035, [%rd58+16];
	fma.rn.f64 	%fd1036, %fd1034, %fd1035, %fd1018;
	mul.f64 	%fd1037, %fd1027, 0d4008000000000000;
	fma.rn.f64 	%fd1038, %fd1037, %fd1028, %fd1036;
	fma.rn.f64 	%fd1039, %fd847, %fd1019, %fd1038;
	sub.f64 	%fd1040, %fd1029, %fd1020;
	mul.f64 	%fd1041, %fd1034, 0d3FE8000000000000;
	mul.f64 	%fd1042, %fd1041, %fd1035;
	sub.f64 	%fd1043, %fd1040, %fd1042;
	ld.global.f64 	%fd1044, [%rd62+24];
	mul.f64 	%fd1045, %fd406, %fd1044;
	ld.global.f64 	%fd1046, [%rd62+32];
	mul.f64 	%fd1047, %fd638, %fd1046;
	sub.f64 	%fd1048, %fd1045, %fd1047;
	ld.global.f64 	%fd1049, [%rd62+16];
	mul.f64 	%fd1050, %fd147, %fd1049;
	sub.f64 	%fd1051, %fd1048, %fd1050;
	ld.global.f64 	%fd1052, [%rd62+40];
	mul.f64 	%fd1053, %fd844, %fd1052;
	fma.rn.f64 	%fd1054, %fd140, %fd1049, %fd1053;
	fma.rn.f64 	%fd1055, %fd847, %fd1046, %fd1054;
	fma.rn.f64 	%fd1056, %fd634, %fd1044, %fd1055;
	ld.global.nc.f64 	%fd1057, [%rd59+4435968];
	ld.global.f64 	%fd1058, [%rd62+48];
	fma.rn.f64 	%fd1059, %fd1057, %fd1058, %fd1045;
	mul.f64 	%fd1060, %fd844, 0d4008000000000000;
	fma.rn.f64 	%fd1061, %fd1060, %fd1052, %fd1059;
	fma.rn.f64 	%fd1062, %fd847, %fd1046, %fd1061;
	sub.f64 	%fd1063, %fd1053, %fd1047;
	mul.f64 	%fd1064, %fd1057, 0d3FE8000000000000;
	mul.f64 	%fd1065, %fd1064, %fd1058;
	sub.f64 	%fd1066, %fd1063, %fd1065;
	ld.global.nc.f64 	%fd1067, [%rd66+2957296];
	sub.f64 	%fd1068, %fd1067, %fd696;
	ld.global.nc.f64 	%fd1069, [%rd66+2957304];
	sub.f64 	%fd1070, %fd1069, %fd696;
	mul.f64 	%fd1071, %fd1005, %fd1070;
	fma.rn.f64 	%fd1072, %fd998, %fd1068, %fd1071;
	ld.global.nc.f64 	%fd1073, [%rd66+2957320];
	sub.f64 	%fd1074, %fd1073, %fd696;
	fma.rn.f64 	%fd1075, %fd1011, %fd1074, %fd1072;
	ld.global.nc.f64 	%fd1076, [%rd66+2957328];
	sub.f64 	%fd1077, %fd1076, %fd696;
	fma.rn.f64 	%fd1078, %fd1015, %fd1077, %fd1075;
	ld.global.nc.f64 	%fd1079, [%rd66+2952448];
	sub.f64 	%fd1080, %fd1079, %fd696;
	ld.global.nc.f64 	%fd1081, [%rd66+2954880];
	sub.f64 	%fd1082, %fd1081, %fd696;
	mul.f64 	%fd1083, %fd1033, %fd1082;
	fma.rn.f64 	%fd1084, %fd1026, %fd1080, %fd1083;
	ld.global.nc.f64 	%fd1085, [%rd66+2959744];
	sub.f64 	%fd1086, %fd1085, %fd696;
	fma.rn.f64 	%fd1087, %fd1039, %fd1086, %fd1084;
	ld.global.nc.f64 	%fd1088, [%rd66+2962176];
	sub.f64 	%fd1089, %fd1088, %fd696;
	fma.rn.f64 	%fd1090, %fd1043, %fd1089, %fd1087;
	mul.f64 	%fd1091, %fd1019, %fd1090;
	fma.rn.f64 	%fd1092, %fd991, %fd1078, %fd1091;
	mul.f64 	%fd1093, %fd461, %fd1044;
	fma.rn.f64 	%fd1094, %fd1051, 0d4000000000000000, %fd1093;
	mul.f64 	%fd1095, %fd693, %fd1046;
	sub.f64 	%fd1096, %fd1094, %fd1095;
	mul.f64 	%fd1097, %fd211, %fd1049;
	sub.f64 	%fd1098, %fd1096, %fd1097;
	sub.f64 	%fd1099, %fd214, %fd696;
	mul.f64 	%fd1100, %fd202, %fd1049;
	fma.rn.f64 	%fd1101, %fd1056, 0d4000000000000000, %fd1100;
	mul.f64 	%fd1102, %fd897, %fd1052;
	add.f64 	%fd1103, %fd1101, %fd1102;
	fma.rn.f64 	%fd1104, %fd899, %fd1046, %fd1103;
	fma.rn.f64 	%fd1105, %fd686, %fd1044, %fd1104;
	sub.f64 	%fd1106, %fd473, %fd696;
	mul.f64 	%fd1107, %fd1105, %fd1106;
	fma.rn.f64 	%fd1108, %fd1098, %fd1099, %fd1107;
	fma.rn.f64 	%fd1109, %fd1062, 0d4000000000000000, %fd1093;
	ld.global.nc.f64 	%fd1110, [%rd69+4435968];
	fma.rn.f64 	%fd1111, %fd1110, %fd1058, %fd1109;
	mul.f64 	%fd1112, %fd897, 0d4008000000000000;
	fma.rn.f64 	%fd1113, %fd1112, %fd1052, %fd1111;
	fma.rn.f64 	%fd1114, %fd899, %fd1046, %fd1113;
	sub.f64 	%fd1115, %fd909, %fd696;
	fma.rn.f64 	%fd1116, %fd1114, %fd1115, %fd1108;
	fma.rn.f64 	%fd1117, %fd1066, 0d4000000000000000, %fd1102;
	sub.f64 	%fd1118, %fd1117, %fd1095;
	mul.f64 	%fd1119, %fd1110, 0d3FE8000000000000;
	mul.f64 	%fd1120, %fd1119, %fd1058;
	sub.f64 	%fd1121, %fd1118, %fd1120;
	ld.global.nc.f64 	%fd1122, [%rd70+4435968];
	sub.f64 	%fd1123, %fd1122, %fd696;
	fma.rn.f64 	%fd1124, %fd1121, %fd1123, %fd1116;
	fma.rn.f64 	%fd1125, %fd1046, %fd1124, %fd1092;
	mul.f64 	%fd1126, %fd991, %fd1046;
	mul.f64 	%fd1127, %fd1126, 0d3F7C71C71C71C71C;
	ld.global.nc.f64 	%fd1128, [%rd74+4435952];
	sub.f64 	%fd1129, %fd221, %fd1128;
	sub.f64 	%fd1130, %fd915, %fd479;
	fma.rn.f64 	%fd1131, %fd1130, 0d4020000000000000, %fd1129;
	mul.f64 	%fd1132, %fd994, %fd1131;
	ld.global.nc.f64 	%fd1133, [%rd74+4435960];
	sub.f64 	%fd1134, %fd228, %fd1133;
	sub.f64 	%fd1135, %fd920, %fd484;
	fma.rn.f64 	%fd1136, %fd1135, 0d4020000000000000, %fd1134;
	mul.f64 	%fd1137, %fd988, %fd1136;
	mul.f64 	%fd1138, %fd1137, 0d4020000000000000;
	sub.f64 	%fd1139, %fd1132, %fd1138;
	ld.global.nc.f64 	%fd1140, [%rd74+4435976];
	sub.f64 	%fd1141, %fd237, %fd1140;
	sub.f64 	%fd1142, %fd927, %fd491;
	fma.rn.f64 	%fd1143, %fd1142, 0d4020000000000000, %fd1141;
	mul.f64 	%fd1144, %fd999, %fd1143;
	fma.rn.f64 	%fd1145, %fd1144, 0d4020000000000000, %fd1139;
	ld.global.nc.f64 	%fd1146, [%rd74+4435984];
	sub.f64 	%fd1147, %fd245, %fd1146;
	sub.f64 	%fd1148, %fd933, %fd497;
	fma.rn.f64 	%fd1149, %fd1148, 0d4020000000000000, %fd1147;
	mul.f64 	%fd1150, %fd1006, %fd1149;
	sub.f64 	%fd1151, %fd1145, %fd1150;
	mul.f64 	%fd1152, %fd1127, %fd1151;
	fma.rn.f64 	%fd1153, %fd1125, 0d3FC5555555555555, %fd1152;
	mul.f64 	%fd1154, %fd1019, %fd1046;
	mul.f64 	%fd1155, %fd1154, 0d3F7C71C71C71C71C;
	ld.global.nc.f64 	%fd1156, [%rd78+4431104];
	sub.f64 	%fd1157, %fd257, %fd1156;
	sub.f64 	%fd1158, %fd943, %fd507;
	fma.rn.f64 	%fd1159, %fd1158, 0d4020000000000000, %fd1157;
	mul.f64 	%fd1160, %fd1022, %fd1159;
	ld.global.nc.f64 	%fd1161, [%rd78+4433536];
	sub.f64 	%fd1162, %fd264, %fd1161;
	sub.f64 	%fd1163, %fd948, %fd512;
	fma.rn.f64 	%fd1164, %fd1163, 0d4020000000000000, %fd1162;
	mul.f64 	%fd1165, %fd1016, %fd1164;
	mul.f64 	%fd1166, %fd1165, 0d4020000000000000;
	sub.f64 	%fd1167, %fd1160, %fd1166;
	ld.global.nc.f64 	%fd1168, [%rd78+4438400];
	sub.f64 	%fd1169, %fd273, %fd1168;
	sub.f64 	%fd1170, %fd955, %fd519;
	fma.rn.f64 	%fd1171, %fd1170, 0d4020000000000000, %fd1169;
	mul.f64 	%fd1172, %fd1027, %fd1171;
	fma.rn.f64 	%fd1173, %fd1172, 0d4020000000000000, %fd1167;
	ld.global.nc.f64 	%fd1174, [%rd78+4440832];
	sub.f64 	%fd1175, %fd281, %fd1174;
	sub.f64 	%fd1176, %fd961, %fd525;
	fma.rn.f64 	%fd1177, %fd1176, 0d4020000000000000, %fd1175;
	mul.f64 	%fd1178, %fd1034, %fd1177;
	sub.f64 	%fd1179, %fd1173, %fd1178;
	fma.rn.f64 	%fd1180, %fd1155, %fd1179, %fd1153;
	sub.f64 	%fd1181, %fd308, %fd756;
	mul.f64 	%fd1182, %fd974, 0d4020000000000000;
	add.f64 	%fd1183, %fd1181, %fd1182;
	sub.f64 	%fd1184, %fd1128, %fd1146;
	sub.f64 	%fd1185, %fd1140, %fd1133;
	fma.rn.f64 	%fd1186, %fd1185, 0d4020000000000000, %fd1184;
	mul.f64 	%fd1187, %fd1110, %fd1186;
	sub.f64 	%fd1188, %fd1183, %fd1187;
	fma.rn.f64 	%fd1189, %fd1127, %fd1188, %fd1180;
	sub.f64 	%fd1190, %fd330, %fd765;
	mul.f64 	%fd1191, %fd983, 0d4020000000000000;
	add.f64 	%fd1192, %fd1190, %fd1191;
	sub.f64 	%fd1193, %fd1156, %fd1174;
	sub.f64 	%fd1194, %fd1168, %fd1161;
	fma.rn.f64 	%fd1195, %fd1194, 0d4020000000000000, %fd1193;
	mul.f64 	%fd1196, %fd1110, %fd1195;
	sub.f64 	%fd1197, %fd1192, %fd1196;
	fma.rn.f64 	%fd1198, %fd1155, %fd1197, %fd1189;
	ld.global.f64 	%fd1199, [%rd82+2957312];
	fma.rn.f64 	%fd1200, %fd1198, 0d3FB2B324D6AC6977, %fd1199;
	st.global.f64 	[%rd82+2957312], %fd1200;
	ld.global.nc.f64 	%fd1201, [%rd53+3696632];
	ld.global.f64 	%fd1202, [%rd55+-8];
	mul.f64 	%fd1203, %fd1201, %fd1202;
	ld.global.f64 	%fd1204, [%rd55];
	mul.f64 	%fd1205, %fd851, %fd1204;
	sub.f64 	%fd1206, %fd1203, %fd1205;
	ld.global.nc.f64 	%fd1207, [%rd53+3696624];
	mul.f64 	%fd1208, %fd1207, 0d3FE8000000000000;
	ld.global.f64 	%fd1209, [%rd55+-16];
	mul.f64 	%fd1210, %fd1208, %fd1209;
	sub.f64 	%fd1211, %fd1206, %fd1210;
	ld.global.nc.f64 	%fd1212, [%rd53+3696648];
	ld.global.f64 	%fd1213, [%rd55+8];
	mul.f64 	%fd1214, %fd1212, %fd1213;
	fma.rn.f64 	%fd1215, %fd1207, %fd1209, %fd1214;
	fma.rn.f64 	%fd1216, %fd1060, %fd1204, %fd1215;
	mul.f64 	%fd1217, %fd1201, 0d4008000000000000;
	fma.rn.f64 	%fd1218, %fd1217, %fd1202, %fd1216;
	ld.global.nc.f64 	%fd1219, [%rd53+3696656];
	ld.global.f64 	%fd1220, [%rd55+16];
	fma.rn.f64 	%fd1221, %fd1219, %fd1220, %fd1203;
	mul.f64 	%fd1222, %fd1212, 0d4008000000000000;
	fma.rn.f64 	%fd1223, %fd1222, %fd1213, %fd1221;
	fma.rn.f64 	%fd1224, %fd1060, %fd1204, %fd1223;
	sub.f64 	%fd1225, %fd1214, %fd1205;
	mul.f64 	%fd1226, %fd1219, 0d3FE8000000000000;
	mul.f64 	%fd1227, %fd1226, %fd1220;
	sub.f64 	%fd1228, %fd1225, %fd1227;
	ld.global.nc.f64 	%fd1229, [%rd53+3694208];
	ld.global.f64 	%fd1230, [%rd58+-8];
	mul.f64 	%fd1231, %fd1229, %fd1230;
	ld.global.f64 	%fd1232, [%rd58];
	mul.f64 	%fd1233, %fd851, %fd1232;
	sub.f64 	%fd1234, %fd1231, %fd1233;
	ld.global.nc.f64 	%fd1235, [%rd53+3691776];
	mul.f64 	%fd1236, %fd1235, 0d3FE8000000000000;
	ld.global.f64 	%fd1237, [%rd58+-16];
	mul.f64 	%fd1238, %fd1236, %fd1237;
	sub.f64 	%fd1239, %fd1234, %fd1238;
	ld.global.nc.f64 	%fd1240, [%rd53+3699072];
	ld.global.f64 	%fd1241, [%rd58+8];
	mul.f64 	%fd1242, %fd1240, %fd1241;
	fma.rn.f64 	%fd1243, %fd1235, %fd1237, %fd1242;
	fma.rn.f64 	%fd1244, %fd1060, %fd1232, %fd1243;
	mul.f64 	%fd1245, %fd1229, 0d4008000000000000;
	fma.rn.f64 	%fd1246, %fd1245, %fd1230, %fd1244;
	ld.global.nc.f64 	%fd1247, [%rd53+3701504];
	ld.global.f64 	%fd1248, [%rd58+16];
	fma.rn.f64 	%fd1249, %fd1247, %fd1248, %fd1231;
	mul.f64 	%fd1250, %fd1240, 0d4008000000000000;
	fma.rn.f64 	%fd1251, %fd1250, %fd1241, %fd1249;
	fma.rn.f64 	%fd1252, %fd1060, %fd1232, %fd1251;
	sub.f64 	%fd1253, %fd1242, %fd1233;
	mul.f64 	%fd1254, %fd1247, 0d3FE8000000000000;
	mul.f64 	%fd1255, %fd1254, %fd1248;
	sub.f64 	%fd1256, %fd1253, %fd1255;
	ld.global.f64 	%fd1257, [%rd62+32];
	mul.f64 	%fd1258, %fd631, %fd1257;
	ld.global.f64 	%fd1259, [%rd62+40];
	mul.f64 	%fd1260, %fd851, %fd1259;
	sub.f64 	%fd1261, %fd1258, %fd1260;
	ld.global.f64 	%fd1262, [%rd62+24];
	mul.f64 	%fd1263, %fd413, %fd1262;
	sub.f64 	%fd1264, %fd1261, %fd1263;
	ld.global.f64 	%fd1265, [%rd62+48];
	mul.f64 	%fd1266, %fd1057, %fd1265;
	fma.rn.f64 	%fd1267, %fd406, %fd1262, %fd1266;
	fma.rn.f64 	%fd1268, %fd1060, %fd1259, %fd1267;
	fma.rn.f64 	%fd1269, %fd847, %fd1257, %fd1268;
	ld.global.nc.f64 	%fd1270, [%rd59+5175296];
	ld.global.f64 	%fd1271, [%rd62+56];
	fma.rn.f64 	%fd1272, %fd1270, %fd1271, %fd1258;
	mul.f64 	%fd1273, %fd1057, 0d4008000000000000;
	fma.rn.f64 	%fd1274, %fd1273, %fd1265, %fd1272;
	fma.rn.f64 	%fd1275, %fd1060, %fd1259, %fd1274;
	sub.f64 	%fd1276, %fd1266, %fd1260;
	mul.f64 	%fd1277, %fd1270, 0d3FE8000000000000;
	mul.f64 	%fd1278, %fd1277, %fd1271;
	sub.f64 	%fd1279, %fd1276, %fd1278;
	ld.global.nc.f64 	%fd1280, [%rd66+3696624];
	sub.f64 	%fd1281, %fd1280, %fd909;
	ld.global.nc.f64 	%fd1282, [%rd66+3696632];
	sub.f64 	%fd1283, %fd1282, %fd909;
	mul.f64 	%fd1284, %fd1218, %fd1283;
	fma.rn.f64 	%fd1285, %fd1211, %fd1281, %fd1284;
	ld.global.nc.f64 	%fd1286, [%rd66+3696648];
	sub.f64 	%fd1287, %fd1286, %fd909;
	fma.rn.f64 	%fd1288, %fd1224, %fd1287, %fd1285;
	ld.global.nc.f64 	%fd1289, [%rd66+3696656];
	sub.f64 	%fd1290, %fd1289, %fd909;
	fma.rn.f64 	%fd1291, %fd1228, %fd1290, %fd1288;
	ld.global.nc.f64 	%fd1292, [%rd66+3691776];
	sub.f64 	%fd1293, %fd1292, %fd909;
	ld.global.nc.f64 	%fd1294, [%rd66+3694208];
	sub.f64 	%fd1295, %fd1294, %fd909;
	mul.f64 	%fd1296, %fd1246, %fd1295;
	fma.rn.f64 	%fd1297, %fd1239, %fd1293, %fd1296;
	ld.global.nc.f64 	%fd1298, [%rd66+3699072];
	sub.f64 	%fd1299, %fd1298, %fd909;
	fma.rn.f64 	%fd1300, %fd1252, %fd1299, %fd1297;
	ld.global.nc.f64 	%fd1301, [%rd66+3701504];
	sub.f64 	%fd1302, %fd1301, %fd909;
	fma.rn.f64 	%fd1303, %fd1256, %fd1302, %fd1300;
	mul.f64 	%fd1304, %fd1232, %fd1303;
	fma.rn.f64 	%fd1305, %fd1204, %fd1291, %fd1304;
	mul.f64 	%fd1306, %fd684, %fd1257;
	fma.rn.f64 	%fd1307, %fd1264, 0d4000000000000000, %fd1306;
	mul.f64 	%fd1308, %fd906, %fd1259;
	sub.f64 	%fd1309, %fd1307, %fd1308;
	mul.f64 	%fd1310, %fd470, %fd1262;
	sub.f64 	%fd1311, %fd1309, %fd1310;
	sub.f64 	%fd1312, %fd473, %fd909;
	mul.f64 	%fd1313, %fd461, %fd1262;
	fma.rn.f64 	%fd1314, %fd1269, 0d4000000000000000, %fd1313;
	mul.f64 	%fd1315, %fd1110, %fd1265;
	add.f64 	%fd1316, %fd1314, %fd1315;
	fma.rn.f64 	%fd1317, %fd1112, %fd1259, %fd1316;
	fma.rn.f64 	%fd1318, %fd899, %fd1257, %fd1317;
	sub.f64 	%fd1319, %fd696, %fd909;
	mul.f64 	%fd1320, %fd1318, %fd1319;
	fma.rn.f64 	%fd1321, %fd1311, %fd1312, %fd1320;
	fma.rn.f64 	%fd1322, %fd1275, 0d4000000000000000, %fd1306;
	ld.global.nc.f64 	%fd1323, [%rd69+5175296];
	fma.rn.f64 	%fd1324, %fd1323, %fd1271, %fd1322;
	mul.f64 	%fd1325, %fd1110, 0d4008000000000000;
	fma.rn.f64 	%fd1326, %fd1325, %fd1265, %fd1324;
	fma.rn.f64 	%fd1327, %fd1112, %fd1259, %fd1326;
	sub.f64 	%fd1328, %fd1122, %fd909;
	fma.rn.f64 	%fd1329, %fd1327, %fd1328, %fd1321;
	fma.rn.f64 	%fd1330, %fd1279, 0d4000000000000000, %fd1315;
	sub.f64 	%fd1331, %fd1330, %fd1308;
	mul.f64 	%fd1332, %fd1323, 0d3FE8000000000000;
	mul.f64 	%fd1333, %fd1332, %fd1271;
	sub.f64 	%fd1334, %fd1331, %fd1333;
	ld.global.nc.f64 	%fd1335, [%rd70+5175296];
	sub.f64 	%fd1336, %fd1335, %fd909;
	fma.rn.f64 	%fd1337, %fd1334, %fd1336, %fd1329;
	fma.rn.f64 	%fd1338, %fd1259, %fd1337, %fd1305;
	mul.f64 	%fd1339, %fd1204, %fd1259;
	mul.f64 	%fd1340, %fd1339, 0d3F7C71C71C71C71C;
	ld.global.nc.f64 	%fd1341, [%rd74+5175280];
	sub.f64 	%fd1342, %fd479, %fd1341;
	sub.f64 	%fd1343, %fd1128, %fd702;
	fma.rn.f64 	%fd1344, %fd1343, 0d4020000000000000, %fd1342;
	mul.f64 	%fd1345, %fd1207, %fd1344;
	ld.global.nc.f64 	%fd1346, [%rd74+5175288];
	sub.f64 	%fd1347, %fd484, %fd1346;
	sub.f64 	%fd1348, %fd1133, %fd707;
	fma.rn.f64 	%fd1349, %fd1348, 0d4020000000000000, %fd1347;
	mul.f64 	%fd1350, %fd1201, %fd1349;
	mul.f64 	%fd1351, %fd1350, 0d4020000000000000;
	sub.f64 	%fd1352, %fd1345, %fd1351;
	ld.global.nc.f64 	%fd1353, [%rd74+5175304];
	sub.f64 	%fd1354, %fd491, %fd1353;
	sub.f64 	%fd1355, %fd1140, %fd714;
	fma.rn.f64 	%fd1356, %fd1355, 0d4020000000000000, %fd1354;
	mul.f64 	%fd1357, %fd1212, %fd1356;
	fma.rn.f64 	%fd1358, %fd1357, 0d4020000000000000, %fd1352;
	ld.global.nc.f64 	%fd1359, [%rd74+5175312];
	sub.f64 	%fd1360, %fd497, %fd1359;
	sub.f64 	%fd1361, %fd1146, %fd720;
	fma.rn.f64 	%fd1362, %fd1361, 0d4020000000000000, %fd1360;
	mul.f64 	%fd1363, %fd1219, %fd1362;
	sub.f64 	%fd1364, %fd1358, %fd1363;
	mul.f64 	%fd1365, %fd1340, %fd1364;
	fma.rn.f64 	%fd1366, %fd1338, 0d3FC5555555555555, %fd1365;
	mul.f64 	%fd1367, %fd1232, %fd1259;
	mul.f64 	%fd1368, %fd1367, 0d3F7C71C71C71C71C;
	ld.global.nc.f64 	%fd1369, [%rd78+5170432];
	sub.f64 	%fd1370, %fd507, %fd1369;
	sub.f64 	%fd1371, %fd1156, %fd730;
	fma.rn.f64 	%fd1372, %fd1371, 0d4020000000000000, %fd1370;
	mul.f64 	%fd1373, %fd1235, %fd1372;
	ld.global.nc.f64 	%fd1374, [%rd78+5172864];
	sub.f64 	%fd1375, %fd512, %fd1374;
	sub.f64 	%fd1376, %fd1161, %fd735;
	fma.rn.f64 	%fd1377, %fd1376, 0d4020000000000000, %fd1375;
	mul.f64 	%fd1378, %fd1229, %fd1377;
	mul.f64 	%fd1379, %fd1378, 0d4020000000000000;
	sub.f64 	%fd1380, %fd1373, %fd1379;
	ld.global.nc.f64 	%fd1381, [%rd78+5177728];
	sub.f64 	%fd1382, %fd519, %fd1381;
	sub.f64 	%fd1383, %fd1168, %fd742;
	fma.rn.f64 	%fd1384, %fd1383, 0d4020000000000000, %fd1382;
	mul.f64 	%fd1385, %fd1240, %fd1384;
	fma.rn.f64 	%fd1386, %fd1385, 0d4020000000000000, %fd1380;
	ld.global.nc.f64 	%fd1387, [%rd78+5180160];
	sub.f64 	%fd1388, %fd525, %fd1387;
	sub.f64 	%fd1389, %fd1174, %fd748;
	fma.rn.f64 	%fd1390, %fd1389, 0d4020000000000000, %fd1388;
	mul.f64 	%fd1391, %fd1247, %fd1390;
	sub.f64 	%fd1392, %fd1386, %fd1391;
	fma.rn.f64 	%fd1393, %fd1368, %fd1392, %fd1366;
	sub.f64 	%fd1394, %fd543, %fd969;
	mul.f64 	%fd1395, %fd1187, 0d4020000000000000;
	add.f64 	%fd1396, %fd1394, %fd1395;
	sub.f64 	%fd1397, %fd1341, %fd1359;
	sub.f64 	%fd1398, %fd1353, %fd1346;
	fma.rn.f64 	%fd1399, %fd1398, 0d4020000000000000, %fd1397;
	mul.f64 	%fd1400, %fd1323, %fd1399;
	sub.f64 	%fd1401, %fd1396, %fd1400;
	fma.rn.f64 	%fd1402, %fd1340, %fd1401, %fd1393;
	sub.f64 	%fd1403, %fd557, %fd978;
	mul.f64 	%fd1404, %fd1196, 0d4020000000000000;
	add.f64 	%fd1405, %fd1403, %fd1404;
	sub.f64 	%fd1406, %fd1369, %fd1387;
	sub.f64 	%fd1407, %fd1381, %fd1374;
	fma.rn.f64 	%fd1408, %fd1407, 0d4020000000000000, %fd1406;
	mul.f64 	%fd1409, %fd1323, %fd1408;
	sub.f64 	%fd1410, %fd1405, %fd1409;
	fma.rn.f64 	%fd1411, %fd1368, %fd1410, %fd1402;
	ld.global.f64 	%fd1412, [%rd82+3696640];
	fma.rn.f64 	%fd1413, %fd1411, 0d3FB2B324D6AC6977, %fd1412;
	st.global.f64 	[%rd82+3696640], %fd1413;
	ld.global.nc.f64 	%fd1414, [%rd53+4435960];
	ld.global.f64 	%fd1415, [%rd55+-8];
	mul.f64 	%fd1416, %fd1414, %fd1415;
	ld.global.f64 	%fd1417, [%rd55];
	mul.f64 	%fd1418, %fd1064, %fd1417;
	sub.f64 	%fd1419, %fd1416, %fd1418;
	ld.global.nc.f64 	%fd1420, [%rd53+4435952];
	mul.f64 	%fd1421, %fd1420, 0d3FE8000000000000;
	ld.global.f64 	%fd1422, [%rd55+-16];
	mul.f64 	%fd1423, %fd1421, %fd1422;
	sub.f64 	%fd1424, %fd1419, %fd1423;
	ld.global.nc.f64 	%fd1425, [%rd53+4435976];
	ld.global.f64 	%fd1426, [%rd55+8];
	mul.f64 	%fd1427, %fd1425, %fd1426;
	fma.rn.f64 	%fd1428, %fd1420, %fd1422, %fd1427;
	fma.rn.f64 	%fd1429, %fd1273, %fd1417, %fd1428;
	mul.f64 	%fd1430, %fd1414, 0d4008000000000000;
	fma.rn.f64 	%fd1431, %fd1430, %fd1415, %fd1429;
	ld.global.nc.f64 	%fd1432, [%rd53+4435984];
	ld.global.f64 	%fd1433, [%rd55+16];
	fma.rn.f64 	%fd1434, %fd1432, %fd1433, %fd1416;
	mul.f64 	%fd1435, %fd1425, 0d4008000000000000;
	fma.rn.f64 	%fd1436, %fd1435, %fd1426, %fd1434;
	fma.rn.f64 	%fd1437, %fd1273, %fd1417, %fd1436;
	sub.f64 	%fd1438, %fd1427, %fd1418;
	mul.f64 	%fd1439, %fd1432, 0d3FE8000000000000;
	mul.f64 	%fd1440, %fd1439, %fd1433;
	sub.f64 	%fd1441, %fd1438, %fd1440;
	ld.global.nc.f64 	%fd1442, [%rd53+4433536];
	ld.global.f64 	%fd1443, [%rd58+-8];
	mul.f64 	%fd1444, %fd1442, %fd1443;
	ld.global.f64 	%fd1445, [%rd58];
	mul.f64 	%fd1446, %fd1064, %fd1445;
	sub.f64 	%fd1447, %fd1444, %fd1446;
	ld.global.nc.f64 	%fd1448, [%rd53+4431104];
	mul.f64 	%fd1449, %fd1448, 0d3FE8000000000000;
	ld.global.f64 	%fd1450, [%rd58+-16];
	mul.f64 	%fd1451, %fd1449, %fd1450;
	sub.f64 	%fd1452, %fd1447, %fd1451;
	ld.global.nc.f64 	%fd1453, [%rd53+4438400];
	ld.global.f64 	%fd1454, [%rd58+8];
	mul.f64 	%fd1455, %fd1453, %fd1454;
	fma.rn.f64 	%fd1456, %fd1448, %fd1450, %fd1455;
	fma.rn.f64 	%fd1457, %fd1273, %fd1445, %fd1456;
	mul.f64 	%fd1458, %fd1442, 0d4008000000000000;
	fma.rn.f64 	%fd1459, %fd1458, %fd1443, %fd1457;
	ld.global.nc.f64 	%fd1460, [%rd53+4440832];
	ld.global.f64 	%fd1461, [%rd58+16];
	fma.rn.f64 	%fd1462, %fd1460, %fd1461, %fd1444;
	mul.f64 	%fd1463, %fd1453, 0d4008000000000000;
	fma.rn.f64 	%fd1464, %fd1463, %fd1454, %fd1462;
	fma.rn.f64 	%fd1465, %fd1273, %fd1445, %fd1464;
	sub.f64 	%fd1466, %fd1455, %fd1446;
	mul.f64 	%fd1467, %fd1460, 0d3FE8000000000000;
	mul.f64 	%fd1468, %fd1467, %fd1461;
	sub.f64 	%fd1469, %fd1466, %fd1468;
	ld.global.f64 	%fd1470, [%rd62+40];
	mul.f64 	%fd1471, %fd844, %fd1470;
	ld.global.f64 	%fd1472, [%rd62+48];
	mul.f64 	%fd1473, %fd1064, %fd1472;
	sub.f64 	%fd1474, %fd1471, %fd1473;
	ld.global.f64 	%fd1475, [%rd62+32];
	mul.f64 	%fd1476, %fd638, %fd1475;
	sub.f64 	%fd1477, %fd1474, %fd1476;
	ld.global.f64 	%fd1478, [%rd62+56];
	mul.f64 	%fd1479, %fd1270, %fd1478;
	fma.rn.f64 	%fd1480, %fd631, %fd1475, %fd1479;
	fma.rn.f64 	%fd1481, %fd1273, %fd1472, %fd1480;
	fma.rn.f64 	%fd1482, %fd1060, %fd1470, %fd1481;
	ld.global.nc.f64 	%fd1483, [%rd59+5914624];
	ld.global.f64 	%fd1484, [%rd62+64];
	fma.rn.f64 	%fd1485, %fd1483, %fd1484, %fd1471;
	mul.f64 	%fd1486, %fd1270, 0d4008000000000000;
	fma.rn.f64 	%fd1487, %fd1486, %fd1478, %fd1485;
	fma.rn.f64 	%fd1488, %fd1273, %fd1472, %fd1487;
	sub.f64 	%fd1489, %fd1479, %fd1473;
	mul.f64 	%fd1490, %fd1483, 0d3FE8000000000000;
	mul.f64 	%fd1491, %fd1490, %fd1484;
	sub.f64 	%fd1492, %fd1489, %fd1491;
	ld.global.nc.f64 	%fd1493, [%rd66+4435952];
	sub.f64 	%fd1494, %fd1493, %fd1122;
	ld.global.nc.f64 	%fd1495, [%rd66+4435960];
	sub.f64 	%fd1496, %fd1495, %fd1122;
	mul.f64 	%fd1497, %fd1431, %fd1496;
	fma.rn.f64 	%fd1498, %fd1424, %fd1494, %fd1497;
	ld.global.nc.f64 	%fd1499, [%rd66+4435976];
	sub.f64 	%fd1500, %fd1499, %fd1122;
	fma.rn.f64 	%fd1501, %fd1437, %fd1500, %fd1498;
	ld.global.nc.f64 	%fd1502, [%rd66+4435984];
	sub.f64 	%fd1503, %fd1502, %fd1122;
	fma.rn.f64 	%fd1504, %fd1441, %fd1503, %fd1501;
	ld.global.nc.f64 	%fd1505, [%rd66+4431104];
	sub.f64 	%fd1506, %fd1505, %fd1122;
	ld.global.nc.f64 	%fd1507, [%rd66+4433536];
	sub.f64 	%fd1508, %fd1507, %fd1122;
	mul.f64 	%fd1509, %fd1459, %fd1508;
	fma.rn.f64 	%fd1510, %fd1452, %fd1506, %fd1509;
	ld.global.nc.f64 	%fd1511, [%rd66+4438400];
	sub.f64 	%fd1512, %fd1511, %fd1122;
	fma.rn.f64 	%fd1513, %fd1465, %fd1512, %fd1510;
	ld.global.nc.f64 	%fd1514, [%rd66+4440832];
	sub.f64 	%fd1515, %fd1514, %fd1122;
	fma.rn.f64 	%fd1516, %fd1469, %fd1515, %fd1513;
	mul.f64 	%fd1517, %fd1445, %fd1516;
	fma.rn.f64 	%fd1518, %fd1417, %fd1504, %fd1517;
	mul.f64 	%fd1519, %fd897, %fd1470;
	fma.rn.f64 	%fd1520, %fd1477, 0d4000000000000000, %fd1519;
	mul.f64 	%fd1521, %fd1119, %fd1472;
	sub.f64 	%fd1522, %fd1520, %fd1521;
	mul.f64 	%fd1523, %fd693, %fd1475;
	sub.f64 	%fd1524, %fd1522, %fd1523;
	sub.f64 	%fd1525, %fd696, %fd1122;
	mul.f64 	%fd1526, %fd684, %fd1475;
	fma.rn.f64 	%fd1527, %fd1482, 0d4000000000000000, %fd1526;
	mul.f64 	%fd1528, %fd1323, %fd1478;
	add.f64 	%fd1529, %fd1527, %fd1528;
	fma.rn.f64 	%fd1530, %fd1325, %fd1472, %fd1529;
	fma.rn.f64 	%fd1531, %fd1112, %fd1470, %fd1530;
	sub.f64 	%fd1532, %fd909, %fd1122;
	mul.f64 	%fd1533, %fd1531, %fd1532;
	fma.rn.f64 	%fd1534, %fd1524, %fd1525, %fd1533;
	fma.rn.f64 	%fd1535, %fd1488, 0d4000000000000000, %fd1519;
	ld.global.nc.f64 	%fd1536, [%rd69+5914624];
	fma.rn.f64 	%fd1537, %fd1536, %fd1484, %fd1535;
	mul.f64 	%fd1538, %fd1323, 0d4008000000000000;
	fma.rn.f64 	%fd1539, %fd1538, %fd1478, %fd1537;
	fma.rn.f64 	%fd1540, %fd1325, %fd1472, %fd1539;
	sub.f64 	%fd1541, %fd1335, %fd1122;
	fma.rn.f64 	%fd1542, %fd1540, %fd1541, %fd1534;
	fma.rn.f64 	%fd1543, %fd1492, 0d4000000000000000, %fd1528;
	sub.f64 	%fd1544, %fd1543, %fd1521;
	mul.f64 	%fd1545, %fd1536, 0d3FE8000000000000;
	mul.f64 	%fd1546, %fd1545, %fd1484;
	sub.f64 	%fd1547, %fd1544, %fd1546;
	ld.global.nc.f64 	%fd1548, [%rd70+5914624];
	sub.f64 	%fd1549, %fd1548, %fd1122;
	fma.rn.f64 	%fd1550, %fd1547, %fd1549, %fd1542;
	fma.rn.f64 	%fd1551, %fd1472, %fd1550, %fd1518;
	mul.f64 	%fd1552, %fd1417, %fd1472;
	mul.f64 	%fd1553, %fd1552, 0d3F7C71C71C71C71C;
	ld.global.nc.f64 	%fd1554, [%rd74+5914608];
	sub.f64 	%fd1555, %fd702, %fd1554;
	sub.f64 	%fd1556, %fd1341, %fd915;
	fma.rn.f64 	%fd1557, %fd1556, 0d4020000000000000, %fd1555;
	mul.f64 	%fd1558, %fd1420, %fd1557;
	ld.global.nc.f64 	%fd1559, [%rd74+5914616];
	sub.f64 	%fd1560, %fd707, %fd1559;
	sub.f64 	%fd1561, %fd1346, %fd920;
	fma.rn.f64 	%fd1562, %fd1561, 0d4020000000000000, %fd1560;
	mul.f64 	%fd1563, %fd1414, %fd1562;
	mul.f64 	%fd1564, %fd1563, 0d4020000000000000;
	sub.f64 	%fd1565, %fd1558, %fd1564;
	ld.global.nc.f64 	%fd1566, [%rd74+5914632];
	sub.f64 	%fd1567, %fd714, %fd1566;
	sub.f64 	%fd1568, %fd1353, %fd927;
	fma.rn.f64 	%fd1569, %fd1568, 0d4020000000000000, %fd1567;
	mul.f64 	%fd1570, %fd1425, %fd1569;
	fma.rn.f64 	%fd1571, %fd1570, 0d4020000000000000, %fd1565;
	ld.global.nc.f64 	%fd1572, [%rd74+5914640];
	sub.f64 	%fd1573, %fd720, %fd1572;
	sub.f64 	%fd1574, %fd1359, %fd933;
	fma.rn.f64 	%fd1575, %fd1574, 0d4020000000000000, %fd1573;
	mul.f64 	%fd1576, %fd1432, %fd1575;
	sub.f64 	%fd1577, %fd1571, %fd1576;
	mul.f64 	%fd1578, %fd1553, %fd1577;
	fma.rn.f64 	%fd1579, %fd1551, 0d3FC5555555555555, %fd1578;
	mul.f64 	%fd1580, %fd1445, %fd1472;
	mul.f64 	%fd1581, %fd1580, 0d3F7C71C71C71C71C;
	ld.global.nc.f64 	%fd1582, [%rd78+5909760];
	sub.f64 	%fd1583, %fd730, %fd1582;
	sub.f64 	%fd1584, %fd1369, %fd943;
	fma.rn.f64 	%fd1585, %fd1584, 0d4020000000000000, %fd1583;
	mul.f64 	%fd1586, %fd1448, %fd1585;
	ld.global.nc.f64 	%fd1587, [%rd78+5912192];
	sub.f64 	%fd1588, %fd735, %fd1587;
	sub.f64 	%fd1589, %fd1374, %fd948;
	fma.rn.f64 	%fd1590, %fd1589, 0d4020000000000000, %fd1588;
	mul.f64 	%fd1591, %fd1442, %fd1590;
	mul.f64 	%fd1592, %fd1591, 0d4020000000000000;
	sub.f64 	%fd1593, %fd1586, %fd1592;
	ld.global.nc.f64 	%fd1594, [%rd78+5917056];
	sub.f64 	%fd1595, %fd742, %fd1594;
	sub.f64 	%fd1596, %fd1381, %fd955;
	fma.rn.f64 	%fd1597, %fd1596, 0d4020000000000000, %fd1595;
	mul.f64 	%fd1598, %fd1453, %fd1597;
	fma.rn.f64 	%fd1599, %fd1598, 0d4020000000000000, %fd1593;
	ld.global.nc.f64 	%fd1600, [%rd78+5919488];
	sub.f64 	%fd1601, %fd748, %fd1600;
	sub.f64 	%fd1602, %fd1387, %fd961;
	fma.rn.f64 	%fd1603, %fd1602, 0d4020000000000000, %fd1601;
	mul.f64 	%fd1604, %fd1460, %fd1603;
	sub.f64 	%fd1605, %fd1599, %fd1604;
	fma.rn.f64 	%fd1606, %fd1581, %fd1605, %fd1579;
	sub.f64 	%fd1607, %fd761, %fd1182;
	mul.f64 	%fd1608, %fd1400, 0d4020000000000000;
	add.f64 	%fd1609, %fd1607, %fd1608;
	sub.f64 	%fd1610, %fd1554, %fd1572;
	sub.f64 	%fd1611, %fd1566, %fd1559;
	fma.rn.f64 	%fd1612, %fd1611, 0d4020000000000000, %fd1610;
	mul.f64 	%fd1613, %fd1536, %fd1612;
	sub.f64 	%fd1614, %fd1609, %fd1613;
	fma.rn.f64 	%fd1615, %fd1553, %fd1614, %fd1606;
	sub.f64 	%fd1616, %fd770, %fd1191;
	mul.f64 	%fd1617, %fd1409, 0d4020000000000000;
	add.f64 	%fd1618, %fd1616, %fd1617;
	sub.f64 	%fd1619, %fd1582, %fd1600;
	sub.f64 	%fd1620, %fd1594, %fd1587;
	fma.rn.f64 	%fd1621, %fd1620, 0d4020000000000000, %fd1619;
	mul.f64 	%fd1622, %fd1536, %fd1621;
	sub.f64 	%fd1623, %fd1618, %fd1622;
	fma.rn.f64 	%fd1624, %fd1581, %fd1623, %fd1615;
	ld.global.f64 	%fd1625, [%rd82+4435968];
	fma.rn.f64 	%fd1626, %fd1624, 0d3FB2B324D6AC6977, %fd1625;
	st.global.f64 	[%rd82+4435968], %fd1626;
	ld.global.nc.f64 	%fd1627, [%rd53+5175288];
	ld.global.f64 	%fd1628, [%rd55+-8];
	mul.f64 	%fd1629, %fd1627, %fd1628;
	ld.global.f64 	%fd1630, [%rd55];
	mul.f64 	%fd1631, %fd1277, %fd1630;
	sub.f64 	%fd1632, %fd1629, %fd1631;
	ld.global.nc.f64 	%fd1633, [%rd53+5175280];
	mul.f64 	%fd1634, %fd1633, 0d3FE8000000000000;
	ld.global.f64 	%fd1635, [%rd55+-16];
	mul.f64 	%fd1636, %fd1634, %fd1635;
	sub.f64 	%fd1637, %fd1632, %fd1636;
	ld.global.nc.f64 	%fd1638, [%rd53+5175304];
	ld.global.f64 	%fd1639, [%rd55+8];
	mul.f64 	%fd1640, %fd1638, %fd1639;
	fma.rn.f64 	%fd1641, %fd1633, %fd1635, %fd1640;
	fma.rn.f64 	%fd1642, %fd1486, %fd1630, %fd1641;
	mul.f64 	%fd1643, %fd1627, 0d4008000000000000;
	fma.rn.f64 	%fd1644, %fd1643, %fd1628, %fd1642;
	ld.global.nc.f64 	%fd1645, [%rd53+5175312];
	ld.global.f64 	%fd1646, [%rd55+16];
	fma.rn.f64 	%fd1647, %fd1645, %fd1646, %fd1629;
	mul.f64 	%fd1648, %fd1638, 0d4008000000000000;
	fma.rn.f64 	%fd1649, %fd1648, %fd1639, %fd1647;
	fma.rn.f64 	%fd1650, %fd1486, %fd1630, %fd1649;
	sub.f64 	%fd1651, %fd1640, %fd1631;
	mul.f64 	%fd1652, %fd1645, 0d3FE8000000000000;
	mul.f64 	%fd1653, %fd1652, %fd1646;
	sub.f64 	%fd1654, %fd1651, %fd1653;
	ld.global.nc.f64 	%fd1655, [%rd53+5172864];
	ld.global.f64 	%fd1656, [%rd58+-8];
	mul.f64 	%fd1657, %fd1655, %fd1656;
	ld.global.f64 	%fd1658, [%rd58];
	mul.f64 	%fd1659, %fd1277, %fd1658;
	sub.f64 	%fd1660, %fd1657, %fd1659;
	ld.global.nc.f64 	%fd1661, [%rd53+5170432];
	mul.f64 	%fd1662, %fd1661, 0d3FE8000000000000;
	ld.global.f64 	%fd1663, [%rd58+-16];
	mul.f64 	%fd1664, %fd1662, %fd1663;
	sub.f64 	%fd1665, %fd1660, %fd1664;
	ld.global.nc.f64 	%fd1666, [%rd53+5177728];
	ld.global.f64 	%fd1667, [%rd58+8];
	mul.f64 	%fd1668, %fd1666, %fd1667;
	fma.rn.f64 	%fd1669, %fd1661, %fd1663, %fd1668;
	fma.rn.f64 	%fd1670, %fd1486, %fd1658, %fd1669;
	mul.f64 	%fd1671, %fd1655, 0d4008000000000000;
	fma.rn.f64 	%fd1672, %fd1671, %fd1656, %fd1670;
	ld.global.nc.f64 	%fd1673, [%rd53+5180160];
	ld.global.f64 	%fd1674, [%rd58+16];
	fma.rn.f64 	%fd1675, %fd1673, %fd1674, %fd1657;
	mul.f64 	%fd1676, %fd1666, 0d4008000000000000;
	fma.rn.f64 	%fd1677, %fd1676, %fd1667, %fd1675;
	fma.rn.f64 	%fd1678, %fd1486, %fd1658, %fd1677;
	sub.f64 	%fd1679, %fd1668, %fd1659;
	mul.f64 	%fd1680, %fd1673, 0d3FE8000000000000;
	mul.f64 	%fd1681, %fd1680, %fd1674;
	sub.f64 	%fd1682, %fd1679, %fd1681;
	ld.global.f64 	%fd1683, [%rd62+48];
	mul.f64 	%fd1684, %fd1057, %fd1683;
	ld.global.f64 	%fd1685, [%rd62+56];
	mul.f64 	%fd1686, %fd1277, %fd1685;
	sub.f64 	%fd1687, %fd1684, %fd1686;
	ld.global.f64 	%fd1688, [%rd62+40];
	mul.f64 	%fd1689, %fd851, %fd1688;
	sub.f64 	%fd1690, %fd1687, %fd1689;
	ld.global.f64 	%fd1691, [%rd62+64];
	mul.f64 	%fd1692, %fd1483, %fd1691;
	fma.rn.f64 	%fd1693, %fd844, %fd1688, %fd1692;
	fma.rn.f64 	%fd1694, %fd1486, %fd1685, %fd1693;
	fma.rn.f64 	%fd1695, %fd1273, %fd1683, %fd1694;
	ld.global.nc.f64 	%fd1696, [%rd59+6653952];
	ld.global.f64 	%fd1697, [%rd62+72];
	fma.rn.f64 	%fd1698, %fd1696, %fd1697, %fd1684;
	mul.f64 	%fd1699, %fd1483, 0d4008000000000000;
	fma.rn.f64 	%fd1700, %fd1699, %fd1691, %fd1698;
	fma.rn.f64 	%fd1701, %fd1486, %fd1685, %fd1700;
	sub.f64 	%fd1702, %fd1692, %fd1686;
	mul.f64 	%fd1703, %fd1696, 0d3FE8000000000000;
	mul.f64 	%fd1704, %fd1703, %fd1697;
	sub.f64 	%fd1705, %fd1702, %fd1704;
	ld.global.nc.f64 	%fd1706, [%rd66+5175280];
	sub.f64 	%fd1707, %fd1706, %fd1335;
	ld.global.nc.f64 	%fd1708, [%rd66+5175288];
	sub.f64 	%fd1709, %fd1708, %fd1335;
	mul.f64 	%fd1710, %fd1644, %fd1709;
	fma.rn.f64 	%fd1711, %fd1637, %fd1707, %fd1710;
	ld.global.nc.f64 	%fd1712, [%rd66+5175304];
	sub.f64 	%fd1713, %fd1712, %fd1335;
	fma.rn.f64 	%fd1714, %fd1650, %fd1713, %fd1711;
	ld.global.nc.f64 	%fd1715, [%rd66+5175312];
	sub.f64 	%fd1716, %fd1715, %fd1335;
	fma.rn.f64 	%fd1717, %fd1654, %fd1716, %fd1714;
	ld.global.nc.f64 	%fd1718, [%rd66+5170432];
	sub.f64 	%fd1719, %fd1718, %fd1335;
	ld.global.nc.f64 	%fd1720, [%rd66+5172864];
	sub.f64 	%fd1721, %fd1720, %fd1335;
	mul.f64 	%fd1722, %fd1672, %fd1721;
	fma.rn.f64 	%fd1723, %fd1665, %fd1719, %fd1722;
	ld.global.nc.f64 	%fd1724, [%rd66+5177728];
	sub.f64 	%fd1725, %fd1724, %fd1335;
	fma.rn.f64 	%fd1726, %fd1678, %fd1725, %fd1723;
	ld.global.nc.f64 	%fd1727, [%rd66+5180160];
	sub.f64 	%fd1728, %fd1727, %fd1335;
	fma.rn.f64 	%fd1729, %fd1682, %fd1728, %fd1726;
	mul.f64 	%fd1730, %fd1658, %fd1729;
	fma.rn.f64 	%fd1731, %fd1630, %fd1717, %fd1730;
	mul.f64 	%fd1732, %fd1110, %fd1683;
	fma.rn.f64 	%fd1733, %fd1690, 0d4000000000000000, %fd1732;
	mul.f64 	%fd1734, %fd1332, %fd1685;
	sub.f64 	%fd1735, %fd1733, %fd1734;
	mul.f64 	%fd1736, %fd906, %fd1688;
	sub.f64 	%fd1737, %fd1735, %fd1736;
	sub.f64 	%fd1738, %fd909, %fd1335;
	mul.f64 	%fd1739, %fd897, %fd1688;
	fma.rn.f64 	%fd1740, %fd1695, 0d4000000000000000, %fd1739;
	mul.f64 	%fd1741, %fd1536, %fd1691;
	add.f64 	%fd1742, %fd1740, %fd1741;
	fma.rn.f64 	%fd1743, %fd1538, %fd1685, %fd1742;
	fma.rn.f64 	%fd1744, %fd1325, %fd1683, %fd1743;
	sub.f64 	%fd1745, %fd1122, %fd1335;
	mul.f64 	%fd1746, %fd1744, %fd1745;
	fma.rn.f64 	%fd1747, %fd1737, %fd1738, %fd1746;
	fma.rn.f64 	%fd1748, %fd1701, 0d4000000000000000, %fd1732;
	ld.global.nc.f64 	%fd1749, [%rd69+6653952];
	fma.rn.f64 	%fd1750, %fd1749, %fd1697, %fd1748;
	mul.f64 	%fd1751, %fd1536, 0d4008000000000000;
	fma.rn.f64 	%fd1752, %fd1751, %fd1691, %fd1750;
	fma.rn.f64 	%fd1753, %fd1538, %fd1685, %fd1752;
	sub.f64 	%fd1754, %fd1548, %fd1335;
	fma.rn.f64 	%fd1755, %fd1753, %fd1754, %fd1747;
	fma.rn.f64 	%fd1756, %fd1705, 0d4000000000000000, %fd1741;
	sub.f64 	%fd1757, %fd1756, %fd1734;
	mul.f64 	%fd1758, %fd1749, 0d3FE8000000000000;
	mul.f64 	%fd1759, %fd1758, %fd1697;
	sub.f64 	%fd1760, %fd1757, %fd1759;
	ld.global.nc.f64 	%fd1761, [%rd70+6653952];
	sub.f64 	%fd1762, %fd1761, %fd1335;
	fma.rn.f64 	%fd1763, %fd1760, %fd1762, %fd1755;
	fma.rn.f64 	%fd1764, %fd1685, %fd1763, %fd1731;
	mul.f64 	%fd1765, %fd1630, %fd1685;
	mul.f64 	%fd1766, %fd1765, 0d3F7C71C71C71C71C;
	ld.global.nc.f64 	%fd1767, [%rd74+6653936];
	sub.f64 	%fd1768, %fd915, %fd1767;
	sub.f64 	%fd1769, %fd1554, %fd1128;
	fma.rn.f64 	%fd1770, %fd1769, 0d4020000000000000, %fd1768;
	mul.f64 	%fd1771, %fd1633, %fd1770;
	ld.global.nc.f64 	%fd1772, [%rd74+6653944];
	sub.f64 	%fd1773, %fd920, %fd1772;
	sub.f64 	%fd1774, %fd1559, %fd1133;
	fma.rn.f64 	%fd1775, %fd1774, 0d4020000000000000, %fd1773;
	mul.f64 	%fd1776, %fd1627, %fd1775;
	mul.f64 	%fd1777, %fd1776, 0d4020000000000000;
	sub.f64 	%fd1778, %fd1771, %fd1777;
	ld.global.nc.f64 	%fd1779, [%rd74+6653960];
	sub.f64 	%fd1780, %fd927, %fd1779;
	sub.f64 	%fd1781, %fd1566, %fd1140;
	fma.rn.f64 	%fd1782, %fd1781, 0d4020000000000000, %fd1780;
	mul.f64 	%fd1783, %fd1638, %fd1782;
	fma.rn.f64 	%fd1784, %fd1783, 0d4020000000000000, %fd1778;
	ld.global.nc.f64 	%fd1785, [%rd74+6653968];
	sub.f64 	%fd1786, %fd933, %fd1785;
	sub.f64 	%fd1787, %fd1572, %fd1146;
	fma.rn.f64 	%fd1788, %fd1787, 0d4020000000000000, %fd1786;
	mul.f64 	%fd1789, %fd1645, %fd1788;
	sub.f64 	%fd1790, %fd1784, %fd1789;
	mul.f64 	%fd1791, %fd1766, %fd1790;
	fma.rn.f64 	%fd1792, %fd1764, 0d3FC5555555555555, %fd1791;
	mul.f64 	%fd1793, %fd1658, %fd1685;
	mul.f64 	%fd1794, %fd1793, 0d3F7C71C71C71C71C;
	ld.global.nc.f64 	%fd1795, [%rd78+6649088];
	sub.f64 	%fd1796, %fd943, %fd1795;
	sub.f64 	%fd1797, %fd1582, %fd1156;
	fma.rn.f64 	%fd1798, %fd1797, 0d4020000000000000, %fd1796;
	mul.f64 	%fd1799, %fd1661, %fd1798;
	ld.global.nc.f64 	%fd1800, [%rd78+6651520];
	sub.f64 	%fd1801, %fd948, %fd1800;
	sub.f64 	%fd1802, %fd1587, %fd1161;
	fma.rn.f64 	%fd1803, %fd1802, 0d4020000000000000, %fd1801;
	mul.f64 	%fd1804, %fd1655, %fd1803;
	mul.f64 	%fd1805, %fd1804, 0d4020000000000000;
	sub.f64 	%fd1806, %fd1799, %fd1805;
	ld.global.nc.f64 	%fd1807, [%rd78+6656384];
	sub.f64 	%fd1808, %fd955, %fd1807;
	sub.f64 	%fd1809, %fd1594, %fd1168;
	fma.rn.f64 	%fd1810, %fd1809, 0d4020000000000000, %fd1808;
	mul.f64 	%fd1811, %fd1666, %fd1810;
	fma.rn.f64 	%fd1812, %fd1811, 0d4020000000000000, %fd1806;
	ld.global.nc.f64 	%fd1813, [%rd78+6658816];
	sub.f64 	%fd1814, %fd961, %fd1813;
	sub.f64 	%fd1815, %fd1600, %fd1174;
	fma.rn.f64 	%fd1816, %fd1815, 0d4020000000000000, %fd1814;
	mul.f64 	%fd1817, %fd1673, %fd1816;
	sub.f64 	%fd1818, %fd1812, %fd1817;
	fma.rn.f64 	%fd1819, %fd1794, %fd1818, %fd1792;
	sub.f64 	%fd1820, %fd974, %fd1395;
	mul.f64 	%fd1821, %fd1613, 0d4020000000000000;
	add.f64 	%fd1822, %fd1820, %fd1821;
	sub.f64 	%fd1823, %fd1767, %fd1785;
	sub.f64 	%fd1824, %fd1779, %fd1772;
	fma.rn.f64 	%fd1825, %fd1824, 0d4020000000000000, %fd1823;
	mul.f64 	%fd1826, %fd1749, %fd1825;
	sub.f64 	%fd1827, %fd1822, %fd1826;
	fma.rn.f64 	%fd1828, %fd1766, %fd1827, %fd1819;
	sub.f64 	%fd1829, %fd983, %fd1404;
	mul.f64 	%fd1830, %fd1622, 0d4020000000000000;
	add.f64 	%fd1831, %fd1829, %fd1830;
	sub.f64 	%fd1832, %fd1795, %fd1813;
	sub.f64 	%fd1833, %fd1807, %fd1800;
	fma.rn.f64 	%fd1834, %fd1833, 0d4020000000000000, %fd1832;
	mul.f64 	%fd1835, %fd1749, %fd1834;
	sub.f64 	%fd1836, %fd1831, %fd1835;
	fma.rn.f64 	%fd1837, %fd1794, %fd1836, %fd1828;
	ld.global.f64 	%fd1838, [%rd82+5175296];
	fma.rn.f64 	%fd1839, %fd1837, 0d3FB2B324D6AC6977, %fd1838;
	st.global.f64 	[%rd82+5175296], %fd1839;
	ld.global.nc.f64 	%fd1840, [%rd53+5914616];
	ld.global.f64 	%fd1841, [%rd55+-8];
	mul.f64 	%fd1842, %fd1840, %fd1841;
	ld.global.f64 	%fd1843, [%rd55];
	mul.f64 	%fd1844, %fd1490, %fd1843;
	sub.f64 	%fd1845, %fd1842, %fd1844;
	ld.global.nc.f64 	%fd1846, [%rd53+5914608];
	mul.f64 	%fd1847, %fd1846, 0d3FE8000000000000;
	ld.global.f64 	%fd1848, [%rd55+-16];
	mul.f64 	%fd1849, %fd1847, %fd1848;
	sub.f64 	%fd1850, %fd1845, %fd1849;
	ld.global.nc.f64 	%fd1851, [%rd53+5914632];
	ld.global.f64 	%fd1852, [%rd55+8];
	mul.f64 	%fd1853, %fd1851, %fd1852;
	fma.rn.f64 	%fd1854, %fd1846, %fd1848, %fd1853;
	fma.rn.f64 	%fd1855, %fd1699, %fd1843, %fd1854;
	mul.f64 	%fd1856, %fd1840, 0d4008000000000000;
	fma.rn.f64 	%fd1857, %fd1856, %fd1841, %fd1855;
	ld.global.nc.f64 	%fd1858, [%rd53+5914640];
	ld.global.f64 	%fd1859, [%rd55+16];
	fma.rn.f64 	%fd1860, %fd1858, %fd1859, %fd1842;
	mul.f64 	%fd1861, %fd1851, 0d4008000000000000;
	fma.rn.f64 	%fd1862, %fd1861, %fd1852, %fd1860;
	fma.rn.f64 	%fd1863, %fd1699, %fd1843, %fd1862;
	sub.f64 	%fd1864, %fd1853, %fd1844;
	mul.f64 	%fd1865, %fd1858, 0d3FE8000000000000;
	mul.f64 	%fd1866, %fd1865, %fd1859;
	sub.f64 	%fd1867, %fd1864, %fd1866;
	ld.global.nc.f64 	%fd1868, [%rd53+5912192];
	ld.global.f64 	%fd1869, [%rd58+-8];
	mul.f64 	%fd1870, %fd1868, %fd1869;
	ld.global.f64 	%fd1871, [%rd58];
	mul.f64 	%fd1872, %fd1490, %fd1871;
	sub.f64 	%fd1873, %fd1870, %fd1872;
	ld.global.nc.f64 	%fd1874, [%rd53+5909760];
	mul.f64 	%fd1875, %fd1874, 0d3FE8000000000000;
	ld.global.f64 	%fd1876, [%rd58+-16];
	mul.f64 	%fd1877, %fd1875, %fd1876;
	sub.f64 	%fd1878, %fd1873, %fd1877;
	ld.global.nc.f64 	%fd1879, [%rd53+5917056];
	ld.global.f64 	%fd1880, [%rd58+8];
	mul.f64 	%fd1881, %fd1879, %fd1880;
	fma.rn.f64 	%fd1882, %fd1874, %fd1876, %fd1881;
	fma.rn.f64 	%fd1883, %fd1699, %fd1871, %fd1882;
	mul.f64 	%fd1884, %fd1868, 0d4008000000000000;
	fma.rn.f64 	%fd1885, %fd1884, %fd1869, %fd1883;
	ld.global.nc.f64 	%fd1886, [%rd53+5919488];
	ld.global.f64 	%fd1887, [%rd58+16];
	fma.rn.f64 	%fd1888, %fd1886, %fd1887, %fd1870;
	mul.f64 	%fd1889, %fd1879, 0d4008000000000000;
	fma.rn.f64 	%fd1890, %fd1889, %fd1880, %fd1888;
	fma.rn.f64 	%fd1891, %fd1699, %fd1871, %fd1890;
	sub.f64 	%fd1892, %fd1881, %fd1872;
	mul.f64 	%fd1893, %fd1886, 0d3FE8000000000000;
	mul.f64 	%fd1894, %fd1893, %fd1887;
	sub.f64 	%fd1895, %fd1892, %fd1894;
	ld.global.f64 	%fd1896, [%rd62+56];
	mul.f64 	%fd1897, %fd1270, %fd1896;
	ld.global.f64 	%fd1898, [%rd62+64];
	mul.f64 	%fd1899, %fd1490, %fd1898;
	sub.f64 	%fd1900, %fd1897, %fd1899;
	ld.global.f64 	%fd1901, [%rd62+48];
	mul.f64 	%fd1902, %fd1064, %fd1901;
	sub.f64 	%fd1903, %fd1900, %fd1902;
	ld.global.f64 	%fd1904, [%rd62+72];
	mul.f64 	%fd1905, %fd1696, %fd1904;
	fma.rn.f64 	%fd1906, %fd1057, %fd1901, %fd1905;
	fma.rn.f64 	%fd1907, %fd1699, %fd1898, %fd1906;
	fma.rn.f64 	%fd1908, %fd1486, %fd1896, %fd1907;
	add.s32 	%r47, %r44, 10;
	ld.global.nc.f64 	%fd1909, [%rd59+7393280];
	ld.global.f64 	%fd1910, [%rd62+80];
	fma.rn.f64 	%fd1911, %fd1909, %fd1910, %fd1897;
	mul.f64 	%fd1912, %fd1696, 0d4008000000000000;
	fma.rn.f64 	%fd1913, %fd1912, %fd1904, %fd1911;
	fma.rn.f64 	%fd1914, %fd1699, %fd1898, %fd1913;
	sub.f64 	%fd1915, %fd1905, %fd1899;
	mul.f64 	%fd1916, %fd1909, 0d3FE8000000000000;
	mul.f64 	%fd1917, %fd1916, %fd1910;
	sub.f64 	%fd1918, %fd1915, %fd1917;
	ld.global.nc.f64 	%fd1919, [%rd66+5914608];
	sub.f64 	%fd1920, %fd1919, %fd1548;
	ld.global.nc.f64 	%fd1921, [%rd66+5914616];
	sub.f64 	%fd1922, %fd1921, %fd1548;
	mul.f64 	%fd1923, %fd1857, %fd1922;
	fma.rn.f64 	%fd1924, %fd1850, %fd1920, %fd1923;
	ld.global.nc.f64 	%fd1925, [%rd66+5914632];
	sub.f64 	%fd1926, %fd1925, %fd1548;
	fma.rn.f64 	%fd1927, %fd1863, %fd1926, %fd1924;
	ld.global.nc.f64 	%fd1928, [%rd66+5914640];
	sub.f64 	%fd1929, %fd1928, %fd1548;
	fma.rn.f64 	%fd1930, %fd1867, %fd1929, %fd1927;
	ld.global.nc.f64 	%fd1931, [%rd66+5909760];
	sub.f64 	%fd1932, %fd1931, %fd1548;
	ld.global.nc.f64 	%fd1933, [%rd66+5912192];
	sub.f64 	%fd1934, %fd1933, %fd1548;
	mul.f64 	%fd1935, %fd1885, %fd1934;
	fma.rn.f64 	%fd1936, %fd1878, %fd1932, %fd1935;
	ld.global.nc.f64 	%fd1937, [%rd66+5917056];
	sub.f64 	%fd1938, %fd1937, %fd1548;
	fma.rn.f64 	%fd1939, %fd1891, %fd1938, %fd1936;
	ld.global.nc.f64 	%fd1940, [%rd66+5919488];
	sub.f64 	%fd1941, %fd1940, %fd1548;
	fma.rn.f64 	%fd1942, %fd1895, %fd1941, %fd1939;
	mul.f64 	%fd1943, %fd1871, %fd1942;
	fma.rn.f64 	%fd1944, %fd1843, %fd1930, %fd1943;
	mul.f64 	%fd1945, %fd1323, %fd1896;
	fma.rn.f64 	%fd1946, %fd1903, 0d4000000000000000, %fd1945;
	mul.f64 	%fd1947, %fd1545, %fd1898;
	sub.f64 	%fd1948, %fd1946, %fd1947;
	mul.f64 	%fd1949, %fd1119, %fd1901;
	sub.f64 	%fd1950, %fd1948, %fd1949;
	sub.f64 	%fd1951, %fd1122, %fd1548;
	mul.f64 	%fd1952, %fd1110, %fd1901;
	fma.rn.f64 	%fd1953, %fd1908, 0d4000000000000000, %fd1952;
	mul.f64 	%fd1954, %fd1749, %fd1904;
	add.f64 	%fd1955, %fd1953, %fd1954;
	fma.rn.f64 	%fd1956, %fd1751, %fd1898, %fd1955;
	fma.rn.f64 	%fd1957, %fd1538, %fd1896, %fd1956;
	sub.f64 	%fd1958, %fd1335, %fd1548;
	mul.f64 	%fd1959, %fd1957, %fd1958;
	fma.rn.f64 	%fd1960, %fd1950, %fd1951, %fd1959;
	fma.rn.f64 	%fd1961, %fd1914, 0d4000000000000000, %fd1945;
	ld.global.nc.f64 	%fd2529, [%rd69+7393280];
	fma.rn.f64 	%fd1962, %fd2529, %fd1910, %fd1961;
	mul.f64 	%fd1963, %fd1749, 0d4008000000000000;
	fma.rn.f64 	%fd1964, %fd1963, %fd1904, %fd1962;
	fma.rn.f64 	%fd1965, %fd1751, %fd1898, %fd1964;
	sub.f64 	%fd1966, %fd1761, %fd1548;
	fma.rn.f64 	%fd1967, %fd1965, %fd1966, %fd1960;
	fma.rn.f64 	%fd1968, %fd1918, 0d4000000000000000, %fd1954;
	sub.f64 	%fd1969, %fd1968, %fd1947;
	mul.f64 	%fd1970, %fd2529, 0d3FE8000000000000;
	mul.f64 	%fd1971, %fd1970, %fd1910;
	sub.f64 	%fd1972, %fd1969, %fd1971;
	ld.global.nc.f64 	%fd1973, [%rd70+7393280];
	sub.f64 	%fd1974, %fd1973, %fd1548;
	fma.rn.f64 	%fd1975, %fd1972, %fd1974, %fd1967;
	fma.rn.f64 	%fd1976, %fd1898, %fd1975, %fd1944;
	mul.f64 	%fd1977, %fd1843, %fd1898;
	mul.f64 	%fd1978, %fd1977, 0d3F7C71C71C71C71C;
	ld.global.nc.f64 	%fd2528, [%rd74+7393264];
	sub.f64 	%fd1979, %fd1128, %fd2528;
	sub.f64 	%fd1980, %fd1767, %fd1341;
	fma.rn.f64 	%fd1981, %fd1980, 0d4020000000000000, %fd1979;
	mul.f64 	%fd1982, %fd1846, %fd1981;
	ld.global.nc.f64 	%fd2527, [%rd74+7393272];
	sub.f64 	%fd1983, %fd1133, %fd2527;
	sub.f64 	%fd1984, %fd1772, %fd1346;
	fma.rn.f64 	%fd1985, %fd1984, 0d4020000000000000, %fd1983;
	mul.f64 	%fd1986, %fd1840, %fd1985;
	mul.f64 	%fd1987, %fd1986, 0d4020000000000000;
	sub.f64 	%fd1988, %fd1982, %fd1987;
	ld.global.nc.f64 	%fd2526, [%rd74+7393288];
	sub.f64 	%fd1989, %fd1140, %fd2526;
	sub.f64 	%fd1990, %fd1779, %fd1353;
	fma.rn.f64 	%fd1991, %fd1990, 0d4020000000000000, %fd1989;
	mul.f64 	%fd1992, %fd1851, %fd1991;
	fma.rn.f64 	%fd1993, %fd1992, 0d4020000000000000, %fd1988;
	ld.global.nc.f64 	%fd2525, [%rd74+7393296];
	sub.f64 	%fd1994, %fd1146, %fd2525;
	sub.f64 	%fd1995, %fd1785, %fd1359;
	fma.rn.f64 	%fd1996, %fd1995, 0d4020000000000000, %fd1994;
	mul.f64 	%fd1997, %fd1858, %fd1996;
	sub.f64 	%fd1998, %fd1993, %fd1997;
	mul.f64 	%fd1999, %fd1978, %fd1998;
	fma.rn.f64 	%fd2000, %fd1976, 0d3FC5555555555555, %fd1999;
	mul.f64 	%fd2001, %fd1871, %fd1898;
	mul.f64 	%fd2002, %fd2001, 0d3F7C71C71C71C71C;
	ld.global.nc.f64 	%fd2524, [%rd78+7388416];
	sub.f64 	%fd2003, %fd1156, %fd2524;
	sub.f64 	%fd2004, %fd1795, %fd1369;
	fma.rn.f64 	%fd2005, %fd2004, 0d4020000000000000, %fd2003;
	mul.f64 	%fd2006, %fd1874, %fd2005;
	ld.global.nc.f64 	%fd2523, [%rd78+7390848];
	sub.f64 	%fd2007, %fd1161, %fd2523;
	sub.f64 	%fd2008, %fd1800, %fd1374;
	fma.rn.f64 	%fd2009, %fd2008, 0d4020000000000000, %fd2007;
	mul.f64 	%fd2010, %fd1868, %fd2009;
	mul.f64 	%fd2011, %fd2010, 0d4020000000000000;
	sub.f64 	%fd2012, %fd2006, %fd2011;
	ld.global.nc.f64 	%fd2522, [%rd78+7395712];
	sub.f64 	%fd2013, %fd1168, %fd2522;
	sub.f64 	%fd2014, %fd1807, %fd1381;
	fma.rn.f64 	%fd2015, %fd2014, 0d4020000000000000, %fd2013;
	mul.f64 	%fd2016, %fd1879, %fd2015;
	fma.rn.f64 	%fd2017, %fd2016, 0d4020000000000000, %fd2012;
	ld.global.nc.f64 	%fd2521, [%rd78+7398144];
	sub.f64 	%fd2018, %fd1174, %fd2521;
	sub.f64 	%fd2019, %fd1813, %fd1387;
	fma.rn.f64 	%fd2020, %fd2019, 0d4020000000000000, %fd2018;
	mul.f64 	%fd2021, %fd1886, %fd2020;
	sub.f64 	%fd2022, %fd2017, %fd2021;
	fma.rn.f64 	%fd2023, %fd2002, %fd2022, %fd2000;
	sub.f64 	%fd2024, %fd1187, %fd1608;
	fma.rn.f64 	%fd2025, %fd1826, 0d4020000000000000, %fd2024;
	sub.f64 	%fd2026, %fd2528, %fd2525;
	sub.f64 	%fd2027, %fd2526, %fd2527;
	fma.rn.f64 	%fd2028, %fd2027, 0d4020000000000000, %fd2026;
	mul.f64 	%fd2029, %fd2529, %fd2028;
	sub.f64 	%fd2030, %fd2025, %fd2029;
	fma.rn.f64 	%fd2031, %fd1978, %fd2030, %fd2023;
	sub.f64 	%fd2032, %fd1196, %fd1617;
	fma.rn.f64 	%fd2033, %fd1835, 0d4020000000000000, %fd2032;
	sub.f64 	%fd2034, %fd2524, %fd2521;
	sub.f64 	%fd2035, %fd2522, %fd2523;
	fma.rn.f64 	%fd2036, %fd2035, 0d4020000000000000, %fd2034;
	mul.f64 	%fd2037, %fd2529, %fd2036;
	sub.f64 	%fd2038, %fd2033, %fd2037;
	fma.rn.f64 	%fd2039, %fd2002, %fd2038, %fd2031;
	ld.global.f64 	%fd2040, [%rd82+5914624];
	fma.rn.f64 	%fd2041, %fd2039, 0d3FB2B324D6AC6977, %fd2040;
	st.global.f64 	[%rd82+5914624], %fd2041;
	ld.global.nc.f64 	%fd2042, [%rd53+6653944];
	ld.global.f64 	%fd2043, [%rd55+-8];
	mul.f64 	%fd2044, %fd2042, %fd2043;
	ld.global.f64 	%fd2045, [%rd55];
	mul.f64 	%fd2046, %fd1703, %fd2045;
	sub.f64 	%fd2047, %fd2044, %fd2046;
	ld.global.nc.f64 	%fd2048, [%rd53+6653936];
	mul.f64 	%fd2049, %fd2048, 0d3FE8000000000000;
	ld.global.f64 	%fd2050, [%rd55+-16];
	mul.f64 	%fd2051, %fd2049, %fd2050;
	sub.f64 	%fd2052, %fd2047, %fd2051;
	ld.global.nc.f64 	%fd2053, [%rd53+6653960];
	ld.global.f64 	%fd2054, [%rd55+8];
	mul.f64 	%fd2055, %fd2053, %fd2054;
	fma.rn.f64 	%fd2056, %fd2048, %fd2050, %fd2055;
	fma.rn.f64 	%fd2057, %fd1912, %fd2045, %fd2056;
	mul.f64 	%fd2058, %fd2042, 0d4008000000000000;
	fma.rn.f64 	%fd2059, %fd2058, %fd2043, %fd2057;
	ld.global.nc.f64 	%fd2060, [%rd53+6653968];
	ld.global.f64 	%fd2061, [%rd55+16];
	fma.rn.f64 	%fd2062, %fd2060, %fd2061, %fd2044;
	mul.f64 	%fd2063, %fd2053, 0d4008000000000000;
	fma.rn.f64 	%fd2064, %fd2063, %fd2054, %fd2062;
	fma.rn.f64 	%fd2065, %fd1912, %fd2045, %fd2064;
	sub.f64 	%fd2066, %fd2055, %fd2046;
	mul.f64 	%fd2067, %fd2060, 0d3FE8000000000000;
	mul.f64 	%fd2068, %fd2067, %fd2061;
	sub.f64 	%fd2069, %fd2066, %fd2068;
	ld.global.nc.f64 	%fd2070, [%rd53+6651520];
	ld.global.f64 	%fd2071, [%rd58+-8];
	mul.f64 	%fd2072, %fd2070, %fd2071;
	ld.global.f64 	%fd2073, [%rd58];
	mul.f64 	%fd2074, %fd1703, %fd2073;
	sub.f64 	%fd2075, %fd2072, %fd2074;
	ld.global.nc.f64 	%fd2076, [%rd53+6649088];
	mul.f64 	%fd2077, %fd2076, 0d3FE8000000000000;
	ld.global.f64 	%fd2078, [%rd58+-16];
	mul.f64 	%fd2079, %fd2077, %fd2078;
	sub.f64 	%fd2080, %fd2075, %fd2079;
	ld.global.nc.f64 	%fd2081, [%rd53+6656384];
	ld.global.f64 	%fd2082, [%rd58+8];
	mul.f64 	%fd2083, %fd2081, %fd2082;
	fma.rn.f64 	%fd2084, %fd2076, %fd2078, %fd2083;
	fma.rn.f64 	%fd2085, %fd1912, %fd2073, %fd2084;
	mul.f64 	%fd2086, %fd2070, 0d4008000000000000;
	fma.rn.f64 	%fd2087, %fd2086, %fd2071, %fd2085;
	ld.global.nc.f64 	%fd2088, [%rd53+6658816];
	ld.global.f64 	%fd2089, [%rd58+16];
	fma.rn.f64 	%fd2090, %fd2088, %fd2089, %fd2072;
	mul.f64 	%fd2091, %fd2081, 0d4008000000000000;
	fma.rn.f64 	%fd2092, %fd2091, %fd2082, %fd2090;
	fma.rn.f64 	%fd2093, %fd1912, %fd2073, %fd2092;
	sub.f64 	%fd2094, %fd2083, %fd2074;
	mul.f64 	%fd2095, %fd2088, 0d3FE8000000000000;
	mul.f64 	%fd2096, %fd2095, %fd2089;
	sub.f64 	%fd2097, %fd2094, %fd2096;
	ld.global.f64 	%fd2098, [%rd62+64];
	mul.f64 	%fd2099, %fd1483, %fd2098;
	ld.global.f64 	%fd2100, [%rd62+72];
	mul.f64 	%fd2101, %fd1703, %fd2100;
	sub.f64 	%fd2102, %fd2099, %fd2101;
	ld.global.f64 	%fd2103, [%rd62+56];
	mul.f64 	%fd2104, %fd1277, %fd2103;
	sub.f64 	%fd2105, %fd2102, %fd2104;
	ld.global.f64 	%fd2106, [%rd62+80];
	mul.f64 	%fd2107, %fd1909, %fd2106;
	fma.rn.f64 	%fd2108, %fd1270, %fd2103, %fd2107;
	fma.rn.f64 	%fd2109, %fd1912, %fd2100, %fd2108;
	fma.rn.f64 	%fd2110, %fd1699, %fd2098, %fd2109;
	ld.global.nc.f64 	%fd2540, [%rd59+8132608];
	ld.global.f64 	%fd2111, [%rd62+88];
	fma.rn.f64 	%fd2112, %fd2540, %fd2111, %fd2099;
	mul.f64 	%fd2113, %fd1909, 0d4008000000000000;
	fma.rn.f64 	%fd2114, %fd2113, %fd2106, %fd2112;
	fma.rn.f64 	%fd2115, %fd1912, %fd2100, %fd2114;
	sub.f64 	%fd2116, %fd2107, %fd2101;
	mul.f64 	%fd2117, %fd2540, 0d3FE8000000000000;
	mul.f64 	%fd2118, %fd2117, %fd2111;
	sub.f64 	%fd2119, %fd2116, %fd2118;
	ld.global.nc.f64 	%fd2120, [%rd66+6653936];
	sub.f64 	%fd2121, %fd2120, %fd1761;
	ld.global.nc.f64 	%fd2122, [%rd66+6653944];
	sub.f64 	%fd2123, %fd2122, %fd1761;
	mul.f64 	%fd2124, %fd2059, %fd2123;
	fma.rn.f64 	%fd2125, %fd2052, %fd2121, %fd2124;
	ld.global.nc.f64 	%fd2126, [%rd66+6653960];
	sub.f64 	%fd2127, %fd2126, %fd1761;
	fma.rn.f64 	%fd2128, %fd2065, %fd2127, %fd2125;
	ld.global.nc.f64 	%fd2129, [%rd66+6653968];
	sub.f64 	%fd2130, %fd2129, %fd1761;
	fma.rn.f64 	%fd2131, %fd2069, %fd2130, %fd2128;
	ld.global.nc.f64 	%fd2132, [%rd66+6649088];
	sub.f64 	%fd2133, %fd2132, %fd1761;
	ld.global.nc.f64 	%fd2134, [%rd66+6651520];
	sub.f64 	%fd2135, %fd2134, %fd1761;
	mul.f64 	%fd2136, %fd2087, %fd2135;
	fma.rn.f64 	%fd2137, %fd2080, %fd2133, %fd2136;
	ld.global.nc.f64 	%fd2138, [%rd66+6656384];
	sub.f64 	%fd2139, %fd2138, %fd1761;
	fma.rn.f64 	%fd2140, %fd2093, %fd2139, %fd2137;
	ld.global.nc.f64 	%fd2141, [%rd66+6658816];
	sub.f64 	%fd2142, %fd2141, %fd1761;
	fma.rn.f64 	%fd2143, %fd2097, %fd2142, %fd2140;
	mul.f64 	%fd2144, %fd2073, %fd2143;
	fma.rn.f64 	%fd2145, %fd2045, %fd2131, %fd2144;
	mul.f64 	%fd2146, %fd1536, %fd2098;
	fma.rn.f64 	%fd2147, %fd2105, 0d4000000000000000, %fd2146;
	mul.f64 	%fd2148, %fd1758, %fd2100;
	sub.f64 	%fd2149, %fd2147, %fd2148;
	mul.f64 	%fd2150, %fd1332, %fd2103;
	sub.f64 	%fd2151, %fd2149, %fd2150;
	sub.f64 	%fd2152, %fd1335, %fd1761;
	mul.f64 	%fd2153, %fd1323, %fd2103;
	fma.rn.f64 	%fd2154, %fd2110, 0d4000000000000000, %fd2153;
	mul.f64 	%fd2155, %fd2529, %fd2106;
	add.f64 	%fd2156, %fd2154, %fd2155;
	fma.rn.f64 	%fd2157, %fd1963, %fd2100, %fd2156;
	fma.rn.f64 	%fd2158, %fd1751, %fd2098, %fd2157;
	sub.f64 	%fd2159, %fd1548, %fd1761;
	mul.f64 	%fd2160, %fd2158, %fd2159;
	fma.rn.f64 	%fd2161, %fd2151, %fd2152, %fd2160;
	fma.rn.f64 	%fd2162, %fd2115, 0d4000000000000000, %fd2146;
	ld.global.nc.f64 	%fd2539, [%rd69+8132608];
	fma.rn.f64 	%fd2163, %fd2539, %fd2111, %fd2162;
	mul.f64 	%fd2164, %fd2529, 0d4008000000000000;
	fma.rn.f64 	%fd2165, %fd2164, %fd2106, %fd2163;
	fma.rn.f64 	%fd2166, %fd1963, %fd2100, %fd2165;
	sub.f64 	%fd2167, %fd1973, %fd1761;
	fma.rn.f64 	%fd2168, %fd2166, %fd2167, %fd2161;
	fma.rn.f64 	%fd2169, %fd2119, 0d4000000000000000, %fd2155;
	sub.f64 	%fd2170, %fd2169, %fd2148;
	mul.f64 	%fd2171, %fd2539, 0d3FE8000000000000;
	mul.f64 	%fd2172, %fd2171, %fd2111;
	sub.f64 	%fd2173, %fd2170, %fd2172;
	ld.global.nc.f64 	%fd2538, [%rd70+8132608];
	sub.f64 	%fd2174, %fd2538, %fd1761;
	fma.rn.f64 	%fd2175, %fd2173, %fd2174, %fd2168;
	fma.rn.f64 	%fd2176, %fd2100, %fd2175, %fd2145;
	mul.f64 	%fd2177, %fd2045, %fd2100;
	mul.f64 	%fd2178, %fd2177, 0d3F7C71C71C71C71C;
	ld.global.nc.f64 	%fd2537, [%rd74+8132592];
	sub.f64 	%fd2179, %fd1341, %fd2537;
	sub.f64 	%fd2180, %fd2528, %fd1554;
	fma.rn.f64 	%fd2181, %fd2180, 0d4020000000000000, %fd2179;
	mul.f64 	%fd2182, %fd2048, %fd2181;
	ld.global.nc.f64 	%fd2536, [%rd74+8132600];
	sub.f64 	%fd2183, %fd1346, %fd2536;
	sub.f64 	%fd2184, %fd2527, %fd1559;
	fma.rn.f64 	%fd2185, %fd2184, 0d4020000000000000, %fd2183;
	mul.f64 	%fd2186, %fd2042, %fd2185;
	mul.f64 	%fd2187, %fd2186, 0d4020000000000000;
	sub.f64 	%fd2188, %fd2182, %fd2187;
	ld.global.nc.f64 	%fd2535, [%rd74+8132616];
	sub.f64 	%fd2189, %fd1353, %fd2535;
	sub.f64 	%fd2190, %fd2526, %fd1566;
	fma.rn.f64 	%fd2191, %fd2190, 0d4020000000000000, %fd2189;
	mul.f64 	%fd2192, %fd2053, %fd2191;
	fma.rn.f64 	%fd2193, %fd2192, 0d4020000000000000, %fd2188;
	ld.global.nc.f64 	%fd2534, [%rd74+8132624];
	sub.f64 	%fd2194, %fd1359, %fd2534;
	sub.f64 	%fd2195, %fd2525, %fd1572;
	fma.rn.f64 	%fd2196, %fd2195, 0d4020000000000000, %fd2194;
	mul.f64 	%fd2197, %fd2060, %fd2196;
	sub.f64 	%fd2198, %fd2193, %fd2197;
	mul.f64 	%fd2199, %fd2178, %fd2198;
	fma.rn.f64 	%fd2200, %fd2176, 0d3FC5555555555555, %fd2199;
	mul.f64 	%fd2201, %fd2073, %fd2100;
	mul.f64 	%fd2202, %fd2201, 0d3F7C71C71C71C71C;
	ld.global.nc.f64 	%fd2533, [%rd78+8127744];
	sub.f64 	%fd2203, %fd1369, %fd2533;
	sub.f64 	%fd2204, %fd2524, %fd1582;
	fma.rn.f64 	%fd2205, %fd2204, 0d4020000000000000, %fd2203;
	mul.f64 	%fd2206, %fd2076, %fd2205;
	ld.global.nc.f64 	%fd2532, [%rd78+8130176];
	sub.f64 	%fd2207, %fd1374, %fd2532;
	sub.f64 	%fd2208, %fd2523, %fd1587;
	fma.rn.f64 	%fd2209, %fd2208, 0d4020000000000000, %fd2207;
	mul.f64 	%fd2210, %fd2070, %fd2209;
	mul.f64 	%fd2211, %fd2210, 0d4020000000000000;
	sub.f64 	%fd2212, %fd2206, %fd2211;
	ld.global.nc.f64 	%fd2531, [%rd78+8135040];
	sub.f64 	%fd2213, %fd1381, %fd2531;
	sub.f64 	%fd2214, %fd2522, %fd1594;
	fma.rn.f64 	%fd2215, %fd2214, 0d4020000000000000, %fd2213;
	mul.f64 	%fd2216, %fd2081, %fd2215;
	fma.rn.f64 	%fd2217, %fd2216, 0d4020000000000000, %fd2212;
	ld.global.nc.f64 	%fd2530, [%rd78+8137472];
	sub.f64 	%fd2218, %fd1387, %fd2530;
	sub.f64 	%fd2219, %fd2521, %fd1600;
	fma.rn.f64 	%fd2220, %fd2219, 0d4020000000000000, %fd2218;
	mul.f64 	%fd2221, %fd2088, %fd2220;
	sub.f64 	%fd2222, %fd2217, %fd2221;
	fma.rn.f64 	%fd2223, %fd2202, %fd2222, %fd2200;
	sub.f64 	%fd2224, %fd1400, %fd1821;
	fma.rn.f64 	%fd2225, %fd2029, 0d4020000000000000, %fd2224;
	sub.f64 	%fd2226, %fd2537, %fd2534;
	sub.f64 	%fd2227, %fd2535, %fd2536;
	fma.rn.f64 	%fd2228, %fd2227, 0d4020000000000000, %fd2226;
	mul.f64 	%fd2229, %fd2539, %fd2228;
	sub.f64 	%fd2230, %fd2225, %fd2229;
	fma.rn.f64 	%fd2231, %fd2178, %fd2230, %fd2223;
	sub.f64 	%fd2232, %fd1409, %fd1830;
	fma.rn.f64 	%fd2233, %fd2037, 0d4020000000000000, %fd2232;
	sub.f64 	%fd2234, %fd2533, %fd2530;
	sub.f64 	%fd2235, %fd2531, %fd2532;
	fma.rn.f64 	%fd2236, %fd2235, 0d4020000000000000, %fd2234;
	mul.f64 	%fd2237, %fd2539, %fd2236;
	sub.f64 	%fd2238, %fd2233, %fd2237;
	fma.rn.f64 	%fd2239, %fd2202, %fd2238, %fd2231;
	ld.global.f64 	%fd2240, [%rd82+6653952];
	fma.rn.f64 	%fd2241, %fd2239, 0d3FB2B324D6AC6977, %fd2240;
	st.global.f64 	[%rd82+6653952], %fd2241;
	add.s32 	%r29, %r44, 8;
	setp.eq.s32 	%p7, %r10, 10;
	selp.b32 	%r30, 0, %r10, %p7;
	sub.s32 	%r31, %r19, %r30;
	add.s32 	%r32, %r31, -4;
	setp.ne.s32 	%p8, %r29, %r32;
	mov.u32 	%r44, %r47;
	@%p8 bra 	$L__BB2_3;
$L__BB2_4:
	setp.eq.s32 	%p9, %r10, 10;
	@%p9 bra 	$L__BB2_7;
	ld.param.u64 	%rd140, [_Z5sw4_3PdS_S_S_S_S_S_S_S_S_S_i_param_10];
	ld.param.u64 	%rd134, [_Z5sw4_3PdS_S_S_S_S_S_S_S_S_S_i_param_6];
	ld.param.u64 	%rd132, [_Z5sw4_3PdS_S_S_S_S_S_S_S_S_S_i_param_5];
	ld.param.u64 	%rd130, [_Z5sw4_3PdS_S_S_S_S_S_S_S_S_S_i_param_4];
	ld.param.u64 	%rd128, [_Z5sw4_3PdS_S_S_S_S_S_S_S_S_S_i_param_3];
	ld.param.u64 	%rd125, [_Z5sw4_3PdS_S_S_S_S_S_S_S_S_S_i_param_2];
	mul.wide.u32 	%rd87, %r47, 739328;
	add.s64 	%rd88, %rd8, %rd87;
	ld.global.nc.f64 	%fd2541, [%rd88];
	sub.s32 	%r46, %r26, %r19;
	mul.wide.u32 	%rd89, %r1, %r2;
	shl.b64 	%rd90, %rd89, 3;
	mul.wide.u32 	%rd91, %r3, 8;
	add.s64 	%rd92, %rd90, %rd91;
	cvta.to.global.u64 	%rd93, %rd132;
	add.s64 	%rd11, %rd93, %rd92;
	mul.wide.u32 	%rd94, %r5, %r6;
	mul.wide.u32 	%rd95, %r7, 2432;
	mad.lo.s64 	%rd12, %rd94, 2432, %rd95;
	mul.wide.u32 	%rd96, %r47, 8;
	cvta.to.global.u64 	%rd97, %rd140;
	add.s64 	%rd98, %rd96, %rd97;
	add.s64 	%rd142, %rd98, 8;
	cvta.to.global.u64 	%rd99, %rd125;
	add.s64 	%rd14, %rd99, %rd36;
	add.s64 	%rd141, %rd87, %rd34;
	add.s64 	%rd16, %rd4, %rd92;
	cvta.to.global.u64 	%rd100, %rd134;
	add.s64 	%rd17, %rd100, %rd92;
	cvta.to.global.u64 	%rd101, %rd130;
	add.s64 	%rd18, %rd101, %rd92;
	cvta.to.global.u64 	%rd102, %rd128;
	add.s64 	%rd19, %rd102, %rd92;
	add.s64 	%rd20, %rd97, -8;
$L__BB2_6:
	.pragma "nounroll";
	ld.param.u64 	%rd138, [_Z5sw4_3PdS_S_S_S_S_S_S_S_S_S_i_param_9];
	ld.param.u64 	%rd136, [_Z5sw4_3PdS_S_S_S_S_S_S_S_S_S_i_param_8];
	mul.wide.s32 	%rd103, %r47, 739328;
	add.s64 	%rd104, %rd12, %rd103;
	mul.wide.s32 	%rd105, %r47, 8;
	add.s64 	%rd106, %rd20, %rd105;
	add.s64 	%rd107, %rd17, %rd141;
	ld.global.nc.f64 	%fd2242, [%rd107+-8];
	cvta.to.global.u64 	%rd108, %rd136;
	add.s64 	%rd110, %rd108, %rd36;
	ld.global.f64 	%fd2243, [%rd110+-8];
	mul.f64 	%fd2244, %fd2242, %fd2243;
	ld.global.nc.f64 	%fd2245, [%rd107];
	mul.f64 	%fd2246, %fd2245, 0d3FE8000000000000;
	ld.global.f64 	%fd2247, [%rd110];
	mul.f64 	%fd2248, %fd2246, %fd2247;
	sub.f64 	%fd2249, %fd2244, %fd2248;
	ld.global.nc.f64 	%fd2250, [%rd107+-16];
	mul.f64 	%fd2251, %fd2250, 0d3FE8000000000000;
	ld.global.f64 	%fd2252, [%rd110+-16];
	mul.f64 	%fd2253, %fd2251, %fd2252;
	sub.f64 	%fd2254, %fd2249, %fd2253;
	ld.global.nc.f64 	%fd2255, [%rd107+8];
	ld.global.f64 	%fd2256, [%rd110+8];
	mul.f64 	%fd2257, %fd2255, %fd2256;
	fma.rn.f64 	%fd2258, %fd2250, %fd2252, %fd2257;
	mul.f64 	%fd2259, %fd2245, 0d4008000000000000;
	fma.rn.f64 	%fd2260, %fd2259, %fd2247, %fd2258;
	mul.f64 	%fd2261, %fd2242, 0d4008000000000000;
	fma.rn.f64 	%fd2262, %fd2261, %fd2243, %fd2260;
	ld.global.nc.f64 	%fd2263, [%rd107+16];
	ld.global.f64 	%fd2264, [%rd110+16];
	fma.rn.f64 	%fd2265, %fd2263, %fd2264, %fd2244;
	mul.f64 	%fd2266, %fd2255, 0d4008000000000000;
	fma.rn.f64 	%fd2267, %fd2266, %fd2256, %fd2265;
	fma.rn.f64 	%fd2268, %fd2259, %fd2247, %fd2267;
	sub.f64 	%fd2269, %fd2257, %fd2248;
	mul.f64 	%fd2270, %fd2263, 0d3FE8000000000000;
	mul.f64 	%fd2271, %fd2270, %fd2264;
	sub.f64 	%fd2272, %fd2269, %fd2271;
	ld.global.nc.f64 	%fd2273, [%rd107+-2432];
	cvta.to.global.u64 	%rd111, %rd138;
	mul.wide.u32 	%rd112, %r8, 8;
	add.s64 	%rd113, %rd111, %rd112;
	ld.global.f64 	%fd2274, [%rd113+-8];
	mul.f64 	%fd2275, %fd2273, %fd2274;
	ld.global.f64 	%fd2276, [%rd113];
	mul.f64 	%fd2277, %fd2246, %fd2276;
	sub.f64 	%fd2278, %fd2275, %fd2277;
	ld.global.nc.f64 	%fd2279, [%rd107+-4864];
	mul.f64 	%fd2280, %fd2279, 0d3FE8000000000000;
	ld.global.f64 	%fd2281, [%rd113+-16];
	mul.f64 	%fd2282, %fd2280, %fd2281;
	sub.f64 	%fd2283, %fd2278, %fd2282;
	ld.global.nc.f64 	%fd2284, [%rd107+2432];
	ld.global.f64 	%fd2285, [%rd113+8];
	mul.f64 	%fd2286, %fd2284, %fd2285;
	fma.rn.f64 	%fd2287, %fd2279, %fd2281, %fd2286;
	fma.rn.f64 	%fd2288, %fd2259, %fd2276, %fd2287;
	mul.f64 	%fd2289, %fd2273, 0d4008000000000000;
	fma.rn.f64 	%fd2290, %fd2289, %fd2274, %fd2288;
	ld.global.nc.f64 	%fd2291, [%rd107+4864];
	ld.global.f64 	%fd2292, [%rd113+16];
	fma.rn.f64 	%fd2293, %fd2291, %fd2292, %fd2275;
	mul.f64 	%fd2294, %fd2284, 0d4008000000000000;
	fma.rn.f64 	%fd2295, %fd2294, %fd2285, %fd2293;
	fma.rn.f64 	%fd2296, %fd2259, %fd2276, %fd2295;
	sub.f64 	%fd2297, %fd2286, %fd2277;
	mul.f64 	%fd2298, %fd2291, 0d3FE8000000000000;
	mul.f64 	%fd2299, %fd2298, %fd2292;
	sub.f64 	%fd2300, %fd2297, %fd2299;
	add.s64 	%rd114, %rd17, %rd104;
	ld.global.nc.f64 	%fd2301, [%rd114+-739328];
	ld.global.f64 	%fd2302, [%rd106];
	mul.f64 	%fd2303, %fd2301, %fd2302;
	ld.global.f64 	%fd2304, [%rd142+-8];
	mul.f64 	%fd2305, %fd2246, %fd2304;
	sub.f64 	%fd2306, %fd2303, %fd2305;
	ld.global.nc.f64 	%fd2307, [%rd114+-1478656];
	mul.f64 	%fd2308, %fd2307, 0d3FE8000000000000;
	ld.global.f64 	%fd2309, [%rd106+-8];
	mul.f64 	%fd2310, %fd2308, %fd2309;
	sub.f64 	%fd2311, %fd2306, %fd2310;
	add.s32 	%r47, %r47, 1;
	ld.global.nc.f64 	%fd2312, [%rd107+739328];
	ld.global.f64 	%fd2313, [%rd142];
	mul.f64 	%fd2314, %fd2312, %fd2313;
	fma.rn.f64 	%fd2315, %fd2307, %fd2309, %fd2314;
	fma.rn.f64 	%fd2316, %fd2259, %fd2304, %fd2315;
	mul.f64 	%fd2317, %fd2301, 0d4008000000000000;
	fma.rn.f64 	%fd2318, %fd2317, %fd2302, %fd2316;
	ld.global.nc.f64 	%fd2319, [%rd107+1478656];
	add.s64 	%rd23, %rd142, 8;
	ld.global.f64 	%fd2320, [%rd142+8];
	fma.rn.f64 	%fd2321, %fd2319, %fd2320, %fd2303;
	mul.f64 	%fd2322, %fd2312, 0d4008000000000000;
	fma.rn.f64 	%fd2323, %fd2322, %fd2313, %fd2321;
	fma.rn.f64 	%fd2324, %fd2259, %fd2304, %fd2323;
	sub.f64 	%fd2325, %fd2314, %fd2305;
	mul.f64 	%fd2326, %fd2319, 0d3FE8000000000000;
	mul.f64 	%fd2327, %fd2326, %fd2320;
	sub.f64 	%fd2328, %fd2325, %fd2327;
	add.s64 	%rd115, %rd11, %rd141;
	ld.global.nc.f64 	%fd2329, [%rd115+-16];
	ld.global.nc.f64 	%fd2330, [%rd115];
	sub.f64 	%fd2331, %fd2329, %fd2330;
	ld.global.nc.f64 	%fd2332, [%rd115+-8];
	sub.f64 	%fd2333, %fd2332, %fd2330;
	mul.f64 	%fd2334, %fd2262, %fd2333;
	fma.rn.f64 	%fd2335, %fd2254, %fd2331, %fd2334;
	ld.global.nc.f64 	%fd2336, [%rd115+8];
	sub.f64 	%fd2337, %fd2336, %fd2330;
	fma.rn.f64 	%fd2338, %fd2268, %fd2337, %fd2335;
	ld.global.nc.f64 	%fd2339, [%rd115+16];
	sub.f64 	%fd2340, %fd2339, %fd2330;
	fma.rn.f64 	%fd2341, %fd2272, %fd2340, %fd2338;
	ld.global.nc.f64 	%fd2342, [%rd115+-4864];
	sub.f64 	%fd2343, %fd2342, %fd2330;
	ld.global.nc.f64 	%fd2344, [%rd115+-2432];
	sub.f64 	%fd2345, %fd2344, %fd2330;
	mul.f64 	%fd2346, %fd2290, %fd2345;
	fma.rn.f64 	%fd2347, %fd2283, %fd2343, %fd2346;
	ld.global.nc.f64 	%fd2348, [%rd115+2432];
	sub.f64 	%fd2349, %fd2348, %fd2330;
	fma.rn.f64 	%fd2350, %fd2296, %fd2349, %fd2347;
	ld.global.nc.f64 	%fd2351, [%rd115+4864];
	sub.f64 	%fd2352, %fd2351, %fd2330;
	fma.rn.f64 	%fd2353, %fd2300, %fd2352, %fd2350;
	mul.f64 	%fd2354, %fd2276, %fd2353;
	fma.rn.f64 	%fd2355, %fd2247, %fd2341, %fd2354;
	add.s64 	%rd116, %rd16, %rd104;
	ld.global.nc.f64 	%fd2356, [%rd116+-739328];
	mul.f64 	%fd2357, %fd2356, %fd2302;
	fma.rn.f64 	%fd2358, %fd2311, 0d4000000000000000, %fd2357;
	mul.f64 	%fd2359, %fd2541, 0d3FE8000000000000;
	mul.f64 	%fd2360, %fd2359, %fd2304;
	sub.f64 	%fd2361, %fd2358, %fd2360;
	ld.global.nc.f64 	%fd2362, [%rd116+-1478656];
	mul.f64 	%fd2363, %fd2362, 0d3FE8000000000000;
	mul.f64 	%fd2364, %fd2363, %fd2309;
	sub.f64 	%fd2365, %fd2361, %fd2364;
	add.s64 	%rd117, %rd11, %rd104;
	ld.global.nc.f64 	%fd2366, [%rd117+-1478656];
	sub.f64 	%fd2367, %fd2366, %fd2330;
	mul.f64 	%fd2368, %fd2362, %fd2309;
	fma.rn.f64 	%fd2369, %fd2318, 0d4000000000000000, %fd2368;
	add.s64 	%rd118, %rd16, %rd141;
	ld.global.nc.f64 	%fd63, [%rd118+739328];
	mul.f64 	%fd2370, %fd63, %fd2313;
	add.f64 	%fd2371, %fd2369, %fd2370;
	mul.f64 	%fd2372, %fd2541, 0d4008000000000000;
	fma.rn.f64 	%fd2373, %fd2372, %fd2304, %fd2371;
	mul.f64 	%fd2374, %fd2356, 0d4008000000000000;
	fma.rn.f64 	%fd2375, %fd2374, %fd2302, %fd2373;
	ld.global.nc.f64 	%fd2376, [%rd117+-739328];
	sub.f64 	%fd2377, %fd2376, %fd2330;
	mul.f64 	%fd2378, %fd2375, %fd2377;
	fma.rn.f64 	%fd2379, %fd2365, %fd2367, %fd2378;
	fma.rn.f64 	%fd2380, %fd2324, 0d4000000000000000, %fd2357;
	ld.global.nc.f64 	%fd2381, [%rd118+1478656];
	fma.rn.f64 	%fd2382, %fd2381, %fd2320, %fd2380;
	mul.f64 	%fd2383, %fd63, 0d4008000000000000;
	fma.rn.f64 	%fd2384, %fd2383, %fd2313, %fd2382;
	fma.rn.f64 	%fd2385, %fd2372, %fd2304, %fd2384;
	ld.global.nc.f64 	%fd2386, [%rd115+739328];
	sub.f64 	%fd2387, %fd2386, %fd2330;
	fma.rn.f64 	%fd2388, %fd2385, %fd2387, %fd2379;
	fma.rn.f64 	%fd2389, %fd2328, 0d4000000000000000, %fd2370;
	sub.f64 	%fd2390, %fd2389, %fd2360;
	mul.f64 	%fd2391, %fd2381, 0d3FE8000000000000;
	mul.f64 	%fd2392, %fd2391, %fd2320;
	sub.f64 	%fd2393, %fd2390, %fd2392;
	ld.global.nc.f64 	%fd2394, [%rd115+1478656];
	sub.f64 	%fd2395, %fd2394, %fd2330;
	fma.rn.f64 	%fd2396, %fd2393, %fd2395, %fd2388;
	fma.rn.f64 	%fd2397, %fd2304, %fd2396, %fd2355;
	mul.f64 	%fd2398, %fd2247, %fd2304;
	mul.f64 	%fd2399, %fd2398, 0d3F7C71C71C71C71C;
	add.s64 	%rd119, %rd19, %rd104;
	ld.global.nc.f64 	%fd2400, [%rd119+-1478672];
	add.s64 	%rd120, %rd19, %rd141;
	ld.global.nc.f64 	%fd2401, [%rd120+1478640];
	sub.f64 	%fd2402, %fd2400, %fd2401;
	ld.global.nc.f64 	%fd2403, [%rd119+-739344];
	ld.global.nc.f64 	%fd2404, [%rd120+739312];
	sub.f64 	%fd2405, %fd2404, %fd2403;
	fma.rn.f64 	%fd2406, %fd2405, 0d4020000000000000, %fd2402;
	mul.f64 	%fd2407, %fd2250, %fd2406;
	ld.global.nc.f64 	%fd2408, [%rd119+-1478664];
	ld.global.nc.f64 	%fd2409, [%rd120+1478648];
	sub.f64 	%fd2410, %fd2408, %fd2409;
	ld.global.nc.f64 	%fd2411, [%rd119+-739336];
	ld.global.nc.f64 	%fd2412, [%rd120+739320];
	sub.f64 	%fd2413, %fd2412, %fd2411;
	fma.rn.f64 	%fd2414, %fd2413, 0d4020000000000000, %fd2410;
	mul.f64 	%fd2415, %fd2242, %fd2414;
	mul.f64 	%fd2416, %fd2415, 0d4020000000000000;
	sub.f64 	%fd2417, %fd2407, %fd2416;
	ld.global.nc.f64 	%fd2418, [%rd119+-1478648];
	ld.global.nc.f64 	%fd2419, [%rd120+1478664];
	sub.f64 	%fd2420, %fd2418, %fd2419;
	ld.global.nc.f64 	%fd2421, [%rd119+-739320];
	ld.global.nc.f64 	%fd2422, [%rd120+739336];
	sub.f64 	%fd2423, %fd2422, %fd2421;
	fma.rn.f64 	%fd2424, %fd2423, 0d4020000000000000, %fd2420;
	mul.f64 	%fd2425, %fd2255, %fd2424;
	fma.rn.f64 	%fd2426, %fd2425, 0d4020000000000000, %fd2417;
	ld.global.nc.f64 	%fd2427, [%rd119+-1478640];
	ld.global.nc.f64 	%fd2428, [%rd120+1478672];
	sub.f64 	%fd2429, %fd2427, %fd2428;
	ld.global.nc.f64 	%fd2430, [%rd119+-739312];
	ld.global.nc.f64 	%fd2431, [%rd120+739344];
	sub.f64 	%fd2432, %fd2431, %fd2430;
	fma.rn.f64 	%fd2433, %fd2432, 0d4020000000000000, %fd2429;
	mul.f64 	%fd2434, %fd2263, %fd2433;
	sub.f64 	%fd2435, %fd2426, %fd2434;
	mul.f64 	%fd2436, %fd2399, %fd2435;
	fma.rn.f64 	%fd2437, %fd2397, 0d3FC5555555555555, %fd2436;
	mul.f64 	%fd2438, %fd2276, %fd2304;
	mul.f64 	%fd2439, %fd2438, 0d3F7C71C71C71C71C;
	add.s64 	%rd121, %rd18, %rd104;
	ld.global.nc.f64 	%fd2440, [%rd121+-1483520];
	add.s64 	%rd122, %rd18, %rd141;
	ld.global.nc.f64 	%fd2441, [%rd122+1473792];
	sub.f64 	%fd2442, %fd2440, %fd2441;
	ld.global.nc.f64 	%fd2443, [%rd121+-744192];
	ld.global.nc.f64 	%fd2444, [%rd122+734464];
	sub.f64 	%fd2445, %fd2444, %fd2443;
	fma.rn.f64 	%fd2446, %fd2445, 0d4020000000000000, %fd2442;
	mul.f64 	%fd2447, %fd2279, %fd2446;
	ld.global.nc.f64 	%fd2448, [%rd121+-1481088];
	ld.global.nc.f64 	%fd2449, [%rd122+1476224];
	sub.f64 	%fd2450, %fd2448, %fd2449;
	ld.global.nc.f64 	%fd2451, [%rd121+-741760];
	ld.global.nc.f64 	%fd2452, [%rd122+736896];
	sub.f64 	%fd2453, %fd2452, %fd2451;
	fma.rn.f64 	%fd2454, %fd2453, 0d4020000000000000, %fd2450;
	mul.f64 	%fd2455, %fd2273, %fd2454;
	mul.f64 	%fd2456, %fd2455, 0d4020000000000000;
	sub.f64 	%fd2457, %fd2447, %fd2456;
	ld.global.nc.f64 	%fd2458, [%rd121+-1476224];
	ld.global.nc.f64 	%fd2459, [%rd122+1481088];
	sub.f64 	%fd2460, %fd2458, %fd2459;
	ld.global.nc.f64 	%fd2461, [%rd121+-736896];
	ld.global.nc.f64 	%fd2462, [%rd122+741760];
	sub.f64 	%fd2463, %fd2462, %fd2461;
	fma.rn.f64 	%fd2464, %fd2463, 0d4020000000000000, %fd2460;
	mul.f64 	%fd2465, %fd2284, %fd2464;
	fma.rn.f64 	%fd2466, %fd2465, 0d4020000000000000, %fd2457;
	ld.global.nc.f64 	%fd2467, [%rd121+-1473792];
	ld.global.nc.f64 	%fd2468, [%rd122+1483520];
	sub.f64 	%fd2469, %fd2467, %fd2468;
	ld.global.nc.f64 	%fd2470, [%rd121+-734464];
	ld.global.nc.f64 	%fd2471, [%rd122+744192];
	sub.f64 	%fd2472, %fd2471, %fd2470;
	fma.rn.f64 	%fd2473, %fd2472, 0d4020000000000000, %fd2469;
	mul.f64 	%fd2474, %fd2291, %fd2473;
	sub.f64 	%fd2475, %fd2466, %fd2474;
	fma.rn.f64 	%fd2476, %fd2439, %fd2475, %fd2437;
	sub.f64 	%fd2477, %fd2400, %fd2427;
	sub.f64 	%fd2478, %fd2418, %fd2408;
	fma.rn.f64 	%fd2479, %fd2478, 0d4020000000000000, %fd2477;
	mul.f64 	%fd2480, %fd2362, %fd2479;
	sub.f64 	%fd2481, %fd2403, %fd2430;
	sub.f64 	%fd2482, %fd2421, %fd2411;
	fma.rn.f64 	%fd2483, %fd2482, 0d4020000000000000, %fd2481;
	mul.f64 	%fd2484, %fd2356, %fd2483;
	mul.f64 	%fd2485, %fd2484, 0d4020000000000000;
	sub.f64 	%fd2486, %fd2480, %fd2485;
	sub.f64 	%fd2487, %fd2404, %fd2431;
	sub.f64 	%fd2488, %fd2422, %fd2412;
	fma.rn.f64 	%fd2489, %fd2488, 0d4020000000000000, %fd2487;
	mul.f64 	%fd2490, %fd63, %fd2489;
	fma.rn.f64 	%fd2491, %fd2490, 0d4020000000000000, %fd2486;
	sub.f64 	%fd2492, %fd2401, %fd2428;
	sub.f64 	%fd2493, %fd2419, %fd2409;
	fma.rn.f64 	%fd2494, %fd2493, 0d4020000000000000, %fd2492;
	mul.f64 	%fd2495, %fd2381, %fd2494;
	sub.f64 	%fd2496, %fd2491, %fd2495;
	fma.rn.f64 	%fd2497, %fd2399, %fd2496, %fd2476;
	sub.f64 	%fd2498, %fd2440, %fd2467;
	sub.f64 	%fd2499, %fd2458, %fd2448;
	fma.rn.f64 	%fd2500, %fd2499, 0d4020000000000000, %fd2498;
	mul.f64 	%fd2501, %fd2362, %fd2500;
	sub.f64 	%fd2502, %fd2443, %fd2470;
	sub.f64 	%fd2503, %fd2461, %fd2451;
	fma.rn.f64 	%fd2504, %fd2503, 0d4020000000000000, %fd2502;
	mul.f64 	%fd2505, %fd2356, %fd2504;
	mul.f64 	%fd2506, %fd2505, 0d4020000000000000;
	sub.f64 	%fd2507, %fd2501, %fd2506;
	sub.f64 	%fd2508, %fd2444, %fd2471;
	sub.f64 	%fd2509, %fd2462, %fd2452;
	fma.rn.f64 	%fd2510, %fd2509, 0d4020000000000000, %fd2508;
	mul.f64 	%fd2511, %fd63, %fd2510;
	fma.rn.f64 	%fd2512, %fd2511, 0d4020000000000000, %fd2507;
	sub.f64 	%fd2513, %fd2441, %fd2468;
	sub.f64 	%fd2514, %fd2459, %fd2449;
	fma.rn.f64 	%fd2515, %fd2514, 0d4020000000000000, %fd2513;
	mul.f64 	%fd2516, %fd2381, %fd2515;
	sub.f64 	%fd2517, %fd2512, %fd2516;
	fma.rn.f64 	%fd2518, %fd2439, %fd2517, %fd2497;
	add.s64 	%rd123, %rd14, %rd141;
	ld.global.f64 	%fd2519, [%rd123];
	fma.rn.f64 	%fd2520, %fd2518, 0d3FB2B324D6AC6977, %fd2519;
	st.global.f64 	[%rd123], %fd2520;
	add.s32 	%r46, %r46, 1;
	add.s64 	%rd141, %rd141, 739328;
	setp.ne.s32 	%p10, %r46, -4;
	mov.u64 	%rd142, %rd23;
	mov.f64 	%fd2541, %fd63;
	@%p10 bra 	$L__BB2_6;
$L__BB2_7:
	ret;

}


// ===== COMPILED SASS (sm_100) =====

	.target	sm_100

	.elftype	@"ET_EXEC"


//--------------------- .note.nv.tkinfo           --------------------------
	.section	.note.nv.tkinfo,"",@"SHT_NOTE"
	.sectionflags	@"SHF_NOTE_NV_TKINFO"
	.tkinfo
        /*0018*/ 	.word	0x00000002
        /*0030*/ 	.string	""
        /*0030*/ 	.string	"ptxas"
        /*0030*/ 	.string	"Cuda compilation tools, release 13.0, V13.0.88"
        /*0030*/ 	.string	"Build cuda_13.0.r13.0/compiler.36424714_0"
        /*0030*/ 	.string	"-arch sm_100 -m 64 "



//--------------------- .note.nv.cuinfo           --------------------------
	.section	.note.nv.cuinfo,"",@"SHT_NOTE"
	.sectionflags	@"SHF_NOTE_NV_CUINFO"
        /*0018*/ 	.short	0x0002
        /*001a*/ 	.short	0x0064
        /*001c*/ 	.short	0x0082
	.zero		2


//--------------------- .nv.info                  --------------------------
	.section	.nv.info,"",@"SHT_CUDA_INFO"
	.align	4


	//----- nvinfo : EIATTR_REGCOUNT
	.align		4
        /*0000*/ 	.byte	0x04, 0x2f
        /*0002*/ 	.short	(.L_1 - .L_0)
	.align		4
.L_0:
        /*0004*/ 	.word	index@(_Z5sw4_1PdS_S_S_S_S_S_S_S_S_S_i)
        /*0008*/ 	.word	0x000000f8


	//----- nvinfo : EIATTR_FRAME_SIZE
	.align		4
.L_1:
        /*000c*/ 	.byte	0x04, 0x11
        /*000e*/ 	.short	(.L_3 - .L_2)
	.align		4
.L_2:
        /*0010*/ 	.word	index@(_Z5sw4_1PdS_S_S_S_S_S_S_S_S_S_i)
        /*0014*/ 	.word	0x00000000


	//----- nvinfo : EIATTR_REGCOUNT
	.align		4
.L_3:
        /*0018*/ 	.byte	0x04, 0x2f
        /*001a*/ 	.short	(.L_5 - .L_4)
	.align		4
.L_4:
        /*001c*/ 	.word	index@(_Z5sw4_2PdS_S_S_S_S_S_S_S_S_S_i)
        /*0020*/ 	.word	0x000000f6


	//----- nvinfo : EIATTR_FRAME_SIZE
	.align		4
.L_5:
        /*0024*/ 	.byte	0x04, 0x11
        /*0026*/ 	.short	(.L_7 - .L_6)
	.align		4
.L_6:
        /*0028*/ 	.word	index@(_Z5sw4_2PdS_S_S_S_S_S_S_S_S_S_i)
        /*002c*/ 	.word	0x00000000


	//----- nvinfo : EIATTR_REGCOUNT
	.align		4
.L_7:
        /*0030*/ 	.byte	0x04, 0x2f
        /*0032*/ 	.short	(.L_9 - .L_8)
	.align		4
.L_8:
        /*0034*/ 	.word	index@(_Z5sw4_3PdS_S_S_S_S_S_S_S_S_S_i)
        /*0038*/ 	.word	0x000000fc


	//----- nvinfo : EIATTR_FRAME_SIZE
	.align		4
.L_9:
        /*003c*/ 	.byte	0x04, 0x11
        /*003e*/ 	.short	(.L_11 - .L_10)
	.align		4
.L_10:
        /*0040*/ 	.word	index@(_Z5sw4_3PdS_S_S_S_S_S_S_S_S_S_i)
        /*0044*/ 	.word	0x00000000


	//----- nvinfo : EIATTR_MIN_STACK_SIZE
	.align		4
.L_11:
        /*0048*/ 	.byte	0x04, 0x12
        /*004a*/ 	.short	(.L_13 - .L_12)
	.align		4
.L_12:
        /*004c*/ 	.word	index@(_Z5sw4_3PdS_S_S_S_S_S_S_S_S_S_i)
        /*0050*/ 	.word	0x00000000


	//----- nvinfo : EIATTR_MIN_STACK_SIZE
	.align		4
.L_13:
        /*0054*/ 	.byte	0x04, 0x12
        /*0056*/ 	.short	(.L_15 - .L_14)
	.align		4
.L_14:
        /*0058*/ 	.word	index@(_Z5sw4_2PdS_S_S_S_S_S_S_S_S_S_i)
        /*005c*/ 	.word	0x00000000


	//----- nvinfo : EIATTR_MIN_STACK_SIZE
	.align		4
.L_15:
        /*0060*/ 	.byte	0x04, 0x12
        /*0062*/ 	.short	(.L_17 - .L_16)
	.align		4
.L_16:
        /*0064*/ 	.word	index@(_Z5sw4_1PdS_S_S_S_S_S_S_S_S_S_i)
        /*0068*/ 	.word	0x00000000
.L_17:


//--------------------- .nv.compat                --------------------------
	.section	.nv.compat,"",@"SHT_CUDA_COMPAT_INFO"
	.align	4
        /*0000*/ 	.byte	0x02, 0x09, 0x00, 0x00, 0x02, 0x02, 0x01, 0x00, 0x02, 0x05, 0x05, 0x00, 0x03, 0x07, 0x01, 0x01
        /*0010*/ 	.byte	0x02, 0x03, 0x00, 0x00, 0x02, 0x06, 0x01, 0x00, 0x04, 0x0b, 0x08, 0x00, 0x01, 0x00, 0x00, 0x00
        /*0020*/ 	.byte	0x00, 0x00, 0x00, 0x00


//--------------------- .nv.info._Z5sw4_3PdS_S_S_S_S_S_S_S_S_S_i --------------------------
	.section	.nv.info._Z5sw4_3PdS_S_S_S_S_S_S_S_S_S_i,"",@"SHT_CUDA_INFO"
	.sectionflags	@""
	.align	4


	//----- nvinfo : EIATTR_CUDA_API_VERSION
	.align		4
        /*0000*/ 	.byte	0x04, 0x37
        /*0002*/ 	.short	(.L_19 - .L_18)
.L_18:
        /*0004*/ 	.word	0x00000082


	//----- nvinfo : EIATTR_KPARAM_INFO
	.align		4
.L_19:
        /*0008*/ 	.byte	0x04, 0x17
        /*000a*/ 	.short	(.L_21 - .L_20)
.L_20:
        /*000c*/ 	.word	0x00000000
        /*0010*/ 	.short	0x000b
        /*0012*/ 	.short	0x0058
        /*0014*/ 	.byte	0x00, 0xf0, 0x11, 0x00


	//----- nvinfo : EIATTR_KPARAM_INFO
	.align		4
.L_21:
        /*0018*/ 	.byte	0x04, 0x17
        /*001a*/ 	.short	(.L_23 - .L_22)
.L_22:
        /*001c*/ 	.word	0x00000000
        /*0020*/ 	.short	0x000a
        /*0022*/ 	.short	0x0050
        /*0024*/ 	.byte	0x00, 0xf5, 0x21, 0x00


	//----- nvinfo : EIATTR_KPARAM_INFO
	.align		4
.L_23:
        /*0028*/ 	.byte	0x04, 0x17
        /*002a*/ 	.short	(.L_25 - .L_24)
.L_24:
        /*002c*/ 	.word	0x00000000
        /*0030*/ 	.short	0x0009
        /*0032*/ 	.short	0x0048
        /*0034*/ 	.byte	0x00, 0xf5, 0x21, 0x00


	//----- nvinfo : EIATTR_KPARAM_INFO
	.align		4
.L_25:
        /*0038*/ 	.byte	0x04, 0x17
        /*003a*/ 	.short	(.L_27 - .L_26)
.L_26:
        /*003c*/ 	.word	0x00000000
        /*0040*/ 	.short	0x0008
        /*0042*/ 	.short	0x0040
        /*0044*/ 	.byte	0x00, 0xf5, 0x21, 0x00


	//----- nvinfo : EIATTR_KPARAM_INFO
	.align		4
.L_27:
        /*0048*/ 	.byte	0x04, 0x17
        /*004a*/ 	.short	(.L_29 - .L_28)
.L_28:
        /*004c*/ 	.word	0x00000000
        /*0050*/ 	.short	0x0007
        /*0052*/ 	.short	0x0038
        /*0054*/ 	.byte	0x00, 0xf5, 0x21, 0x00


	//----- nvinfo : EIATTR_KPARAM_INFO
	.align		4
.L_29:
        /*0058*/ 	.byte	0x04, 0x17
        /*005a*/ 	.short	(.L_31 - .L_30)
.L_30:
        /*005c*/ 	.word	0x00000000
        /*0060*/ 	.short	0x0006
        /*0062*/ 	.short	0x0030
        /*0064*/ 	.byte	0x00, 0xf5, 0x21, 0x00


	//----- nvinfo : EIATTR_KPARAM_INFO
	.align		4
.L_31:
        /*0068*/ 	.byte	0x04, 0x17
        /*006a*/ 	.short	(.L_33 - .L_32)
.L_32:
        /*006c*/ 	.word	0x00000000
        /*0070*/ 	.short	0x0005
        /*0072*/ 	.short	0x0028
        /*0074*/ 	.byte	0x00, 0xf5, 0x21, 0x00


	//----- nvinfo : EIATTR_KPARAM_INFO
	.align		4
.L_33:
        /*0078*/ 	.byte	0x04, 0x17
        /*007a*/ 	.short	(.L_35 - .L_34)
.L_34:
        /*007c*/ 	.word	0x00000000
        /*0080*/ 	.short	0x0004
        /*0082*/ 	.short	0x0020
        /*0084*/ 	.byte	0x00, 0xf5, 0x21, 0x00


	//----- nvinfo : EIATTR_KPARAM_INFO
	.align		4
.L_35:
        /*0088*/ 	.byte	0x04, 0x17
        /*008a*/ 	.short	(.L_37 - .L_36)
.L_36:
        /*008c*/ 	.word	0x00000000
        /*0090*/ 	.short	0x0003
        /*0092*/ 	.short	0x0018
        /*0094*/ 	.byte	0x00, 0xf5, 0x21, 0x00


	//----- nvinfo : EIATTR_KPARAM_INFO
	.align		4
.L_37:
        /*0098*/ 	.byte	0x04, 0x17
        /*009a*/ 	.short	(.L_39 - .L_38)
.L_38:
        /*009c*/ 	.word	0x00000000
        /*00a0*/ 	.short	0x0002
        /*00a2*/ 	.short	0x0010
        /*00a4*/ 	.byte	0x00, 0xf5, 0x21, 0x00


	//----- nvinfo : EIATTR_KPARAM_INFO
	.align		4
.L_39:
        /*00a8*/ 	.byte	0x04, 0x17
        /*00aa*/ 	.short	(.L_41 - .L_40)
.L_40:
        /*00ac*/ 	.word	0x00000000
        /*00b0*/ 	.short	0x0001
        /*00b2*/ 	.short	0x0008
        /*00b4*/ 	.byte	0x00, 0xf5, 0x21, 0x00


	//----- nvinfo : EIATTR_KPARAM_INFO
	.align		4
.L_41:
        /*00b8*/ 	.byte	0x04, 0x17
        /*00ba*/ 	.short	(.L_43 - .L_42)
.L_42:
        /*00bc*/ 	.word	0x00000000
        /*00c0*/ 	.short	0x0000
        /*00c2*/ 	.short	0x0000
        /*00c4*/ 	.byte	0x00, 0xf5, 0x21, 0x00


	//----- nvinfo : EIATTR_SPARSE_MMA_MASK
	.align		4
.L_43:
        /*00c8*/ 	.byte	0x03, 0x50
        /*00ca*/ 	.short	0x0000


	//----- nvinfo : EIATTR_MAXREG_COUNT
	.align		4
        /*00cc*/ 	.byte	0x03, 0x1b
        /*00ce*/ 	.short	0x00ff


	//----- nvinfo : EIATTR_MERCURY_ISA_VERSION
	.align		4
        /*00d0*/ 	.byte	0x03, 0x5f
        /*00d2*/ 	.short	0x0101


	//----- nvinfo : EIATTR_VRC_CTA_INIT_COUNT
	.align		4
        /*00d4*/ 	.byte	0x02, 0x4a
	.zero		1
	.zero		1


	//----- nvinfo : EIATTR_EXIT_INSTR_OFFSETS
	.align		4
        /*00d8*/ 	.byte	0x04, 0x1c
        /*00da*/ 	.short	(.L_45 - .L_44)


	//   ....[0]....
.L_44:
        /*00dc*/ 	.word	0x00000110


	//   ....[1]....
        /*00e0*/ 	.word	0x00008cb0


	//   ....[2]....
        /*00e4*/ 	.word	0x0000a250


	//----- nvinfo : EIATTR_MAX_THREADS
	.align		4
.L_45:
        /*00e8*/ 	.byte	0x04, 0x05
        /*00ea*/ 	.short	(.L_47 - .L_46)
.L_46:
        /*00ec*/ 	.word	0x00000080
        /*00f0*/ 	.word	0x00000001
        /*00f4*/ 	.word	0x00000001


	//----- nvinfo : EIATTR_CBANK_PARAM_SIZE
	.align		4
.L_47:
        /*00f8*/ 	.byte	0x03, 0x19
        /*00fa*/ 	.short	0x005c


	//----- nvinfo : EIATTR_PARAM_CBANK
	.align		4
        /*00fc*/ 	.byte	0x04, 0x0a
        /*00fe*/ 	.short	(.L_49 - .L_48)
	.align		4
.L_48:
        /*0100*/ 	.word	index@(.nv.constant0._Z5sw4_3PdS_S_S_S_S_S_S_S_S_S_i)
        /*0104*/ 	.short	0x0380
        /*0106*/ 	.short	0x005c


	//----- nvinfo : EIATTR_SW_WAR
	.align		4
.L_49:
        /*0108*/ 	.byte	0x04, 0x36
        /*010a*/ 	.short	(.L_51 - .L_50)
.L_50:
        /*010c*/ 	.word	0x00000008
.L_51:


//--------------------- .nv.info._Z5sw4_2PdS_S_S_S_S_S_S_S_S_S_i --------------------------
	.section	.nv.info._Z5sw4_2PdS_S_S_S_S_S_S_S_S_S_i,"",@"SHT_CUDA_INFO"
	.sectionflags	@""
	.align	4


	//----- nvinfo : EIATTR_CUDA_API_VERSION
	.align		4
        /*0000*/ 	.byte	0x04, 0x37
        /*0002*/ 	.short	(.L_53 - .L_52)
.L_52:
        /*0004*/ 	.word	0x00000082


	//----- nvinfo : EIATTR_KPARAM_INFO
	.align		4
.L_53:
        /*0008*/ 	.byte	0x04, 0x17
        /*000a*/ 	.short	(.L_55 - .L_54)
.L_54:
        /*000c*/ 	.word	0x00000000
        /*0010*/ 	.short	0x000b
        /*0012*/ 	.short	0x0058
        /*0014*/ 	.byte	0x00, 0xf0, 0x11, 0x00


	//----- nvinfo : EIATTR_KPARAM_INFO
	.align		4
.L_55:
        /*0018*/ 	.byte	0x04, 0x17
        /*001a*/ 	.short	(.L_57 - .L_56)
.L_56:
        /*001c*/ 	.word	0x00000000
        /*0020*/ 	.short	0x000a
        /*0022*/ 	.short	0x0050
        /*0024*/ 	.byte	0x00, 0xf5, 0x21, 0x00


	//----- nvinfo : EIATTR_KPARAM_INFO
	.align		4
.L_57:
        /*0028*/ 	.byte	0x04, 0x17
        /*002a*/ 	.short	(.L_59 - .L_58)
.L_58:
        /*002c*/ 	.word	0x00000000
        /*0030*/ 	.short	0x0009
        /*0032*/ 	.short	0x0048
        /*0034*/ 	.byte	0x00, 0xf5, 0x21, 0x00


	//----- nvinfo : EIATTR_KPARAM_INFO
	.align		4
.L_59:
        /*0038*/ 	.byte	0x04, 0x17
        /*003a*/ 	.short	(.L_61 - .L_60)
.L_60:
        /*003c*/ 	.word	0x00000000
        /*0040*/ 	.short	0x0008
        /*0042*/ 	.short	0x0040
        /*0044*/ 	.byte	0x00, 0xf5, 0x21, 0x00


	//----- nvinfo : EIATTR_KPARAM_INFO
	.align		4
.L_61:
        /*0048*/ 	.byte	0x04, 0x17
        /*004a*/ 	.short	(.L_63 - .L_62)
.L_62:
        /*004c*/ 	.word	0x00000000
        /*0050*/ 	.short	0x0007
        /*0052*/ 	.short	0x0038
        /*0054*/ 	.byte	0x00, 0xf5, 0x21, 0x00


	//----- nvinfo : EIATTR_KPARAM_INFO
	.align		4
.L_63:
        /*0058*/ 	.byte	0x04, 0x17
        /*005a*/ 	.short	(.L_65 - .L_64)
.L_64:
        /*005c*/ 	.word	0x00000000
        /*0060*/ 	.short	0x0006
        /*0062*/ 	.short	0x0030
        /*0064*/ 	.byte	0x00, 0xf5, 0x21, 0x00


	//----- nvinfo : EIATTR_KPARAM_INFO
	.align		4
.L_65:
        /*0068*/ 	.byte	0x04, 0x17
        /*006a*/ 	.short	(.L_67 - .L_66)
.L_66:
        /*006c*/ 	.word	0x00000000
        /*0070*/ 	.short	0x0005
        /*0072*/ 	.short	0x0028
        /*0074*/ 	.byte	0x00, 0xf5, 0x21, 0x00


	//----- nvinfo : EIATTR_KPARAM_INFO
	.align		4
.L_67:
        /*0078*/ 	.byte	0x04, 0x17
        /*007a*/ 	.short	(.L_69 - .L_68)
.L_68:
        /*007c*/ 	.word	0x00000000
        /*0080*/ 	.short	0x0004
        /*0082*/ 	.short	0x0020
        /*0084*/ 	.byte	0x00, 0xf5, 0x21, 0x00


	//----- nvinfo : EIATTR_KPARAM_INFO
	.align		4
.L_69:
        /*0088*/ 	.byte	0x04, 0x17
        /*008a*/ 	.short	(.L_71 - .L_70)
.L_70:
        /*008c*/ 	.word	0x00000000
        /*0090*/ 	.short	0x0003
        /*0092*/ 	.short	0x0018
        /*0094*/ 	.byte	0x00, 0xf5, 0x21, 0x00


	//----- nvinfo : EIATTR_KPARAM_INFO
	.align		4
.L_71:
        /*0098*/ 	.byte	0x04, 0x17
        /*009a*/ 	.short	(.L_73 - .L_72)
.L_72:
        /*009c*/ 	.word	0x00000000
        /*00a0*/ 	.short	0x0002
        /*00a2*/ 	.short	0x0010
        /*00a4*/ 	.byte	0x00, 0xf5, 0x21, 0x00


	//----- nvinfo : EIATTR_KPARAM_INFO
	.align		4
.L_73:
        /*00a8*/ 	.byte	0x04, 0x17
        /*00aa*/ 	.short	(.L_75 - .L_74)
.L_74:
        /*00ac*/ 	.word	0x00000000
        /*00b0*/ 	.short	0x0001
        /*00b2*/ 	.short	0x0008
        /*00b4*/ 	.byte	0x00, 0xf5, 0x21, 0x00


	//----- nvinfo : EIATTR_KPARAM_INFO
	.align		4
.L_75:
        /*00b8*/ 	.byte	0x04, 0x17
        /*00ba*/ 	.short	(.L_77 - .L_76)
.L_76:
        /*00bc*/ 	.word	0x00000000
        /*00c0*/ 	.short	0x0000
        /*00c2*/ 	.short	0x0000
        /*00c4*/ 	.byte	0x00, 0xf5, 0x21, 0x00


	//----- nvinfo : EIATTR_SPARSE_MMA_MASK
	.align		4
.L_77:
        /*00c8*/ 	.byte	0x03, 0x50
        /*00ca*/ 	.short	0x0000


	//----- nvinfo : EIATTR_MAXREG_COUNT
	.align		4
        /*00cc*/ 	.byte	0x03, 0x1b
        /*00ce*/ 	.short	0x00ff


	//----- nvinfo : EIATTR_MERCURY_ISA_VERSION
	.align		4
        /*00d0*/ 	.byte	0x03, 0x5f
        /*00d2*/ 	.short	0x0101


	//----- nvinfo : EIATTR_VRC_CTA_INIT_COUNT
	.align		4
        /*00d4*/ 	.byte	0x02, 0x4a
	.zero		1
	.zero		1


	//----- nvinfo : EIATTR_EXIT_INSTR_OFFSETS
	.align		4
        /*00d8*/ 	.byte	0x04, 0x1c
        /*00da*/ 	.short	(.L_79 - .L_78)


	//   ....[0]....
.L_78:
        /*00dc*/ 	.word	0x00000100


	//   ....[1]....
        /*00e0*/ 	.word	0x000061f0


	//   ....[2]....
        /*00e4*/ 	.word	0x00008790


	//----- nvinfo : EIATTR_MAX_THREADS
	.align		4
.L_79:
        /*00e8*/ 	.byte	0x04, 0x05
        /*00ea*/ 	.short	(.L_81 - .L_80)
.L_80:
        /*00ec*/ 	.word	0x00000080
        /*00f0*/ 	.word	0x00000001
        /*00f4*/ 	.word	0x00000001


	//----- nvinfo : EIATTR_CBANK_PARAM_SIZE
	.align		4
.L_81:
        /*00f8*/ 	.byte	0x03, 0x19
        /*00fa*/ 	.short	0x005c


	//----- nvinfo : EIATTR_PARAM_CBANK
	.align		4
        /*00fc*/ 	.byte	0x04, 0x0a
        /*00fe*/ 	.short	(.L_83 - .L_82)
	.align		4
.L_82:
        /*0100*/ 	.word	index@(.nv.constant0._Z5sw4_2PdS_S_S_S_S_S_S_S_S_S_i)
        /*0104*/ 	.short	0x0380
        /*0106*/ 	.short	0x005c


	//----- nvinfo : EIATTR_SW_WAR
	.align		4
.L_83:
        /*0108*/ 	.byte	0x04, 0x36
        /*010a*/ 	.short	(.L_85 - .L_84)
.L_84:
        /*010c*/ 	.word	0x00000008
.L_85:


//--------------------- .nv.info._Z5sw4_1PdS_S_S_S_S_S_S_S_S_S_i --------------------------
	.section	.nv.info._Z5sw4_1PdS_S_S_S_S_S_S_S_S_S_i,"",@"SHT_CUDA_INFO"
	.sectionflags	@""
	.align	4


	//----- nvinfo : EIATTR_CUDA_API_VERSION
	.align		4
        /*0000*/ 	.byte	0x04, 0x37
        /*0002*/ 	.short	(.L_87 - .L_86)
.L_86:
        /*0004*/ 	.word	0x00000082


	//----- nvinfo : EIATTR_KPARAM_INFO
	.align		4
.L_87:
        /*0008*/ 	.byte	0x04, 0x17
        /*000a*/ 	.short	(.L_89 - .L_88)
.L_88:
        /*000c*/ 	.word	0x00000000
        /*0010*/ 	.short	0x000b
        /*0012*/ 	.short	0x0058
        /*0014*/ 	.byte	0x00, 0xf0, 0x11, 0x00


	//----- nvinfo : EIATTR_KPARAM_INFO
	.align		4
.L_89:
        /*0018*/ 	.byte	0x04, 0x17
        /*001a*/ 	.short	(.L_91 - .L_90)
.L_90:
        /*001c*/ 	.word	0x00000000
        /*0020*/ 	.short	0x000a
        /*0022*/ 	.short	0x0050
        /*0024*/ 	.byte	0x00, 0xf5, 0x21, 0x00


	//----- nvinfo : EIATTR_KPARAM_INFO
	.align		4
.L_91:
        /*0028*/ 	.byte	0x04, 0x17
        /*002a*/ 	.short	(.L_93 - .L_92)
.L_92:
        /*002c*/ 	.word	0x00000000
        /*0030*/ 	.short	0x0009
        /*0032*/ 	.short	0x0048
        /*0034*/ 	.byte	0x00, 0xf5, 0x21, 0x00


	//----- nvinfo : EIATTR_KPARAM_INFO
	.align		4
.L_93:
        /*0038*/ 	.byte	0x04, 0x17
        /*003a*/ 	.short	(.L_95 - .L_94)
.L_94:
        /*003c*/ 	.word	0x00000000
        /*0040*/ 	.short	0x0008
        /*0042*/ 	.short	0x0040
        /*0044*/ 	.byte	0x00, 0xf5, 0x21, 0x00


	//----- nvinfo : EIATTR_KPARAM_INFO
	.align		4
.L_95:
        /*0048*/ 	.byte	0x04, 0x17
        /*004a*/ 	.short	(.L_97 - .L_96)
.L_96:
        /*004c*/ 	.word	0x00000000
        /*0050*/ 	.short	0x0007
        /*0052*/ 	.short	0x0038
        /*0054*/ 	.byte	0x00, 0xf5, 0x21, 0x00


	//----- nvinfo : EIATTR_KPARAM_INFO
	.align		4
.L_97:
        /*0058*/ 	.byte	0x04, 0x17
        /*005a*/ 	.short	(.L_99 - .L_98)
.L_98:
        /*005c*/ 	.word	0x00000000
        /*0060*/ 	.short	0x0006
        /*0062*/ 	.short	0x0030
        /*0064*/ 	.byte	0x00, 0xf5, 0x21, 0x00


	//----- nvinfo : EIATTR_KPARAM_INFO
	.align		4
.L_99:
        /*0068*/ 	.byte	0x04, 0x17
        /*006a*/ 	.short	(.L_101 - .L_100)
.L_100:
        /*006c*/ 	.word	0x00000000
        /*0070*/ 	.short	0x0005
        /*0072*/ 	.short	0x0028
        /*0074*/ 	.byte	0x00, 0xf5, 0x21, 0x00


	//----- nvinfo : EIATTR_KPARAM_INFO
	.align		4
.L_101:
        /*0078*/ 	.byte	0x04, 0x17
        /*007a*/ 	.short	(.L_103 - .L_102)
.L_102:
        /*007c*/ 	.word	0x00000000
        /*0080*/ 	.short	0x0004
        /*0082*/ 	.short	0x0020
        /*0084*/ 	.byte	0x00, 0xf5, 0x21, 0x00


	//----- nvinfo : EIATTR_KPARAM_INFO
	.align		4
.L_103:
        /*0088*/ 	.byte	0x04, 0x17
        /*008a*/ 	.short	(.L_105 - .L_104)
.L_104:
        /*008c*/ 	.word	0x00000000
        /*0090*/ 	.short	0x0003
        /*0092*/ 	.short	0x0018
        /*0094*/ 	.byte	0x00, 0xf5, 0x21, 0x00


	//----- nvinfo : EIATTR_KPARAM_INFO
	.align		4
.L_105:
        /*0098*/ 	.byte	0x04, 0x17
        /*009a*/ 	.short	(.L_107 - .L_106)
.L_106:
        /*009c*/ 	.word	0x00000000
        /*00a0*/ 	.short	0x0002
        /*00a2*/ 	.short	0x0010
        /*00a4*/ 	.byte	0x00, 0xf5, 0x21, 0x00


	//----- nvinfo : EIATTR_KPARAM_INFO
	.align		4
.L_107:
        /*00a8*/ 	.byte	0x04, 0x17
        /*00aa*/ 	.short	(.L_109 - .L_108)
.L_108:
        /*00ac*/ 	.word	0x00000000
        /*00b0*/ 	.short	0x0001
        /*00b2*/ 	.short	0x0008
        /*00b4*/ 	.byte	0x00, 0xf5, 0x21, 0x00


	//----- nvinfo : EIATTR_KPARAM_INFO
	.align		4
.L_109:
        /*00b8*/ 	.byte	0x04, 0x17
        /*00ba*/ 	.short	(.L_111 - .L_110)
.L_110:
        /*00bc*/ 	.word	0x00000000
        /*00c0*/ 	.short	0x0000
        /*00c2*/ 	.short	0x0000
        /*00c4*/ 	.byte	0x00, 0xf5, 0x21, 0x00


	//----- nvinfo : EIATTR_SPARSE_MMA_MASK
	.align		4
.L_111:
        /*00c8*/ 	.byte	0x03, 0x50
        /*00ca*/ 	.short	0x0000


	//----- nvinfo : EIATTR_MAXREG_COUNT
	.align		4
        /*00cc*/ 	.byte	0x03, 0x1b
        /*00ce*/ 	.short	0x00ff


	//----- nvinfo : EIATTR_MERCURY_ISA_VERSION
	.align		4
        /*00d0*/ 	.byte	0x03, 0x5f
        /*00d2*/ 	.short	0x0101


	//----- nvinfo : EIATTR_VRC_CTA_INIT_COUNT
	.align		4
        /*00d4*/ 	.byte	0x02, 0x4a
	.zero		1
	.zero		1


	//----- nvinfo : EIATTR_EXIT_INSTR_OFFSETS
	.align		4
        /*00d8*/ 	.byte	0x04, 0x1c
        /*00da*/ 	.short	(.L_113 - .L_112)


	//   ....[0]....
.L_112:
        /*00dc*/ 	.word	0x00000100


	//   ....[1]....
        /*00e0*/ 	.word	0x00005d60


	//   ....[2]....
        /*00e4*/ 	.word	0x000081e0


	//----- nvinfo : EIATTR_MAX_THREADS
	.align		4
.L_113:
        /*00e8*/ 	.byte	0x04, 0x05
        /*00ea*/ 	.short	(.L_115 - .L_114)
.L_114:
        /*00ec*/ 	.word	0x00000080
        /*00f0*/ 	.word	0x00000001
        /*00f4*/ 	.word	0x00000001


	//----- nvinfo : EIATTR_CBANK_PARAM_SIZE
	.align		4
.L_115:
        /*00f8*/ 	.byte	0x03, 0x19
        /*00fa*/ 	.short	0x005c


	//----- nvinfo : EIATTR_PARAM_CBANK
	.align		4
        /*00fc*/ 	.byte	0x04, 0x0a
        /*00fe*/ 	.short	(.L_117 - .L_116)
	.align		4
.L_116:
        /*0100*/ 	.word	index@(.nv.constant0._Z5sw4_1PdS_S_S_S_S_S_S_S_S_S_i)
        /*0104*/ 	.short	0x0380
        /*0106*/ 	.short	0x005c


	//----- nvinfo : EIATTR_SW_WAR
	.align		4
.L_117:
        /*0108*/ 	.byte	0x04, 0x36
        /*010a*/ 	.short	(.L_119 - .L_118)
.L_118:
        /*010c*/ 	.word	0x00000008
.L_119:


//--------------------- .nv.callgraph             --------------------------
	.section	.nv.callgraph,"",@"SHT_CUDA_CALLGRAPH"
	.align	4
	.sectionentsize	8
	.align		4
        /*0000*/ 	.word	0x00000000
	.align		4
        /*0004*/ 	.word	0xffffffff
	.align		4
        /*0008*/ 	.word	0x00000000
	.align		4
        /*000c*/ 	.word	0xfffffffe
	.align		4
        /*0010*/ 	.word	0x00000000
	.align		4
        /*0014*/ 	.word	0xfffffffd
	.align		4
        /*0018*/ 	.word	0x00000000
	.align		4
        /*001c*/ 	.word	0xfffffffc


//--------------------- .text._Z5sw4_3PdS_S_S_S_S_S_S_S_S_S_i --------------------------
	.section	.text._Z5sw4_3PdS_S_S_S_S_S_S_S_S_S_i,"ax",@progbits
	.align	128
        .global         _Z5sw4_3PdS_S_S_S_S_S_S_S_S_S_i
        .type           _Z5sw4_3PdS_S_S_S_S_S_S_S_S_S_i,@function
        .size           _Z5sw4_3PdS_S_S_S_S_S_S_S_S_S_i,(.L_x_12 - _Z5sw4_3PdS_S_S_S_S_S_S_S_S_S_i)
        .other          _Z5sw4_3PdS_S_S_S_S_S_S_S_S_S_i,@"STO_CUDA_ENTRY STV_DEFAULT"
_Z5sw4_3PdS_S_S_S_S_S_S_S_S_S_i:
.text._Z5sw4_3PdS_S_S_S_S_S_S_S_S_S_i:
[----:B------:R-:W-:Y:S01]  /*0000*/  LDC R1, c[0x0][0x37c] ;  /* 0x0000df00ff017b82 */ /* 0x000fe20000000800 */
[----:B------:R-:W0:Y:S01]  /*0010*/  S2R R0, SR_CTAID.X ;  /* 0x0000000000007919 */ /* 0x000e220000002500 */
[----:B------:R-:W0:Y:S01]  /*0020*/  LDCU UR16, c[0x0][0x360] ;  /* 0x00006c00ff1077ac */ /* 0x000e220008000800 */
[----:B------:R-:W0:Y:S01]  /*0030*/  S2R R3, SR_TID.X ;  /* 0x0000000000037919 */ /* 0x000e220000002100 */
[----:B------:R-:W1:Y:S01]  /*0040*/  LDCU UR17, c[0x0][0x364] ;  /* 0x00006c80ff1177ac */ /* 0x000e620008000800 */
[----:B------:R-:W1:Y:S01]  /*0050*/  S2R R2, SR_CTAID.Y ;  /* 0x0000000000027919 */ /* 0x000e620000002600 */
[----:B------:R-:W2:Y:S01]  /*0060*/  LDCU UR20, c[0x0][0x3d8] ;  /* 0x00007b00ff1477ac */ /* 0x000ea20008000800 */
[----:B------:R-:W1:Y:S01]  /*0070*/  S2R R5, SR_TID.Y ;  /* 0x0000000000057919 */ /* 0x000e620000002200 */
[----:B--2---:R-:W-:Y:S01]  /*0080*/  UIADD3 UR4, UPT, UPT, UR20, -0x3, URZ ;  /* 0xfffffffd14047890 */ /* 0x004fe2000fffe0ff */
[----:B0-----:R-:W-:Y:S02]  /*0090*/  IMAD R4, R0, UR16, R3 ;  /* 0x0000001000047c24 */ /* 0x001fe4000f8e0203 */
[----:B-1----:R-:W-:-:S05]  /*00a0*/  IMAD R249, R2, UR17, R5 ;  /* 0x0000001102f97c24 */ /* 0x002fca000f8e0205 */
[CC--:B------:R-:W-:Y:S02]  /*00b0*/  VIMNMX.U32 R6, PT, PT, R4.reuse, R249.reuse, PT ;  /* 0x000000f904067248 */ /* 0x0c0fe40003fe0000 */
[----:B------:R-:W-:Y:S02]  /*00c0*/  VIMNMX R7, PT, PT, R4, R249, !PT ;  /* 0x000000f904077248 */ /* 0x000fe40007fe0100 */
[----:B------:R-:W-:Y:S02]  /*00d0*/  ISETP.GE.U32.AND P0, PT, R6, 0x2, PT ;  /* 0x000000020600780c */ /* 0x000fe40003f06070 */
[----:B------:R-:W-:Y:S02]  /*00e0*/  MOV R6, UR20 ;  /* 0x0000001400067c02 */ /* 0x000fe40008000f00 */
[----:B------:R-:W-:-:S04]  /*00f0*/  ISETP.GT.OR P0, PT, R7, UR4, !P0 ;  /* 0x0000000407007c0c */ /* 0x000fc8000c704670 */
[----:B------:R-:W-:-:S13]  /*0100*/  ISETP.LT.OR P0, PT, R6, 0x5, P0 ;  /* 0x000000050600780c */ /* 0x000fda0000701670 */
[----:B------:R-:W-:Y:S05]  /*0110*/  @P0 EXIT ;  /* 0x000000000000094d */ /* 0x000fea0003800000 */
[----:B------:R-:W0:Y:S01]  /*0120*/  LDC.64 R8, c[0x0][0x3b8] ;  /* 0x0000ee00ff087b82 */ /* 0x000e220000000a00 */
[----:B------:R-:W-:Y:S01]  /*0130*/  UIADD3 UR7, UPT, UPT, UR20, -0x5, URZ ;  /* 0xfffffffb14077890 */ /* 0x000fe2000fffe0ff */
[----:B------:R-:W-:Y:S01]  /*0140*/  IMAD.MOV.U32 R11, RZ, RZ, 0x2 ;  /* 0x00000002ff0b7424 */ /* 0x000fe200078e00ff */
[----:B------:R-:W1:Y:S01]  /*0150*/  LDCU.64 UR18, c[0x0][0x358] ;  /* 0x00006b00ff1277ac */ /* 0x000e620008000a00 */
[----:B------:R-:W-:Y:S01]  /*0160*/  IMAD.WIDE.U32 R6, R249, 0x980, RZ ;  /* 0x00000980f9067825 */ /* 0x000fe200078e00ff */
[----:B------:R-:W-:Y:S02]  /*0170*/  UISETP.GE.U32.AND UP0, UPT, UR7, 0x9, UPT ;  /* 0x000000090700788c */ /* 0x000fe4000bf06070 */
[----:B------:R-:W-:-:S04]  /*0180*/  UIMAD.WIDE.U32 UR4, UR7, -0x33333333, URZ ;  /* 0xcccccccd070478a5 */ /* 0x000fc8000f8e00ff */
[----:B------:R-:W-:-:S04]  /*0190*/  USHF.R.U32.HI UR5, URZ, 0x3, UR5 ;  /* 0x00000003ff057899 */ /* 0x000fc80008011605 */
[----:B------:R-:W-:-:S04]  /*01a0*/  UIMAD UR4, UR5, -0xa, UR7 ;  /* 0xfffffff6050478a4 */ /* 0x000fc8000f8e0207 */
[----:B------:R-:W-:Y:S01]  /*01b0*/  UIADD3 UR6, UPT, UPT, UR4, 0x1, URZ ;  /* 0x0000000104067890 */ /* 0x000fe2000fffe0ff */
[----:B0-----:R-:W-:-:S04]  /*01c0*/  IMAD.WIDE.U32 R8, R249, 0x980, R8 ;  /* 0x00000980f9087825 */ /* 0x001fc800078e0008 */
[----:B------:R-:W-:Y:S01]  /*01d0*/  IMAD.WIDE.U32 R8, R4, 0x8, R8 ;  /* 0x0000000804087825 */ /* 0x000fe200078e0008 */
[----:B-1----:R-:W-:Y:S06]  /*01e0*/  BRA.U !UP0, `(.L_x_0) ;  /* 0x0000008908a87547 */ /* 0x002fec000b800000 */
[----:B------:R-:W0:Y:S01]  /*01f0*/  LDC.64 R14, c[0x0][0x398] ;  /* 0x0000e600ff0e7b82 */ /* 0x000e220000000a00 */
[----:B------:R-:W1:Y:S01]  /*0200*/  LDCU.128 UR8, c[0x0][0x3a0] ;  /* 0x00007400ff0877ac */ /* 0x000e620008000c00 */
[----:B------:R-:W-:Y:S01]  /*0210*/  HFMA2 R10, -RZ, RZ, 0, 0.0001678466796875 ;  /* 0x00000980ff0a7431 */ /* 0x000fe200000001ff */
[----:B------:R-:W-:Y:S01]  /*0220*/  MOV R16, 0x980 ;  /* 0x0000098000107802 */ /* 0x000fe20000000f00 */
[----:B------:R-:W-:Y:S01]  /*0230*/  IMAD.MOV.U32 R12, RZ, RZ, 0x980 ;  /* 0x00000980ff0c7424 */ /* 0x000fe200078e00ff */
[----:B------:R-:W2:Y:S01]  /*0240*/  LDCU.64 UR22, c[0x0][0x3b0] ;  /* 0x00007600ff1677ac */ /* 0x000ea20008000a00 */
[----:B------:R-:W-:Y:S01]  /*0250*/  IMAD.SHL.U32 R19, R4, 0x8, RZ ;  /* 0x0000000804137824 */ /* 0x000fe200078e00ff */
[----:B------:R-:W-:Y:S01]  /*0260*/  SHF.R.U32.HI R23, RZ, 0x1d, R4 ;  /* 0x0000001dff177819 */ /* 0x000fe20000011604 */
[----:B------:R3:W5:Y:S01]  /*0270*/  LDG.E.64.CONSTANT R162, desc[UR18][R8.64+0x21d800] ;  /* 0x21d8001208a27981 */ /* 0x000762000c1e9b00 */
[----:B------:R-:W-:Y:S01]  /*0280*/  UMOV UR4, URZ ;  /* 0x000000ff00047c82 */ /* 0x000fe20008000000 */
[----:B------:R-:W4:Y:S01]  /*0290*/  LDCU.64 UR24, c[0x0][0x3d0] ;  /* 0x00007a00ff1877ac */ /* 0x000f220008000a00 */
[----:B-1----:R-:W-:-:S04]  /*02a0*/  IMAD.WIDE.U32 R16, R249, R16, UR8 ;  /* 0x00000008f9107e25 */ /* 0x002fc8000f8e0010 */
[----:B--2---:R-:W-:-:S04]  /*02b0*/  IMAD.WIDE.U32 R10, R249, R10, UR22 ;  /* 0x00000016f90a7e25 */ /* 0x004fc8000f8e000a */
[----:B0-----:R-:W-:Y:S01]  /*02c0*/  IMAD.WIDE.U32 R14, R249, 0x980, R14 ;  /* 0x00000980f90e7825 */ /* 0x001fe200078e000e */
[----:B------:R-:W-:-:S03]  /*02d0*/  IADD3 R10, P0, PT, R19, R10, RZ ;  /* 0x0000000a130a7210 */ /* 0x000fc60007f1e0ff */
[----:B------:R-:W-:Y:S01]  /*02e0*/  IMAD.WIDE.U32 R12, R249, R12, UR10 ;  /* 0x0000000af90c7e25 */ /* 0x000fe2000f8e000c */
[----:B------:R-:W-:-:S03]  /*02f0*/  IADD3.X R11, PT, PT, R23, UR4, R11, P0, !PT ;  /* 0x00000004170b7c10 */ /* 0x000fc600087fe40b */
[C---:B------:R-:W-:Y:S01]  /*0300*/  IMAD.WIDE.U32 R20, R4.reuse, 0x8, R16 ;  /* 0x0000000804147825 */ /* 0x040fe200078e0010 */
[----:B------:R-:W-:Y:S01]  /*0310*/  IADD3 R17, PT, PT, R15, UR4, RZ ;  /* 0x000000040f117c10 */ /* 0x000fe2000fffe0ff */
[----:B------:R3:W5:Y:S01]  /*0320*/  LDG.E.64.CONSTANT R160, desc[UR18][R10.64+0x21d800] ;  /* 0x21d800120aa07981 */ /* 0x000762000c1e9b00 */
[----:B------:R-:W-:Y:S01]  /*0330*/  IADD3 R12, P1, PT, R19, R12, RZ ;  /* 0x0000000c130c7210 */ /* 0x000fe20007f3e0ff */
[----:B------:R-:W-:Y:S02]  /*0340*/  IMAD.MOV.U32 R16, RZ, RZ, R14 ;  /* 0x000000ffff107224 */ /* 0x000fe400078e000e */
[----:B------:R3:W5:Y:S01]  /*0350*/  LDG.E.64.CONSTANT R18, desc[UR18][R8.64+0x169000] ;  /* 0x1690001208127981 */ /* 0x000762000c1e9b00 */
[----:B------:R-:W-:Y:S01]  /*0360*/  IADD3.X R13, PT, PT, R23, UR4, R13, P1, !PT ;  /* 0x00000004170d7c10 */ /* 0x000fe20008ffe40d */
[----:B------:R-:W-:Y:S02]  /*0370*/  IMAD.WIDE.U32 R16, R4, 0x8, R16 ;  /* 0x0000000804107825 */ /* 0x000fe400078e0010 */
[----:B------:R3:W5:Y:S04]  /*0380*/  LDG.E.64.CONSTANT R72, desc[UR18][R20.64+0x21c500] ;  /* 0x21c5001214487981 */ /* 0x000768000c1e9b00 */
        /* <DEDUP_REMOVED lines=15> */
[----:B------:R3:W5:Y:S01]  /*0480*/  LDG.E.64.CONSTANT R54, desc[UR18][R16.64+0x169010] ;  /* 0x1690101210367981 */ /* 0x000762000c1e9b00 */
[----:B----4-:R-:W-:-:S05]  /*0490*/  UMOV UR4, 0x2 ;  /* 0x0000000200047882 */ /* 0x010fca0000000000 */
.L_x_1:
[----:B0-----:R-:W0:Y:S01]  /*04a0*/  LDC.64 R74, c[0x0][0x3c0] ;  /* 0x0000f000ff4a7b82 */ /* 0x001e220000000a00 */
[----:B------:R-:W-:-:S06]  /*04b0*/  UIMAD.WIDE.U32 UR12, UR4, 0xb4800, UR22 ;  /* 0x000b4800040c78a5 */ /* 0x000fcc000f8e0016 */
[----:B------:R-:W-:Y:S01]  /*04c0*/  MOV R98, UR12 ;  /* 0x0000000c00627c02 */ /* 0x000fe20008000f00 */
[----:B------:R-:W-:Y:S01]  /*04d0*/  IMAD.U32 R99, RZ, RZ, UR13 ;  /* 0x0000000dff637e24 */ /* 0x000fe2000f8e00ff */
[----:B------:R-:W1:Y:S03]  /*04e0*/  LDC.64 R84, c[0x0][0x3c8] ;  /* 0x0000f200ff547b82 */ /* 0x000e660000000a00 */
[----:B------:R-:W-:Y:S01]  /*04f0*/  IMAD.WIDE.U32 R98, R249, 0x980, R98 ;  /* 0x00000980f9627825 */ /* 0x000fe200078e0062 */
[----:B------:R-:W-:Y:S02]  /*0500*/  UIMAD.WIDE.U32 UR14, UR4, 0xb4800, UR10 ;  /* 0x000b4800040e78a5 */ /* 0x000fe4000f8e000a */
[----:B------:R-:W-:Y:S01]  /*0510*/  MOV R37, UR4 ;  /* 0x0000000400257c02 */ /* 0x000fe20008000f00 */
[----:B------:R-:W-:Y:S01]  /*0520*/  IMAD.U32 R61, RZ, RZ, UR4 ;  /* 0x00000004ff3d7e24 */ /* 0x000fe2000f8e00ff */
[----:B------:R-:W-:Y:S01]  /*0530*/  MOV R25, UR4 ;  /* 0x0000000400197c02 */ /* 0x000fe20008000f00 */
[C---:B------:R-:W-:Y:S01]  /*0540*/  IMAD.WIDE.U32 R98, R4.reuse, 0x8, R98 ;  /* 0x0000000804627825 */ /* 0x040fe200078e0062 */
[----:B---3--:R-:W2:Y:S04]  /*0550*/  LDC.64 R16, c[0x0][0x390] ;  /* 0x0000e400ff107b82 */ /* 0x008ea80000000a00 */
[----:B------:R-:W3:Y:S01]  /*0560*/  LDG.E.64.CONSTANT R88, desc[UR18][R98.64+0x8] ;  /* 0x0000081262587981 */ /* 0x000ee2000c1e9b00 */
[----:B0-----:R-:W-:Y:S01]  /*0570*/  IMAD.WIDE.U32 R74, R4, 0x8, R74 ;  /* 0x00000008044a7825 */ /* 0x001fe200078e004a */
[----:B------:R-:W-:-:S02]  /*0580*/  UIMAD.WIDE.U32 UR12, UR4, 0x8, UR24 ;  /* 0x00000008040c78a5 */ /* 0x000fc4000f8e0018 */
[----:B------:R-:W4:Y:S04]  /*0590*/  LDG.E.64.CONSTANT R246, desc[UR18][R98.64] ;  /* 0x0000001262f67981 */ /* 0x000f28000c1e9b00 */
[----:B------:R-:W3:Y:S01]  /*05a0*/  LDG.E.64 R170, desc[UR18][R74.64+0x8] ;  /* 0x000008124aaa7981 */ /* 0x000ee2000c1e1b00 */
[----:B------:R-:W-:-:S03]  /*05b0*/  MOV R66, UR14 ;  /* 0x0000000e00427c02 */ /* 0x000fc60008000f00 */
[----:B------:R-:W4:Y:S01]  /*05c0*/  LDG.E.64 R210, desc[UR18][R74.64+-0x10] ;  /* 0xfffff0124ad27981 */ /* 0x000f22000c1e1b00 */
[----:B------:R-:W-:-:S03]  /*05d0*/  IMAD.U32 R67, RZ, RZ, UR15 ;  /* 0x0000000fff437e24 */ /* 0x000fc6000f8e00ff */
[----:B------:R-:W4:Y:S01]  /*05e0*/  LDG.E.64.CONSTANT R90, desc[UR18][R98.64+-0x10] ;  /* 0xfffff012625a7981 */ /* 0x000f22000c1e9b00 */
[----:B------:R-:W-:Y:S01]  /*05f0*/  MOV R150, UR12 ;  /* 0x0000000c00967c02 */ /* 0x000fe20008000f00 */
[----:B------:R-:W-:Y:S02]  /*0600*/  IMAD.U32 R151, RZ, RZ, UR13 ;  /* 0x0000000dff977e24 */ /* 0x000fe4000f8e00ff */
[----:B------:R-:W-:Y:S01]  /*0610*/  IMAD.WIDE.U32 R66, R249, 0x980, R66 ;  /* 0x00000980f9427825 */ /* 0x000fe200078e0042 */
[----:B------:R-:W4:Y:S01]  /*0620*/  LDG.E.64 R40, desc[UR18][R74.64] ;  /* 0x000000124a287981 */ /* 0x000f22000c1e1b00 */
[----:B------:R-:W-:-:S03]  /*0630*/  MOV R167, UR13 ;  /* 0x0000000d00a77c02 */ /* 0x000fc60008000f00 */
[----:B------:R-:W4:Y:S01]  /*0640*/  LDG.E.64 R150, desc[UR18][R150.64+0x8] ;  /* 0x0000081296967981 */ /* 0x000f22000c1e1b00 */
[----:B------:R-:W-:-:S03]  /*0650*/  IMAD.U32 R166, RZ, RZ, UR12 ;  /* 0x0000000cffa67e24 */ /* 0x000fc6000f8e00ff */
[----:B------:R-:W4:Y:S01]  /*0660*/  LDG.E.64.CONSTANT R120, desc[UR18][R98.64+-0x8] ;  /* 0xfffff81262787981 */ /* 0x000f22000c1e9b00 */
[----:B------:R-:W-:-:S03]  /*0670*/  IMAD.WIDE.U32 R36, R37, 0xb4800, R10 ;  /* 0x000b480025247825 */ /* 0x000fc600078e000a */
[----:B------:R-:W4:Y:S01]  /*0680*/  LDG.E.64 R206, desc[UR18][R74.64+-0x8] ;  /* 0xfffff8124ace7981 */ /* 0x000f22000c1e1b00 */
[----:B------:R-:W-:-:S04]  /*0690*/  IMAD.WIDE.U32 R66, R4, 0x8, R66 ;  /* 0x0000000804427825 */ /* 0x000fc800078e0042 */
[----:B-1----:R-:W-:Y:S01]  /*06a0*/  IMAD.WIDE.U32 R84, R249, 0x8, R84 ;  /* 0x00000008f9547825 */ /* 0x002fe200078e0054 */
[----:B------:R-:W4:Y:S01]  /*06b0*/  LDG.E.64 R166, desc[UR18][R166.64+-0x10] ;  /* 0xfffff012a6a67981 */ /* 0x000f22000c1e1b00 */
[----:B------:R-:W-:-:S03]  /*06c0*/  MOV R47, UR13 ;  /* 0x0000000d002f7c02 */ /* 0x000fc60008000f00 */
[----:B------:R-:W4:Y:S01]  /*06d0*/  LDG.E.64.CONSTANT R204, desc[UR18][R36.64+-0x169000] ;  /* 0xe970001224cc7981 */ /* 0x000f22000c1e9b00 */
[----:B------:R-:W-:-:S03]  /*06e0*/  IMAD.U32 R46, RZ, RZ, UR12 ;  /* 0x0000000cff2e7e24 */ /* 0x000fc6000f8e00ff */
[----:B------:R-:W4:Y:S04]  /*06f0*/  LDG.E.64.CONSTANT R208, desc[UR18][R66.64] ;  /* 0x0000001242d07981 */ /* 0x000f28000c1e9b00 */
[----:B------:R-:W4:Y:S04]  /*0700*/  LDG.E.64.CONSTANT R168, desc[UR18][R66.64+-0x8] ;  /* 0xfffff81242a87981 */ /* 0x000f28000c1e9b00 */
[----:B------:R-:W4:Y:S04]  /*0710*/  LDG.E.64 R172, desc[UR18][R84.64+0x8] ;  /* 0x0000081254ac7981 */ /* 0x000f28000c1e1b00 */
[----:B------:R-:W4:Y:S01]  /*0720*/  LDG.E.64.CONSTANT R44, desc[UR18][R98.64+0x980] ;  /* 0x00098012622c7981 */ /* 0x000f22000c1e9b00 */
[----:B------:R-:W-:Y:S01]  /*0730*/  MOV R180, UR12 ;  /* 0x0000000c00b47c02 */ /* 0x000fe20008000f00 */
[----:B------:R-:W-:-:S02]  /*0740*/  IMAD.U32 R181, RZ, RZ, UR13 ;  /* 0x0000000dffb57e24 */ /* 0x000fc4000f8e00ff */
[----:B------:R-:W4:Y:S04]  /*0750*/  LDG.E.64.CONSTANT R212, desc[UR18][R36.64+-0xb4800] ;  /* 0xf4b8001224d47981 */ /* 0x000f28000c1e9b00 */
[----:B------:R-:W4:Y:S01]  /*0760*/  LDG.E.64 R46, desc[UR18][R46.64] ;  /* 0x000000122e2e7981 */ /* 0x000f22000c1e1b00 */
[----:B------:R-:W-:-:S03]  /*0770*/  IMAD.WIDE.U32 R60, R61, 0xb4800, R8 ;  /* 0x000b48003d3c7825 */ /* 0x000fc600078e0008 */
[----:B------:R-:W4:Y:S04]  /*0780*/  LDG.E.64 R200, desc[UR18][R84.64+-0x10] ;  /* 0xfffff01254c87981 */ /* 0x000f28000c1e1b00 */
[----:B------:R-:W4:Y:S04]  /*0790*/  LDG.E.64.CONSTANT R58, desc[UR18][R98.64+-0x1300] ;  /* 0xffed0012623a7981 */ /* 0x000f28000c1e9b00 */
[----:B------:R-:W4:Y:S04]  /*07a0*/  LDG.E.64 R180, desc[UR18][R180.64+-0x8] ;  /* 0xfffff812b4b47981 */ /* 0x000f28000c1e1b00 */
[----:B------:R-:W4:Y:S04]  /*07b0*/  LDG.E.64 R184, desc[UR18][R74.64+0x10] ;  /* 0x000010124ab87981 */ /* 0x000f28000c1e1b00 */
[----:B------:R-:W4:Y:S04]  /*07c0*/  LDG.E.64.CONSTANT R64, desc[UR18][R98.64+0x10] ;  /* 0x0000101262407981 */ /* 0x000f28000c1e9b00 */
[----:B------:R-:W4:Y:S04]  /*07d0*/  LDG.E.64.CONSTANT R188, desc[UR18][R66.64+-0x10] ;  /* 0xfffff01242bc7981 */ /* 0x000f28000c1e9b00 */
[----:B------:R-:W4:Y:S04]  /*07e0*/  LDG.E.64.CONSTANT R26, desc[UR18][R60.64+-0x169000] ;  /* 0xe97000123c1a7981 */ /* 0x000f28000c1e9b00 */
[----:B------:R-:W4:Y:S04]  /*07f0*/  LDG.E.64.CONSTANT R112, desc[UR18][R98.64+-0x980] ;  /* 0xfff6801262707981 */ /* 0x000f28000c1e9b00 */
[----:B------:R-:W4:Y:S04]  /*0800*/  LDG.E.64 R68, desc[UR18][R84.64] ;  /* 0x0000001254447981 */ /* 0x000f28000c1e1b00 */
[----:B------:R-:W4:Y:S01]  /*0810*/  LDG.E.64 R194, desc[UR18][R84.64+-0x8] ;  /* 0xfffff81254c27981 */ /* 0x000f22000c1e1b00 */
[----:B------:R-:W-:Y:S01]  /*0820*/  MOV R132, UR12 ;  /* 0x0000000c00847c02 */ /* 0x000fe20008000f00 */
[----:B------:R-:W-:-:S02]  /*0830*/  IMAD.U32 R133, RZ, RZ, UR13 ;  /* 0x0000000dff857e24 */ /* 0x000fc4000f8e00ff */
[----:B------:R-:W4:Y:S04]  /*0840*/  LDG.E.64.CONSTANT R202, desc[UR18][R66.64+0x8] ;  /* 0x0000081242ca7981 */ /* 0x000f28000c1e9b00 */
[----:B------:R-:W4:Y:S04]  /*0850*/  LDG.E.64.CONSTANT R186, desc[UR18][R66.64+-0x980] ;  /* 0xfff6801242ba7981 */ /* 0x000f28000c1e9b00 */
[----:B------:R-:W4:Y:S04]  /*0860*/  LDG.E.64 R132, desc[UR18][R132.64+0x10] ;  /* 0x0000101284847981 */ /* 0x000f28000c1e1b00 */
[----:B------:R-:W4:Y:S04]  /*0870*/  LDG.E.64.CONSTANT R164, desc[UR18][R36.64+0x169000] ;  /* 0x1690001224a47981 */ /* 0x000f28000c1e9b00 */
[----:B------:R-:W4:Y:S01]  /*0880*/  LDG.E.64.CONSTANT R198, desc[UR18][R60.64+-0xb4800] ;  /* 0xf4b800123cc67981 */ /* 0x000f22000c1e9b00 */
[----:B------:R-:W-:-:S02]  /*0890*/  IMAD.U32 R23, RZ, RZ, UR4 ;  /* 0x00000004ff177e24 */ /* 0x000fc4000f8e00ff */
[----:B------:R-:W-:Y:S01]  /*08a0*/  IMAD.WIDE.U32 R24, R25, 0xb4800, R12 ;  /* 0x000b480019187825 */ /* 0x000fe200078e000c */
[----:B------:R-:W4:Y:S03]  /*08b0*/  LDG.E.64.CONSTANT R178, desc[UR18][R66.64+-0x1300] ;  /* 0xffed001242b27981 */ /* 0x000f26000c1e9b00 */
[----:B------:R-:W-:Y:S01]  /*08c0*/  IMAD.WIDE.U32 R22, R23, 0xb4800, R14 ;  /* 0x000b480017167825 */ /* 0x000fe200078e000e */
[----:B------:R-:W4:Y:S04]  /*08d0*/  LDG.E.64.CONSTANT R176, desc[UR18][R24.64+-0xb4800] ;  /* 0xf4b8001218b07981 */ /* 0x000f28000c1e9b00 */
[----:B------:R-:W4:Y:S04]  /*08e0*/  LDG.E.64 R146, desc[UR18][R84.64+0x10] ;  /* 0x0000101254927981 */ /* 0x000f28000c1e1b00 */
[----:B------:R-:W4:Y:S01]  /*08f0*/  LDG.E.64.CONSTANT R20, desc[UR18][R98.64+0x1300] ;  /* 0x0013001262147981 */ /* 0x000f22000c1e9b00 */
[----:B------:R-:W-:-:S03]  /*0900*/  IMAD.WIDE.U32 R22, R4, 0x8, R22 ;  /* 0x0000000804167825 */ /* 0x000fc600078e0016 */
[----:B------:R-:W4:Y:S04]  /*0910*/  LDG.E.64.CONSTANT R174, desc[UR18][R60.64+0x169000] ;  /* 0x169000123cae7981 */ /* 0x000f28000c1e9b00 */
        /* <DEDUP_REMOVED lines=8> */
[----:B------:R-:W4:Y:S01]  /*09a0*/  LDG.E.64.CONSTANT R192, desc[UR18][R22.64+-0xb4810] ;  /* 0xf4b7f01216c07981 */ /* 0x000f22000c1e9b00 */
[----:B------:R-:W-:-:S03]  /*09b0*/  UIMAD.WIDE.U32 UR14, UR4, 0xb4800, UR8 ;  /* 0x000b4800040e78a5 */ /* 0x000fc6000f8e0008 */
[----:B------:R-:W4:Y:S04]  /*09c0*/  LDG.E.64.CONSTANT R100, desc[UR18][R22.64+-0x168ff8] ;  /* 0xe970081216647981 */ /* 0x000f28000c1e9b00 */
[----:B------:R-:W4:Y:S01]  /*09d0*/  LDG.E.64.CONSTANT R114, desc[UR18][R22.64+0x169008] ;  /* 0x1690081216727981 */ /* 0x000f22000c1e9b00 */
[----:B------:R-:W-:-:S03]  /*09e0*/  MOV R38, UR14 ;  /* 0x0000000e00267c02 */ /* 0x000fc60008000f00 */
[----:B------:R-:W4:Y:S01]  /*09f0*/  LDG.E.64.CONSTANT R128, desc[UR18][R22.64+-0xb47f8] ;  /* 0xf4b8081216807981 */ /* 0x000f22000c1e9b00 */
[----:B------:R-:W-:-:S03]  /*0a00*/  IMAD.U32 R39, RZ, RZ, UR15 ;  /* 0x0000000fff277e24 */ /* 0x000fc6000f8e00ff */
[----:B------:R-:W4:Y:S01]  /*0a10*/  LDG.E.64.CONSTANT R42, desc[UR18][R66.64+0x10] ;  /* 0x00001012422a7981 */ /* 0x000f22000c1e9b00 */
[----:B------:R-:W-:-:S03]  /*0a20*/  IMAD.WIDE.U32 R38, R249, 0x980, R38 ;  /* 0x00000980f9267825 */ /* 0x000fc600078e0026 */
[----:B------:R-:W4:Y:S04]  /*0a30*/  LDG.E.64.CONSTANT R118, desc[UR18][R24.64+0x169000] ;  /* 0x1690001218767981 */ /* 0x000f28000c1e9b00 */
        /* <DEDUP_REMOVED lines=16> */
[----:B--2---:R-:W-:Y:S01]  /*0b40*/  IMAD.WIDE.U32 R16, R249, 0x980, R16 ;  /* 0x00000980f9107825 */ /* 0x004fe200078e0010 */
[----:B------:R-:W-:Y:S01]  /*0b50*/  MOV R57, UR4 ;  /* 0x0000000400397c02 */ /* 0x000fe20008000f00 */
[----:B------:R-:W-:Y:S01]  /*0b60*/  UMOV UR26, 0x55555555 ;  /* 0x55555555001a7882 */ /* 0x000fe20000000000 */
[----:B------:R-:W-:Y:S01]  /*0b70*/  UMOV UR27, 0x3fc55555 ;  /* 0x3fc55555001b7882 */ /* 0x000fe20000000000 */
[----:B------:R-:W-:Y:S01]  /*0b80*/  UMOV UR28, 0xd6ac6977 ;  /* 0xd6ac6977001c7882 */ /* 0x000fe20000000000 */
[----:B------:R-:W-:Y:S01]  /*0b90*/  UMOV UR29, 0x3fb2b324 ;  /* 0x3fb2b324001d7882 */ /* 0x000fe20000000000 */
[----:B------:R-:W-:Y:S01]  /*0ba0*/  IMAD.WIDE.U32 R16, R4, 0x8, R16 ;  /* 0x0000000804107825 */ /* 0x000fe200078e0010 */
[----:B------:R-:W2:Y:S04]  /*0bb0*/  LDG.E.64.CONSTANT R234, desc[UR18][R66.64+0xb47f0] ;  /* 0x0b47f01242ea7981 */ /* 0x000ea8000c1e9b00 */
[----:B------:R-:W2:Y:S01]  /*0bc0*/  LDG.E.64.CONSTANT R242, desc[UR18][R66.64+0x168ff8] ;  /* 0x168ff81242f27981 */ /* 0x000ea2000c1e9b00 */
[----:B------:R-:W-:-:S05]  /*0bd0*/  IMAD.WIDE.U32 R56, R57, 0xb4800, R16 ;  /* 0x000b480039387825 */ /* 0x000fca00078e0010 */
[----:B------:R-:W2:Y:S01]  /*0be0*/  LDG.E.64 R16, desc[UR18][R56.64] ;  /* 0x0000001238107981 */ /* 0x000ea2000c1e1b00 */
[----:B---3--:R-:W-:Y:S02]  /*0bf0*/  DMUL R182, R88, R170 ;  /* 0x000000aa58b67228 */ /* 0x008fe40000000000 */
[----:B----4-:R-:W-:-:S06]  /*0c00*/  DMUL R230, R246, 3 ;  /* 0x40080000f6e67828 */ /* 0x010fcc0000000000 */
[----:B------:R-:W-:-:S08]  /*0c10*/  DFMA R148, R90, R210, R182 ;  /* 0x000000d25a94722b */ /* 0x000fd000000000b6 */
[----:B------:R-:W-:Y:S02]  /*0c20*/  DFMA R214, R40, R230, R148 ;  /* 0x000000e628d6722b */ /* 0x000fe40000000094 */
[----:B-----5:R-:W-:Y:S02]  /*0c30*/  DMUL R148, R150, R160 ;  /* 0x000000a096947228 */ /* 0x020fe40000000000 */
[----:B------:R-:W-:Y:S02]  /*0c40*/  DMUL R216, R120, 3 ;  /* 0x4008000078d87828 */ /* 0x000fe40000000000 */
[----:B------:R-:W-:Y:S02]  /*0c50*/  DMUL R244, R246, 0.75 ;  /* 0x3fe80000f6f47828 */ /* 0x000fe40000000000 */
[----:B------:R-:W-:-:S04]  /*0c60*/  DMUL R196, R120, R206 ;  /* 0x000000ce78c47228 */ /* 0x000fc80000000000 */
[----:B------:R-:W-:Y:S02]  /*0c70*/  DFMA R216, R206, R216, R214 ;  /* 0x000000d8ced8722b */ /* 0x000fe400000000d6 */
[----:B------:R-:W-:Y:S02]  /*0c80*/  DFMA R218, R204, R166, R148 ;  /* 0x000000a6ccda722b */ /* 0x000fe40000000094 */
[----:B------:R-:W-:Y:S02]  /*0c90*/  DMUL R214, R90, 0.75 ;  /* 0x3fe800005ad67828 */ /* 0x000fe40000000000 */
[----:B------:R-:W-:Y:S02]  /*0ca0*/  DADD R222, -R208, R168 ;  /* 0x00000000d0de7229 */ /* 0x000fe400000001a8 */
[----:B------:R-:W-:Y:S02]  /*0cb0*/  DFMA R206, -R244, R40, R196 ;  /* 0x00000028f4ce722b */ /* 0x000fe400000001c4 */
[----:B------:R-:W-:-:S04]  /*0cc0*/  DMUL R168, R44, R172 ;  /* 0x000000ac2ca87228 */ /* 0x000fc80000000000 */
[----:B------:R-:W-:Y:S02]  /*0cd0*/  DMUL R222, R216, R222 ;  /* 0x000000ded8de7228 */ /* 0x000fe40000000000 */
[----:B------:R-:W-:Y:S02]  /*0ce0*/  DMUL R220, R212, 3 ;  /* 0x40080000d4dc7828 */ /* 0x000fe40000000000 */
[----:B------:R-:W-:Y:S02]  /*0cf0*/  DFMA R218, R230, R46, R218 ;  /* 0x0000002ee6da722b */ /* 0x000fe400000000da */
[----:B------:R-:W-:Y:S02]  /*0d00*/  DFMA R210, -R214, R210, R206 ;  /* 0x000000d2d6d2722b */ /* 0x000fe400000001ce */
[----:B------:R-:W-:Y:S02]  /*0d10*/  DFMA R216, R58, R200, R168 ;  /* 0x000000c83ad8722b */ /* 0x000fe400000000a8 */
[----:B------:R-:W-:-:S02]  /*0d20*/  DMUL R206, R88, 3 ;  /* 0x4008000058ce7828 */ /* 0x000fc40000000000 */
[----:B------:R-:W-:Y:S02]  /*0d30*/  DFMA R218, R180, R220, R218 ;  /* 0x000000dcb4da722b */ /* 0x000fe400000000da */
[----:B------:R-:W-:Y:S02]  /*0d40*/  DFMA R214, R64, R184, R196 ;  /* 0x000000b840d6722b */ /* 0x000fe400000000c4 */
[----:B------:R-:W-:Y:S02]  /*0d50*/  DADD R220, R188, -R208 ;  /* 0x00000000bcdc7229 */ /* 0x000fe400000008d0 */
[----:B------:R-:W-:Y:S02]  /*0d60*/  DMUL R196, R166, R26 ;  /* 0x0000001aa6c47228 */ /* 0x000fe40000000000 */
[----:B------:R-:W-:Y:S02]  /*0d70*/  DMUL R188, R112, 3 ;  /* 0x4008000070bc7828 */ /* 0x000fe40000000000 */
[----:B------:R-:W-:-:S02]  /*0d80*/  DFMA R216, R230, R68, R216 ;  /* 0x00000044e6d8722b */ /* 0x000fc400000000d8 */
[----:B------:R-:W-:Y:S02]  /*0d90*/  DFMA R214, R170, R206, R214 ;  /* 0x000000ceaad6722b */ /* 0x000fe400000000d6 */
[----:B------:R-:W-:Y:S02]  /*0da0*/  DFMA R218, R218, 2, R196 ;  /* 0x40000000dada782b */ /* 0x000fe400000000c4 */
[----:B------:R-:W-:Y:S02]  /*0db0*/  DMUL R170, R150, R162 ;  /* 0x000000a296aa7228 */ /* 0x000fe40000000000 */
[----:B------:R-:W-:Y:S02]  /*0dc0*/  DFMA R206, R194, R188, R216 ;  /* 0x000000bcc2ce722b */ /* 0x000fe400000000d8 */
[----:B------:R-:W-:Y:S02]  /*0dd0*/  DMUL R194, R112, R194 ;  /* 0x000000c270c27228 */ /* 0x000fe40000000000 */
[----:B------:R-:W-:-:S02]  /*0de0*/  DMUL R196, R212, R180 ;  /* 0x000000b4d4c47228 */ /* 0x000fc40000000000 */
[----:B------:R-:W-:Y:S02]  /*0df0*/  DMUL R216, R64, 0.75 ;  /* 0x3fe8000040d87828 */ /* 0x000fe40000000000 */
[----:B------:R-:W-:Y:S02]  /*0e00*/  DFMA R182, -R244, R40, R182 ;  /* 0x00000028f4b6722b */ /* 0x000fe400000001b6 */
[----:B------:R-:W-:Y:S02]  /*0e10*/  DFMA R210, R210, R220, R222 ;  /* 0x000000dcd2d2722b */ /* 0x000fe400000000de */
[----:B------:R-:W-:Y:S02]  /*0e20*/  DADD R224, R218, R170 ;  /* 0x00000000dae07229 */ /* 0x000fe400000000aa */
[C---:B------:R-:W-:Y:S02]  /*0e30*/  DADD R220, -R208.reuse, R202 ;  /* 0x00000000d0dc7229 */ /* 0x040fe400000001ca */
[----:B------:R-:W-:-:S02]  /*0e40*/  DADD R218, -R208, R186 ;  /* 0x00000000d0da7229 */ /* 0x000fc400000001ba */
[----:B------:R-:W-:Y:S02]  /*0e50*/  DMUL R202, R58, 0.75 ;  /* 0x3fe800003aca7828 */ /* 0x000fe40000000000 */
[----:B------:R-:W-:Y:S02]  /*0e60*/  DFMA R222, -R244, R68, R194 ;  /* 0x00000044f4de722b */ /* 0x000fe400000001c2 */
[----:B------:R-:W-:Y:S02]  /*0e70*/  DFMA R186, R40, R230, R214 ;  /* 0x000000e628ba722b */ /* 0x000fe400000000d6 */
[----:B------:R-:W-:Y:S02]  /*0e80*/  DMUL R204, R204, 0.75 ;  /* 0x3fe80000cccc7828 */ /* 0x000fe40000000000 */
[----:B------:R-:W-:Y:S02]  /*0e90*/  DFMA R214, -R244, R46, R196 ;  /* 0x0000002ef4d6722b */ /* 0x000fe400000001c4 */
[----:B------:R-:W-:-:S02]  /*0ea0*/  DFMA R184, R184, -R216, R182 ;  /* 0x800000d8b8b8722b */ /* 0x000fc400000000b6 */
[----:B------:R-:W-:Y:S02]  /*0eb0*/  DMUL R182, R160, 3 ;  /* 0x40080000a0b67828 */ /* 0x000fe40000000000 */
[----:B------:R-:W-:Y:S02]  /*0ec0*/  DFMA R196, R164, R132, R196 ;  /* 0x00000084a4c4722b */ /* 0x000fe400000000c4 */
[----:B------:R-:W-:Y:S02]  /*0ed0*/  DMUL R188, R18, 3 ;  /* 0x4008000012bc7828 */ /* 0x000fe40000000000 */
[----:B------:R-:W-:Y:S02]  /*0ee0*/  DFMA R200, -R202, R200, R222 ;  /* 0x000000c8cac8722b */ /* 0x000fe400000001de */
[----:B------:R-:W-:Y:S02]  /*0ef0*/  DMUL R206, R206, R218 ;  /* 0x000000dacece7228 */ /* 0x000fe40000000000 */
[----:B------:R-:W-:-:S02]  /*0f00*/  DFMA R218, -R204, R166, R214 ;  /* 0x000000a6ccda722b */ /* 0x000fc400000001d6 */
[----:B------:R-:W-:Y:S02]  /*0f10*/  DMUL R202, R180, R198 ;  /* 0x000000c6b4ca7228 */ /* 0x000fe40000000000 */
[----:B------:R-:W-:Y:S02]  /*0f20*/  DFMA R222, R150, R182, R196 ;  /* 0x000000b696de722b */ /* 0x000fe400000000c4 */
[----:B------:R-:W-:Y:S02]  /*0f30*/  DFMA R224, R46, R188, R224 ;  /* 0x000000bc2ee0722b */ /* 0x000fe400000000e0 */
[----:B------:R-:W-:Y:S02]  /*0f40*/  DMUL R226, R198, 3 ;  /* 0x40080000c6e27828 */ /* 0x000fe40000000000 */
[----:B------:R-:W-:Y:S02]  /*0f50*/  DMUL R216, R18, 0.75 ;  /* 0x3fe8000012d87828 */ /* 0x000fe40000000000 */
[----:B------:R-:W-:-:S02]  /*0f60*/  DFMA R228, R218, 2, R202 ;  /* 0x40000000dae4782b */ /* 0x000fc400000000ca */
[----:B------:R-:W-:Y:S02]  /*0f70*/  DFMA R222, R230, R46, R222 ;  /* 0x0000002ee6de722b */ /* 0x000fe400000000de */
[----:B------:R-:W-:Y:S02]  /*0f80*/  DFMA R204, R180, R226, R224 ;  /* 0x000000e2b4cc722b */ /* 0x000fe400000000e0 */
[----:B------:R-:W-:Y:S02]  /*0f90*/  DADD R226, -R208, R178 ;  /* 0x00000000d0e27229 */ /* 0x000fe400000001b2 */
[----:B------:R-:W-:Y:S02]  /*0fa0*/  DMUL R196, R26, 0.75 ;  /* 0x3fe800001ac47828 */ /* 0x000fe40000000000 */
[----:B------:R-:W-:Y:S02]  /*0fb0*/  DFMA R228, R46, -R216, R228 ;  /* 0x800000d82ee4722b */ /* 0x000fe400000000e4 */
[----:B------:R-:W-:-:S02]  /*0fc0*/  DADD R178, -R208, R176 ;  /* 0x00000000d0b27229 */ /* 0x000fc400000001b0 */
[----:B------:R-:W-:Y:S02]  /*0fd0*/  DMUL R218, R44, 3 ;  /* 0x400800002cda7828 */ /* 0x000fe40000000000 */
[----:B------:R-:W-:Y:S02]  /*0fe0*/  DFMA R224, R20, R146, R194 ;  /* 0x0000009214e0722b */ /* 0x000fe400000000c2 */
[----:B------:R-:W-:Y:S02]  /*0ff0*/  DFMA R222, R222, 2, R202 ;  /* 0x40000000dede782b */ /* 0x000fe400000000ca */
[----:B------:R-:W-:Y:S02]  /*1000*/  DFMA R196, R166, -R196, R228 ;  /* 0x800000c4a6c4722b */ /* 0x000fe400000000e4 */
[----:B------:R-:W-:Y:S02]  /*1010*/  DMUL R204, R204, R178 ;  /* 0x000000b2cccc7228 */ /* 0x000fe40000000000 */
[----:B------:R-:W-:-:S02]  /*1020*/  DADD R144, -R208, R144 ;  /* 0x00000000d0907229 */ /* 0x000fc40000000190 */
[C---:B------:R-:W-:Y:S02]  /*1030*/  DADD R136, -R208.reuse, R136 ;  /* 0x00000000d0887229 */ /* 0x040fe40000000188 */
[----:B------:R-:W-:Y:S01]  /*1040*/  DADD R116, -R208, R116 ;  /* 0x00000000d0747229 */ /* 0x000fe20000000174 */
[----:B------:R-:W-:Y:S01]  /*1050*/  UMOV UR14, 0x1c71c71c ;  /* 0x1c71c71c000e7882 */ /* 0x000fe20000000000 */
[----:B------:R-:W-:Y:S01]  /*1060*/  DFMA R200, R200, R226, R206 ;  /* 0x000000e2c8c8722b */ /* 0x000fe200000000ce */
[----:B------:R-:W-:Y:S01]  /*1070*/  UMOV UR15, 0x3f7c71c7 ;  /* 0x3f7c71c7000f7882 */ /* 0x000fe20000000000 */
[----:B------:R-:W-:Y:S01]  /*1080*/  DFMA R218, R172, R218, R224 ;  /* 0x000000daacda722b */ /* 0x000fe200000000e0 */
[----:B------:R-:W3:Y:S01]  /*1090*/  LDG.E.64.CONSTANT R228, desc[UR18][R66.64+0xb47f8] ;  /* 0x0b47f81242e47981 */ /* 0x000ee2000c1e9b00 */
[----:B------:R-:W-:Y:S02]  /*10a0*/  DMUL R178, R162, 3 ;  /* 0x40080000a2b27828 */ /* 0x000fe40000000000 */
[----:B------:R-:W-:Y:S01]  /*10b0*/  DMUL R166, R164, 0.75 ;  /* 0x3fe80000a4a67828 */ /* 0x000fe20000000000 */
[----:B------:R-:W4:Y:S01]  /*10c0*/  LDG.E.64.CONSTANT R226, desc[UR18][R66.64+0xb3e80] ;  /* 0x0b3e801242e27981 */ /* 0x000f22000c1e9b00 */
[----:B------:R-:W-:-:S02]  /*10d0*/  DFMA R202, -R244, R46, R148 ;  /* 0x0000002ef4ca722b */ /* 0x000fc40000000194 */
[----:B------:R-:W-:Y:S02]  /*10e0*/  DFMA R222, R132, R174, R222 ;  /* 0x000000ae84de722b */ /* 0x000fe400000000de */
[----:B------:R-:W-:Y:S02]  /*10f0*/  DADD R172, R86, -R126 ;  /* 0x0000000056ac7229 */ /* 0x000fe4000000087e */
[----:B------:R-:W-:Y:S02]  /*1100*/  DADD R206, -R122, R156 ;  /* 0x000000007ace7229 */ /* 0x000fe4000000019c */
[----:B------:R-:W-:Y:S02]  /*1110*/  DMUL R148, R20, 0.75 ;  /* 0x3fe8000014947828 */ /* 0x000fe40000000000 */
[-C--:B------:R-:W-:Y:S02]  /*1120*/  DFMA R168, -R244, R68.reuse, R168 ;  /* 0x00000044f4a8722b */ /* 0x080fe400000001a8 */
[----:B------:R-:W-:-:S02]  /*1130*/  DFMA R218, R230, R68, R218 ;  /* 0x00000044e6da722b */ /* 0x000fc400000000da */
[----:B------:R-:W-:Y:S02]  /*1140*/  DFMA R202, R132, -R166, R202 ;  /* 0x800000a684ca722b */ /* 0x000fe400000000ca */
[----:B------:R-:W-:Y:S02]  /*1150*/  DFMA R222, R150, R178, R222 ;  /* 0x000000b296de722b */ /* 0x000fe400000000de */
[----:B------:R-:W-:Y:S02]  /*1160*/  DFMA R206, R206, 8, R172 ;  /* 0x40200000cece782b */ /* 0x000fe400000000ac */
[----:B------:R-:W-:Y:S02]  /*1170*/  DFMA R146, R146, -R148, R168 ;  /* 0x800000949292722b */ /* 0x000fe400000000a8 */
[----:B------:R-:W-:Y:S02]  /*1180*/  DFMA R144, R218, R144, R200 ;  /* 0x00000090da90722b */ /* 0x000fe400000000c8 */
[----:B------:R-:W-:Y:S01]  /*1190*/  DFMA R136, R196, R136, R204 ;  /* 0x00000088c488722b */ /* 0x000fe200000000cc */
[----:B------:R-:W4:Y:S01]  /*11a0*/  LDG.E.64.CONSTANT R218, desc[UR18][R66.64+0xb4810] ;  /* 0x0b48101242da7981 */ /* 0x000f22000c1e9b00 */
[----:B------:R-:W-:-:S02]  /*11b0*/  DFMA R202, R202, 2, R170 ;  /* 0x40000000caca782b */ /* 0x000fc400000000aa */
[----:B------:R-:W-:Y:S02]  /*11c0*/  DADD R148, -R208, R154 ;  /* 0x00000000d0947229 */ /* 0x000fe4000000019a */
[----:B------:R-:W-:Y:S02]  /*11d0*/  DFMA R222, R46, R188, R222 ;  /* 0x000000bc2ede722b */ /* 0x000fe400000000de */
[----:B------:R-:W-:Y:S02]  /*11e0*/  DADD R150, R104, -R130 ;  /* 0x0000000068967229 */ /* 0x000fe40000000882 */
[----:B------:R-:W-:Y:S02]  /*11f0*/  DADD R168, -R192, R158 ;  /* 0x00000000c0a87229 */ /* 0x000fe4000000019e */
[----:B------:R-:W-:Y:S02]  /*1200*/  DMUL R206, R120, R206 ;  /* 0x000000ce78ce7228 */ /* 0x000fe40000000000 */
[----:B------:R-:W-:-:S02]  /*1210*/  DMUL R172, R174, 0.75 ;  /* 0x3fe80000aeac7828 */ /* 0x000fc40000000000 */
[----:B------:R-:W-:Y:S02]  /*1220*/  DFMA R202, R46, -R216, R202 ;  /* 0x800000d82eca722b */ /* 0x000fe400000000ca */
[----:B------:R-:W-:Y:S02]  /*1230*/  DFMA R116, R146, R116, R144 ;  /* 0x000000749274722b */ /* 0x000fe40000000090 */
[----:B------:R-:W-:Y:S02]  /*1240*/  DFMA R120, R222, R148, R136 ;  /* 0x00000094de78722b */ /* 0x000fe40000000088 */
[----:B------:R-:W-:Y:S02]  /*1250*/  DFMA R150, R168, 8, R150 ;  /* 0x40200000a896782b */ /* 0x000fe40000000096 */
[----:B------:R-:W-:Y:S02]  /*1260*/  DFMA R186, R186, R220, R210 ;  /* 0x000000dcbaba722b */ /* 0x000fe400000000d2 */
[----:B------:R-:W-:-:S02]  /*1270*/  DADD R42, -R208, R42 ;  /* 0x00000000d02a7229 */ /* 0x000fc4000000012a */
[----:B------:R-:W-:Y:S02]  /*1280*/  DADD R180, -R140, R158 ;  /* 0x000000008cb47229 */ /* 0x000fe4000000019e */
[----:B------:R-:W-:Y:S01]  /*1290*/  DADD R214, R138, -R142 ;  /* 0x000000008ad67229 */ /* 0x000fe2000000088e */
[----:B------:R-:W-:Y:S01]  /*12a0*/  IMAD.U32 R196, RZ, RZ, UR12 ;  /* 0x0000000cffc47e24 */ /* 0x000fe2000f8e00ff */
[----:B------:R-:W-:Y:S01]  /*12b0*/  DADD R136, R100, -R114 ;  /* 0x0000000064887229 */ /* 0x000fe20000000872 */
[----:B------:R-:W-:Y:S01]  /*12c0*/  MOV R197, UR13 ;  /* 0x0000000d00c57c02 */ /* 0x000fe20008000f00 */
[----:B------:R-:W-:Y:S01]  /*12d0*/  DMUL R206, R206, 8 ;  /* 0x40200000cece7828 */ /* 0x000fe20000000000 */
[----:B------:R-:W-:Y:S01]  /*12e0*/  IMAD.U32 R200, RZ, RZ, UR12 ;  /* 0x0000000cffc87e24 */ /* 0x000fe2000f8e00ff */
[----:B------:R-:W-:Y:S01]  /*12f0*/  DADD R144, -R128, R152 ;  /* 0x0000000080907229 */ /* 0x000fe20000000198 */
[----:B------:R-:W-:Y:S01]  /*1300*/  MOV R201, UR13 ;  /* 0x0000000d00c97c02 */ /* 0x000fe20008000f00 */
[----:B------:R-:W-:Y:S01]  /*1310*/  DFMA R202, R132, -R172, R202 ;  /* 0x800000ac84ca722b */ /* 0x000fe200000000ca */
[----:B------:R-:W4:Y:S01]  /*1320*/  LDG.E.64.CONSTANT R222, desc[UR18][R66.64+0xb3500] ;  /* 0x0b35001242de7981 */ /* 0x000f22000c1e9b00 */
[----:B------:R-:W-:-:S02]  /*1330*/  DADD R132, -R208, R118 ;  /* 0x00000000d0847229 */ /* 0x000fc40000000176 */
[----:B------:R-:W-:Y:S02]  /*1340*/  DFMA R150, R90, R150, -R206 ;  /* 0x000000965a96722b */ /* 0x000fe400000008ce */
[----:B------:R-:W-:Y:S01]  /*1350*/  DFMA R136, R144, 8, R136 ;  /* 0x402000009088782b */ /* 0x000fe20000000088 */
[----:B------:R-:W4:Y:S01]  /*1360*/  LDG.E.64.CONSTANT R206, desc[UR18][R66.64+0xb5180] ;  /* 0x0b51801242ce7981 */ /* 0x000f22000c1e9b00 */
[----:B------:R-:W-:Y:S02]  /*1370*/  DFMA R42, R184, R42, R186 ;  /* 0x0000002ab82a722b */ /* 0x000fe400000000ba */
[----:B------:R-:W-:Y:S02]  /*1380*/  DMUL R116, R68, R116 ;  /* 0x0000007444747228 */ /* 0x000fe40000000000 */
[----:B------:R-:W-:Y:S02]  /*1390*/  DADD R144, -R122, R128 ;  /* 0x000000007a907229 */ /* 0x000fe40000000180 */
[----:B------:R-:W-:-:S02]  /*13a0*/  DADD R90, R192, -R124 ;  /* 0x00000000c05a7229 */ /* 0x000fc4000000087c */
[----:B------:R-:W-:Y:S02]  /*13b0*/  DFMA R120, R202, R132, R120 ;  /* 0x00000084ca78722b */ /* 0x000fe40000000078 */
[----:B------:R-:W-:Y:S02]  /*13c0*/  DFMA R116, R40, R42, R116 ;  /* 0x0000002a2874722b */ /* 0x000fe40000000074 */
[----:B------:R-:W-:Y:S02]  /*13d0*/  DADD R132, -R86, R100 ;  /* 0x0000000056847229 */ /* 0x000fe40000000164 */
[----:B------:R-:W-:Y:S02]  /*13e0*/  DFMA R144, R144, 8, R90 ;  /* 0x402000009090782b */ /* 0x000fe4000000005a */
[----:B------:R-:W-:Y:S02]  /*13f0*/  DADD R42, R76, -R106 ;  /* 0x000000004c2a7229 */ /* 0x000fe4000000086a */
[----:B------:R-:W-:-:S02]  /*1400*/  DADD R86, -R102, R72 ;  /* 0x0000000066567229 */ /* 0x000fc40000000148 */
[----:B------:R-:W-:Y:S02]  /*1410*/  DADD R90, R78, -R62 ;  /* 0x000000004e5a7229 */ /* 0x000fe4000000083e */
[----:B------:R-:W-:Y:S02]  /*1420*/  DADD R100, -R94, R138 ;  /* 0x000000005e647229 */ /* 0x000fe4000000018a */
[----:B------:R-:W-:Y:S02]  /*1430*/  DADD R146, R70, -R110 ;  /* 0x0000000046927229 */ /* 0x000fe4000000086e */
[----:B------:R-:W-:Y:S02]  /*1440*/  DADD R148, -R190, R142 ;  /* 0x00000000be947229 */ /* 0x000fe4000000018e */
[----:B------:R-:W-:Y:S02]  /*1450*/  DMUL R136, R88, R136 ;  /* 0x0000008858887228 */ /* 0x000fe40000000000 */
[----:B------:R-:W-:-:S02]  /*1460*/  DFMA R88, R86, 8, R42 ;  /* 0x402000005658782b */ /* 0x000fc4000000002a */
[----:B------:R-:W-:Y:S02]  /*1470*/  DFMA R90, R100, 8, R90 ;  /* 0x40200000645a782b */ /* 0x000fe4000000005a */
[----:B------:R-:W-:Y:S02]  /*1480*/  DFMA R146, R148, 8, R146 ;  /* 0x402000009492782b */ /* 0x000fe40000000092 */
[----:B------:R-:W-:Y:S02]  /*1490*/  DADD R104, R104, -R96 ;  /* 0x0000000068687229 */ /* 0x000fe40000000860 */
[----:B------:R-:W-:Y:S02]  /*14a0*/  DMUL R42, R198, R144 ;  /* 0x00000090c62a7228 */ /* 0x000fe40000000000 */
[----:B------:R-:W-:Y:S02]  /*14b0*/  DMUL R90, R44, R90 ;  /* 0x0000005a2c5a7228 */ /* 0x000fe40000000000 */
[----:B------:R-:W-:-:S02]  /*14c0*/  DMUL R146, R112, R146 ;  /* 0x0000009270927228 */ /* 0x000fc40000000000 */
[----:B------:R-:W-:Y:S02]  /*14d0*/  DFMA R104, R132, 8, R104 ;  /* 0x402000008468782b */ /* 0x000fe40000000068 */
[----:B------:R-:W-:Y:S01]  /*14e0*/  DMUL R44, R42, 8 ;  /* 0x402000002a2c7828 */ /* 0x000fe20000000000 */
[----:B------:R-:W4:Y:S01]  /*14f0*/  LDG.E.64.CONSTANT R132, desc[UR18][R98.64+0xb5180] ;  /* 0x0b51801262847981 */ /* 0x000f22000c1e9b00 */
[----:B------:R-:W-:Y:S02]  /*1500*/  DADD R112, -R190, R94 ;  /* 0x00000000be707229 */ /* 0x000fe4000000015e */
[----:B------:R-:W-:Y:S02]  /*1510*/  DADD R100, R102, -R82 ;  /* 0x0000000066647229 */ /* 0x000fe40000000852 */
[----:B------:R-:W-:Y:S02]  /*1520*/  DADD R96, R96, -R92 ;  /* 0x0000000060607229 */ /* 0x000fe4000000085c */
[----:B------:R-:W-:-:S02]  /*1530*/  DADD R86, -R124, R140 ;  /* 0x000000007c567229 */ /* 0x000fc4000000018c */
[----:B------:R-:W-:Y:S02]  /*1540*/  DFMA R104, R26, R104, -R44 ;  /* 0x000000681a68722b */ /* 0x000fe4000000082c */
[----:B------:R-:W-:Y:S02]  /*1550*/  DMUL R146, R146, 8 ;  /* 0x4020000092927828 */ /* 0x000fe40000000000 */
[----:B------:R-:W-:Y:S02]  /*1560*/  DFMA R44, R112, 8, R100 ;  /* 0x40200000702c782b */ /* 0x000fe40000000064 */
[----:B------:R-:W-:Y:S02]  /*1570*/  DADD R220, R152, -R156 ;  /* 0x0000000098dc7229 */ /* 0x000fe4000000089c */
[----:B------:R-:W-:Y:S02]  /*1580*/  DFMA R136, R136, 8, R150 ;  /* 0x402000008888782b */ /* 0x000fe40000000096 */
[----:B------:R-:W-:-:S02]  /*1590*/  DMUL R40, R40, R46 ;  /* 0x0000002e28287228 */ /* 0x000fc40000000000 */
[----:B------:R-:W-:Y:S02]  /*15a0*/  DMUL R68, R68, R46 ;  /* 0x0000002e44447228 */ /* 0x000fe40000000000 */
[----:B------:R-:W-:Y:S02]  /*15b0*/  DFMA R116, R46, R120, R116 ;  /* 0x000000782e74722b */ /* 0x000fe40000000074 */
[----:B------:R-:W-:Y:S02]  /*15c0*/  DADD R70, -R70, R78 ;  /* 0x0000000046467229 */ /* 0x000fe4000000014e */
[----:B------:R-:W-:Y:S02]  /*15d0*/  DADD R76, R76, -R80 ;  /* 0x000000004c4c7229 */ /* 0x000fe40000000850 */
[----:B------:R-:W-:Y:S01]  /*15e0*/  DADD R210, -R134, R72 ;  /* 0x0000000086d27229 */ /* 0x000fe20000000148 */
[----:B------:R-:W-:Y:S01]  /*15f0*/  IMAD.U32 R148, RZ, RZ, UR12 ;  /* 0x0000000cff947e24 */ /* 0x000fe2000f8e00ff */
[----:B------:R-:W-:Y:S01]  /*1600*/  DFMA R86, R86, 8, R96 ;  /* 0x402000005656782b */ /* 0x000fe20000000060 */
[----:B------:R-:W-:Y:S01]  /*1610*/  MOV R149, UR13 ;  /* 0x0000000d00957c02 */ /* 0x000fe20008000f00 */
[----:B------:R-:W-:Y:S01]  /*1620*/  DFMA R88, R58, R88, -R146 ;  /* 0x000000583a58722b */ /* 0x000fe20000000892 */
[----:B------:R-:W-:Y:S01]  /*1630*/  IMAD.U32 R202, RZ, RZ, UR12 ;  /* 0x0000000cffca7e24 */ /* 0x000fe2000f8e00ff */
[----:B------:R-:W-:Y:S01]  /*1640*/  DMUL R44, R198, R44 ;  /* 0x0000002cc62c7228 */ /* 0x000fe20000000000 */
[----:B------:R-:W4:Y:S01]  /*1650*/  LDG.E.64.CONSTANT R146, desc[UR18][R98.64+0xb3e80] ;  /* 0x0b3e801262927981 */ /* 0x000f22000c1e9b00 */
[----:B------:R-:W-:-:S02]  /*1660*/  DFMA R180, R220, 8, R180 ;  /* 0x40200000dcb4782b */ /* 0x000fc400000000b4 */
[----:B------:R-:W-:Y:S01]  /*1670*/  DADD R96, -R126, R114 ;  /* 0x000000007e607229 */ /* 0x000fe20000000172 */
[----:B------:R-:W4:Y:S01]  /*1680*/  LDG.E.64.CONSTANT R220, desc[UR18][R66.64+0xb4808] ;  /* 0x0b48081242dc7981 */ /* 0x000f22000c1e9b00 */
[----:B------:R-:W-:Y:S02]  /*1690*/  DADD R58, R130, -R92 ;  /* 0x00000000823a7229 */ /* 0x000fe4000000085c */
[----:B------:R-:W-:Y:S01]  /*16a0*/  DFMA R86, -R64, R86, R136 ;  /* 0x000000564056722b */ /* 0x000fe20000000188 */
[----:B------:R-:W-:Y:S01]  /*16b0*/  MOV R203, UR13 ;  /* 0x0000000d00cb7c02 */ /* 0x000fe20008000f00 */
[----:B------:R-:W-:Y:S01]  /*16c0*/  DMUL R40, R40, UR14 ;  /* 0x0000000e28287c28 */ /* 0x000fe20008000000 */
[----:B------:R-:W4:Y:S01]  /*16d0*/  LDG.E.64.CONSTANT R136, desc[UR18][R98.64+0xb3500] ;  /* 0x0b35001262887981 */ /* 0x000f22000c1e9b00 */
[----:B------:R-:W-:Y:S02]  /*16e0*/  DADD R80, R80, -R108 ;  /* 0x0000000050507229 */ /* 0x000fe4000000086c */
[----:B------:R-:W-:Y:S01]  /*16f0*/  DADD R46, -R82, R134 ;  /* 0x00000000522e7229 */ /* 0x000fe20000000186 */
[----:B------:R-:W-:Y:S01]  /*1700*/  IMAD.U32 R150, RZ, RZ, UR12 ;  /* 0x0000000cff967e24 */ /* 0x000fe2000f8e00ff */
[----:B------:R-:W-:Y:S01]  /*1710*/  DFMA R88, R90, 8, R88 ;  /* 0x402000005a58782b */ /* 0x000fe20000000058 */
[----:B------:R-:W-:Y:S01]  /*1720*/  MOV R151, UR13 ;  /* 0x0000000d00977c02 */ /* 0x000fe20008000f00 */
[----:B------:R-:W-:Y:S01]  /*1730*/  DFMA R70, R70, 8, R76 ;  /* 0x402000004646782b */ /* 0x000fe2000000004c */
[----:B------:R-:W4:Y:S01]  /*1740*/  LDG.E.64.CONSTANT R120, desc[UR18][R36.64+0x21d800] ;  /* 0x21d8001224787981 */ /* 0x000f22000c1e9b00 */
[----:B------:R-:W-:-:S02]  /*1750*/  DMUL R64, R44, 8 ;  /* 0x402000002c407828 */ /* 0x000fc40000000000 */
[----:B------:R-:W-:Y:S01]  /*1760*/  DFMA R194, R214, 8, R210 ;  /* 0x40200000d6c2782b */ /* 0x000fe200000000d2 */
[----:B------:R-:W4:Y:S01]  /*1770*/  LDG.E.64.CONSTANT R112, desc[UR18][R22.64+0x21d7f0] ;  /* 0x21d7f01216707981 */ /* 0x000f22000c1e9b00 */
[----:B------:R-:W-:Y:S02]  /*1780*/  DFMA R58, R96, 8, R58 ;  /* 0x40200000603a782b */ /* 0x000fe4000000003a */
[----:B------:R-:W-:Y:S01]  /*1790*/  DADD R90, -R110, R62 ;  /* 0x000000006e5a7229 */ /* 0x000fe2000000013e */
[----:B------:R-:W4:Y:S01]  /*17a0*/  LDG.E.64.CONSTANT R96, desc[UR18][R98.64+0xb4808] ;  /* 0x0b48081262607981 */ /* 0x000f22000c1e9b00 */
[----:B------:R-:W-:Y:S02]  /*17b0*/  DMUL R86, R40, R86 ;  /* 0x0000005628567228 */ /* 0x000fe40000000000 */
[----:B------:R-:W-:Y:S01]  /*17c0*/  DADD R78, R106, -R108 ;  /* 0x000000006a4e7229 */ /* 0x000fe2000000086c */
[----:B------:R-:W4:Y:S01]  /*17d0*/  LDG.E.64.CONSTANT R100, desc[UR18][R24.64+0x21d800] ;  /* 0x21d8001218647981 */ /* 0x000f22000c1e9b00 */
[----:B------:R-:W-:-:S02]  /*17e0*/  DFMA R46, R46, 8, R80 ;  /* 0x402000002e2e782b */ /* 0x000fc40000000050 */
[----:B------:R-:W-:Y:S01]  /*17f0*/  DMUL R170, R180, R162 ;  /* 0x000000a2b4aa7228 */ /* 0x000fe20000000000 */
[----:B------:R-:W4:Y:S01]  /*1800*/  LDG.E.64.CONSTANT R80, desc[UR18][R38.64+0x21c500] ;  /* 0x21c5001226507981 */ /* 0x000f22000c1e9b00 */
[----:B------:R-:W-:Y:S02]  /*1810*/  DFMA R70, R26, R70, -R64 ;  /* 0x000000461a46722b */ /* 0x000fe40000000840 */
[----:B------:R-:W-:Y:S01]  /*1820*/  DFMA R86, R116, UR26, R86 ;  /* 0x0000001a74567c2b */ /* 0x000fe20008000056 */
[----:B------:R-:W4:Y:S01]  /*1830*/  LDG.E.64.CONSTANT R180, desc[UR18][R66.64+0xb5b00] ;  /* 0x0b5b001242b47981 */ /* 0x000f22000c1e9b00 */
[----:B------:R-:W-:Y:S02]  /*1840*/  DFMA R78, R90, 8, R78 ;  /* 0x402000005a4e782b */ /* 0x000fe4000000004e */
[----:B------:R-:W-:Y:S01]  /*1850*/  DFMA R46, -R20, R46, R88 ;  /* 0x0000002e142e722b */ /* 0x000fe20000000158 */
[----:B------:R-:W4:Y:S01]  /*1860*/  LDG.E.64.CONSTANT R90, desc[UR18][R98.64+0xb4810] ;  /* 0x0b481012625a7981 */ /* 0x000f22000c1e9b00 */
[----:B------:R-:W-:-:S02]  /*1870*/  DMUL R168, R194, R162 ;  /* 0x000000a2c2a87228 */ /* 0x000fc40000000000 */
[----:B------:R-:W-:Y:S01]  /*1880*/  DMUL R68, R68, UR14 ;  /* 0x0000000e44447c28 */ /* 0x000fe20008000000 */
[----:B------:R-:W4:Y:S01]  /*1890*/  LDG.E.64.CONSTANT R194, desc[UR18][R98.64+0xb47f8] ;  /* 0x0b47f81262c27981 */ /* 0x000f22000c1e9b00 */
[----:B------:R-:W-:Y:S02]  /*18a0*/  DMUL R64, R174, R58 ;  /* 0x0000003aae407228 */ /* 0x000fe40000000000 */
[----:B------:R-:W-:Y:S01]  /*18b0*/  DFMA R104, R170, 8, R104 ;  /* 0x40200000aa68782b */ /* 0x000fe20000000068 */
[----:B------:R-:W4:Y:S01]  /*18c0*/  LDG.E.64.CONSTANT R58, desc[UR18][R98.64+0xb47f0] ;  /* 0x0b47f012623a7981 */ /* 0x000f22000c1e9b00 */
[----:B------:R-:W-:Y:S02]  /*18d0*/  DMUL R20, R174, R78 ;  /* 0x0000004eae147228 */ /* 0x000fe40000000000 */
[----:B------:R-:W-:Y:S01]  /*18e0*/  DFMA R46, R68, R46, R86 ;  /* 0x0000002e442e722b */ /* 0x000fe20000000056 */
[----:B------:R-:W4:Y:S01]  /*18f0*/  LDG.E.64.CONSTANT R116, desc[UR18][R60.64+0x21d800] ;  /* 0x21d800123c747981 */ /* 0x000f22000c1e9b00 */
[----:B------:R-:W-:-:S02]  /*1900*/  DFMA R70, R168, 8, R70 ;  /* 0x40200000a846782b */ /* 0x000fc40000000046 */
[----:B------:R-:W-:Y:S01]  /*1910*/  DADD R104, R104, -R64 ;  /* 0x0000000068687229 */ /* 0x000fe20000000840 */
[----:B------:R-:W4:Y:S04]  /*1920*/  LDG.E.64.CONSTANT R88, desc[UR18][R22.64+0x21d808] ;  /* 0x21d8081216587981 */ /* 0x000f28000c1e9b00 */
[----:B------:R-:W4:Y:S01]  /*1930*/  LDG.E.64.CONSTANT R86, desc[UR18][R38.64+0x21ce80] ;  /* 0x21ce801226567981 */ /* 0x000f22000c1e9b00 */
[----:B------:R-:W-:Y:S02]  /*1940*/  DADD R70, R70, -R20 ;  /* 0x0000000046467229 */ /* 0x000fe40000000814 */
[----:B------:R-:W-:Y:S01]  /*1950*/  DFMA R46, R40, R104, R46 ;  /* 0x00000068282e722b */ /* 0x000fe2000000002e */
[----:B------:R-:W4:Y:S04]  /*1960*/  LDG.E.64.CONSTANT R78, desc[UR18][R38.64+0x21e180] ;  /* 0x21e18012264e7981 */ /* 0x000f28000c1e9b00 */
[----:B------:R-:W4:Y:S03]  /*1970*/  LDG.E.64.CONSTANT R104, desc[UR18][R22.64+0x21d7f8] ;  /* 0x21d7f81216687981 */ /* 0x000f26000c1e9b00 */
[----:B------:R-:W-:Y:S01]  /*1980*/  DFMA R46, R68, R70, R46 ;  /* 0x00000046442e722b */ /* 0x000fe2000000002e */
[----:B------:R-:W4:Y:S04]  /*1990*/  LDG.E.64.CONSTANT R76, desc[UR18][R38.64+0x21eb00] ;  /* 0x21eb0012264c7981 */ /* 0x000f28000c1e9b00 */
[----:B------:R-:W4:Y:S03]  /*19a0*/  LDG.E.64.CONSTANT R70, desc[UR18][R22.64+0x21d810] ;  /* 0x21d8101216467981 */ /* 0x000f26000c1e9b00 */
[----:B--2---:R-:W-:-:S07]  /*19b0*/  DFMA R46, R46, UR28, R16 ;  /* 0x0000001c2e2e7c2b */ /* 0x004fce0008000010 */
[----:B------:R0:W-:Y:S04]  /*19c0*/  STG.E.64 desc[UR18][R56.64], R46 ;  /* 0x0000002e38007986 */ /* 0x0001e8000c101b12 */
[----:B------:R-:W2:Y:S04]  /*19d0*/  LDG.E.64 R26, desc[UR18][R74.64+0x8] ;  /* 0x000008124a1a7981 */ /* 0x000ea8000c1e1b00 */
        /* <DEDUP_REMOVED lines=8> */
[----:B0-----:R-:W2:Y:S04]  /*1a60*/  LDG.E.64.CONSTANT R46, desc[UR18][R98.64+0xb5b00] ;  /* 0x0b5b0012622e7981 */ /* 0x001ea8000c1e9b00 */
[----:B------:R-:W2:Y:S04]  /*1a70*/  LDG.E.64 R204, desc[UR18][R84.64+0x10] ;  /* 0x0000101254cc7981 */ /* 0x000ea8000c1e1b00 */
[----:B------:R-:W2:Y:S04]  /*1a80*/  LDG.E.64 R196, desc[UR18][R196.64+0x10] ;  /* 0x00001012c4c47981 */ /* 0x000ea8000c1e1b00 */
[----:B------:R-:W2:Y:S04]  /*1a90*/  LDG.E.64 R200, desc[UR18][R200.64+-0x8] ;  /* 0xfffff812c8c87981 */ /* 0x000ea8000c1e1b00 */
[----:B------:R-:W2:Y:S04]  /*1aa0*/  LDG.E.64 R148, desc[UR18][R148.64+0x8] ;  /* 0x0000081294947981 */ /* 0x000ea8000c1e1b00 */
[----:B------:R-:W2:Y:S04]  /*1ab0*/  LDG.E.64 R202, desc[UR18][R202.64] ;  /* 0x00000012caca7981 */ /* 0x000ea8000c1e1b00 */
[----:B------:R-:W2:Y:S01]  /*1ac0*/  LDG.E.64 R150, desc[UR18][R150.64+0x18] ;  /* 0x0000181296967981 */ /* 0x000ea2000c1e1b00 */
[----:B------:R-:W-:-:S02]  /*1ad0*/  DMUL R186, R160, 0.75 ;  /* 0x3fe80000a0ba7828 */ /* 0x000fc40000000000 */
[--C-:B---3--:R-:W-:Y:S02]  /*1ae0*/  DADD R228, R228, -R154.reuse ;  /* 0x00000000e4e47229 */ /* 0x108fe4000000089a */
[--C-:B------:R-:W-:Y:S02]  /*1af0*/  DADD R234, R234, -R154.reuse ;  /* 0x00000000eaea7229 */ /* 0x100fe4000000089a */
[----:B----4-:R-:W-:Y:S02]  /*1b00*/  DADD R226, R226, -R154 ;  /* 0x00000000e2e27229 */ /* 0x010fe4000000089a */
[----:B------:R-:W-:Y:S02]  /*1b10*/  DMUL R236, R194, 3 ;  /* 0x40080000c2ec7828 */ /* 0x000fe40000000000 */
[----:B--2---:R-:W-:-:S08]  /*1b20*/  DMUL R210, R96, R26 ;  /* 0x0000001a60d27228 */ /* 0x004fd00000000000 */
[----:B------:R-:W-:-:S08]  /*1b30*/  DFMA R40, R58, R16, R210 ;  /* 0x000000103a28722b */ /* 0x000fd000000000d2 */
[----:B------:R-:W-:-:S08]  /*1b40*/  DFMA R40, R182, R68, R40 ;  /* 0x00000044b628722b */ /* 0x000fd00000000028 */
[----:B------:R-:W-:Y:S02]  /*1b50*/  DFMA R236, R240, R236, R40 ;  /* 0x000000ecf0ec722b */ /* 0x000fe40000000028 */
[----:B------:R-:W-:Y:S02]  /*1b60*/  DMUL R240, R194, R240 ;  /* 0x000000f0c2f07228 */ /* 0x000fe40000000000 */
[----:B------:R-:W-:-:S06]  /*1b70*/  DMUL R40, R58, 0.75 ;  /* 0x3fe800003a287828 */ /* 0x000fcc0000000000 */
[----:B------:R-:W-:-:S08]  /*1b80*/  DFMA R238, -R186, R68, R240 ;  /* 0x00000044baee722b */ /* 0x000fd000000001f0 */
[----:B------:R-:W-:Y:S02]  /*1b90*/  DFMA R40, -R40, R16, R238 ;  /* 0x000000102828722b */ /* 0x000fe400000001ee */
[----:B------:R-:W-:Y:S02]  /*1ba0*/  DFMA R16, R90, R232, R240 ;  /* 0x000000e85a10722b */ /* 0x000fe400000000f0 */
[----:B------:R-:W-:-:S08]  /*1bb0*/  DMUL R238, R96, 3 ;  /* 0x4008000060ee7828 */ /* 0x000fd00000000000 */
[----:B------:R-:W-:Y:S01]  /*1bc0*/  DFMA R16, R26, R238, R16 ;  /* 0x000000ee1a10722b */ /* 0x000fe20000000010 */
[----:B------:R-:W2:Y:S01]  /*1bd0*/  LDG.E.64 R26, desc[UR18][R56.64+0xb4800] ;  /* 0x0b480012381a7981 */ /* 0x000ea2000c1e1b00 */
[----:B------:R-:W-:Y:S02]  /*1be0*/  DMUL R228, R236, R228 ;  /* 0x000000e4ece47228 */ /* 0x000fe40000000000 */
[----:B------:R-:W-:Y:S02]  /*1bf0*/  DFMA R210, -R186, R68, R210 ;  /* 0x00000044bad2722b */ /* 0x000fe400000001d2 */
[----:B------:R-:W-:-:S04]  /*1c00*/  DMUL R238, R90, 0.75 ;  /* 0x3fe800005aee7828 */ /* 0x000fc80000000000 */
[----:B------:R-:W-:Y:S02]  /*1c10*/  DFMA R40, R40, R234, R228 ;  /* 0x000000ea2828722b */ /* 0x000fe400000000e4 */
[----:B------:R-:W-:Y:S02]  /*1c20*/  DMUL R228, R132, R184 ;  /* 0x000000b884e47228 */ /* 0x000fe40000000000 */
[----:B------:R-:W-:-:S06]  /*1c30*/  DFMA R232, R232, -R238, R210 ;  /* 0x800000eee8e8722b */ /* 0x000fcc00000000d2 */
[----:B------:R-:W-:Y:S02]  /*1c40*/  DFMA R210, R136, R224, R228 ;  /* 0x000000e088d2722b */ /* 0x000fe400000000e4 */
[----:B------:R-:W-:-:S06]  /*1c50*/  DMUL R234, R146, 3 ;  /* 0x4008000092ea7828 */ /* 0x000fcc0000000000 */
[----:B------:R-:W-:-:S08]  /*1c60*/  DFMA R210, R182, R144, R210 ;  /* 0x00000090b6d2722b */ /* 0x000fd000000000d2 */
[----:B------:R-:W-:Y:S02]  /*1c70*/  DFMA R210, R214, R234, R210 ;  /* 0x000000ead6d2722b */ /* 0x000fe400000000d2 */
[----:B------:R-:W-:Y:S02]  /*1c80*/  DMUL R214, R146, R214 ;  /* 0x000000d692d67228 */ /* 0x000fe40000000000 */
[----:B------:R-:W-:-:S06]  /*1c90*/  DMUL R236, R136, 0.75 ;  /* 0x3fe8000088ec7828 */ /* 0x000fcc0000000000 */
[--C-:B------:R-:W-:Y:S02]  /*1ca0*/  DFMA R234, -R186, R144, R214.reuse ;  /* 0x00000090baea722b */ /* 0x100fe400000001d6 */
[----:B------:R-:W-:-:S06]  /*1cb0*/  DFMA R214, R46, R204, R214 ;  /* 0x000000cc2ed6722b */ /* 0x000fcc00000000d6 */
[----:B------:R-:W-:Y:S02]  /*1cc0*/  DFMA R224, -R236, R224, R234 ;  /* 0x000000e0ece0722b */ /* 0x000fe400000001ea */
[----:B------:R-:W-:Y:S02]  /*1cd0*/  DMUL R234, R132, 3 ;  /* 0x4008000084ea7828 */ /* 0x000fe40000000000 */
[----:B------:R-:W-:-:S06]  /*1ce0*/  DFMA R228, -R186, R144, R228 ;  /* 0x00000090bae4722b */ /* 0x000fcc00000001e4 */
[----:B------:R-:W-:Y:S02]  /*1cf0*/  DFMA R184, R184, R234, R214 ;  /* 0x000000eab8b8722b */ /* 0x000fe400000000d6 */
[----:B------:R-:W-:Y:S02]  /*1d00*/  DMUL R214, R46, 0.75 ;  /* 0x3fe800002ed67828 */ /* 0x000fe40000000000 */
[----:B------:R-:W-:-:S06]  /*1d10*/  DADD R220, R220, -R154 ;  /* 0x00000000dcdc7229 */ /* 0x000fcc000000089a */
[----:B------:R-:W-:Y:S02]  /*1d20*/  DFMA R204, R204, -R214, R228 ;  /* 0x800000d6cccc722b */ /* 0x000fe400000000e4 */
[----:B------:R-:W-:Y:S02]  /*1d30*/  DFMA R214, R182, R68, R16 ;  /* 0x00000044b6d6722b */ /* 0x000fe40000000010 */
[----:B------:R-:W-:-:S06]  /*1d40*/  DMUL R16, R164, R196 ;  /* 0x000000c4a4107228 */ /* 0x000fcc0000000000 */
[----:B------:R-:W-:Y:S02]  /*1d50*/  DFMA R40, R214, R220, R40 ;  /* 0x000000dcd628722b */ /* 0x000fe40000000028 */
[----:B------:R-:W-:-:S08]  /*1d60*/  DFMA R214, R212, R200, R16 ;  /* 0x000000c8d4d6722b */ /* 0x000fd00000000010 */
[----:B------:R-:W-:Y:S02]  /*1d70*/  DFMA R214, R182, R148, R214 ;  /* 0x00000094b6d6722b */ /* 0x000fe400000000d6 */
[----:B------:R-:W-:Y:S02]  /*1d80*/  DMUL R210, R210, R226 ;  /* 0x000000e2d2d27228 */ /* 0x000fe40000000000 */
[----:B------:R-:W-:Y:S02]  /*1d90*/  DADD R222, R222, -R154 ;  /* 0x00000000dede7229 */ /* 0x000fe4000000089a */
[----:B------:R-:W-:Y:S02]  /*1da0*/  DMUL R220, R198, R200 ;  /* 0x000000c8c6dc7228 */ /* 0x000fe40000000000 */
[----:B------:R-:W-:Y:S02]  /*1db0*/  DFMA R230, R230, R202, R214 ;  /* 0x000000cae6e6722b */ /* 0x000fe400000000d6 */
[----:B------:R-:W-:-:S02]  /*1dc0*/  DADD R218, R218, -R154 ;  /* 0x00000000dada7229 */ /* 0x000fc4000000089a */
[----:B------:R-:W-:Y:S02]  /*1dd0*/  DFMA R224, R224, R222, R210 ;  /* 0x000000dee0e0722b */ /* 0x000fe400000000d2 */
[----:B------:R-:W-:Y:S02]  /*1de0*/  DMUL R214, R246, R202 ;  /* 0x000000caf6d67228 */ /* 0x000fe40000000000 */
[----:B------:R-:W-:Y:S02]  /*1df0*/  DFMA R220, R230, 2, R220 ;  /* 0x40000000e6dc782b */ /* 0x000fe400000000dc */
[----:B------:R-:W-:Y:S01]  /*1e00*/  DMUL R210, R174, R196 ;  /* 0x000000c4aed27228 */ /* 0x000fe20000000000 */
[----:B------:R-:W3:Y:S01]  /*1e10*/  LDG.E.64.CONSTANT R230, desc[UR18][R66.64+0x169980] ;  /* 0x1699801242e67981 */ /* 0x000ee2000c1e9b00 */
[----:B------:R-:W-:Y:S02]  /*1e20*/  DFMA R232, R232, R218, R40 ;  /* 0x000000dae8e8722b */ /* 0x000fe40000000028 */
[----:B------:R-:W-:-:S02]  /*1e30*/  DMUL R212, R212, 0.75 ;  /* 0x3fe80000d4d47828 */ /* 0x000fc40000000000 */
[----:B------:R-:W-:Y:S02]  /*1e40*/  DFMA R218, -R186, R148, R214 ;  /* 0x00000094bada722b */ /* 0x000fe400000001d6 */
[----:B------:R-:W-:Y:S02]  /*1e50*/  DADD R222, R220, R210 ;  /* 0x00000000dcde7229 */ /* 0x000fe400000000d2 */
[----:B------:R-:W-:Y:S02]  /*1e60*/  DADD R220, R206, -R154 ;  /* 0x00000000cedc7229 */ /* 0x000fe4000000089a */
[----:B------:R-:W-:Y:S02]  /*1e70*/  DFMA R206, R182, R144, R184 ;  /* 0x00000090b6ce722b */ /* 0x000fe400000000b8 */
[----:B------:R-:W-:Y:S02]  /*1e80*/  DFMA R218, -R212, R200, R218 ;  /* 0x000000c8d4da722b */ /* 0x000fe400000001da */
[----:B------:R-:W-:-:S02]  /*1e90*/  DFMA R222, R178, R148, R222 ;  /* 0x00000094b2de722b */ /* 0x000fc400000000de */
[----:B------:R-:W-:Y:S02]  /*1ea0*/  DMUL R184, R164, 3 ;  /* 0x40080000a4b87828 */ /* 0x000fe40000000000 */
[----:B------:R-:W-:Y:S02]  /*1eb0*/  DMUL R212, R202, R18 ;  /* 0x00000012cad47228 */ /* 0x000fe40000000000 */
[----:B------:R-:W-:Y:S02]  /*1ec0*/  DFMA R214, R120, R150, R214 ;  /* 0x0000009678d6722b */ /* 0x000fe400000000d6 */
[----:B------:R-:W-:Y:S02]  /*1ed0*/  DADD R40, -R54, R48 ;  /* 0x0000000036287229 */ /* 0x000fe40000000130 */
[----:B------:R-:W-:Y:S02]  /*1ee0*/  DADD R226, R52, -R50 ;  /* 0x0000000034e27229 */ /* 0x000fe40000000832 */
[----:B------:R-:W-:-:S02]  /*1ef0*/  DFMA R202, R188, R202, R222 ;  /* 0x000000cabcca722b */ /* 0x000fc400000000de */
[----:B------:R-:W-:Y:S02]  /*1f00*/  DMUL R188, R162, 0.75 ;  /* 0x3fe80000a2bc7828 */ /* 0x000fe40000000000 */
[----:B------:R-:W-:Y:S02]  /*1f10*/  DFMA R218, R218, 2, R212 ;  /* 0x40000000dada782b */ /* 0x000fe400000000d4 */
[----:B------:R-:W-:Y:S02]  /*1f20*/  DFMA R214, R196, R184, R214 ;  /* 0x000000b8c4d6722b */ /* 0x000fe400000000d6 */
[----:B------:R-:W-:Y:S02]  /*1f30*/  DFMA R40, R226, 8, R40 ;  /* 0x40200000e228782b */ /* 0x000fe40000000028 */
[----:B------:R-:W-:Y:S02]  /*1f40*/  DFMA R206, R206, R220, R224 ;  /* 0x000000dccece722b */ /* 0x000fe400000000e0 */
[----:B------:R-:W-:-:S02]  /*1f50*/  DADD R224, -R34, R28 ;  /* 0x0000000022e07229 */ /* 0x000fc4000000011c */
[----:B------:R-:W-:Y:S02]  /*1f60*/  DADD R226, R32, -R30 ;  /* 0x0000000020e27229 */ /* 0x000fe4000000081e */
[----:B------:R-:W-:Y:S02]  /*1f70*/  DADD R222, R208, -R154 ;  /* 0x00000000d0de7229 */ /* 0x000fe4000000089a */
[----:B------:R-:W-:Y:S02]  /*1f80*/  DMUL R220, R198, 0.75 ;  /* 0x3fe80000c6dc7828 */ /* 0x000fe40000000000 */
[----:B------:R-:W-:Y:S02]  /*1f90*/  DFMA R218, R148, -R188, R218 ;  /* 0x800000bc94da722b */ /* 0x000fe400000000da */
[----:B------:R-:W-:Y:S02]  /*1fa0*/  DFMA R214, R182, R148, R214 ;  /* 0x00000094b6d6722b */ /* 0x000fe400000000d6 */
[----:B------:R-:W-:-:S02]  /*1fb0*/  DFMA R198, R226, 8, R224 ;  /* 0x40200000e2c6782b */ /* 0x000fc400000000e0 */
[----:B------:R-:W-:Y:S02]  /*1fc0*/  DADD R226, R126, -R50 ;  /* 0x000000007ee27229 */ /* 0x000fe40000000832 */
[----:B------:R-:W-:Y:S02]  /*1fd0*/  DADD R224, R122, -R104 ;  /* 0x000000007ae07229 */ /* 0x000fe40000000868 */
[----:B------:R-:W-:Y:S02]  /*1fe0*/  DMUL R202, R202, R222 ;  /* 0x000000decaca7228 */ /* 0x000fe40000000000 */
[----:B------:R-:W-:Y:S02]  /*1ff0*/  DFMA R200, R200, -R220, R218 ;  /* 0x800000dcc8c8722b */ /* 0x000fe400000000da */
[----:B------:R-:W-:Y:S02]  /*2000*/  DFMA R222, R214, 2, R212 ;  /* 0x40000000d6de782b */ /* 0x000fe400000000d4 */
[----:B------:R-:W-:-:S02]  /*2010*/  DMUL R122, R120, 0.75 ;  /* 0x3fe80000787a7828 */ /* 0x000fc40000000000 */
[----:B------:R-:W-:Y:S02]  /*2020*/  DFMA R218, -R186, R148, R16 ;  /* 0x00000094bada722b */ /* 0x000fe40000000110 */
[----:B------:R-:W-:Y:S02]  /*2030*/  DFMA R16, R226, 8, R224 ;  /* 0x40200000e210782b */ /* 0x000fe400000000e0 */
[----:B------:R-:W-:Y:S01]  /*2040*/  DADD R220, R176, -R154 ;  /* 0x00000000b0dc7229 */ /* 0x000fe2000000089a */
[----:B------:R-:W4:Y:S01]  /*2050*/  LDG.E.64.CONSTANT R226, desc[UR18][R66.64+0x167d00] ;  /* 0x167d001242e27981 */ /* 0x000f22000c1e9b00 */
[----:B------:R-:W-:Y:S02]  /*2060*/  DMUL R176, R174, 3 ;  /* 0x40080000aeb07828 */ /* 0x000fe40000000000 */
[----:B------:R-:W-:Y:S02]  /*2070*/  DFMA R222, R150, R116, R222 ;  /* 0x0000007496de722b */ /* 0x000fe400000000de */
[----:B------:R-:W-:-:S02]  /*2080*/  DADD R224, R128, -R88 ;  /* 0x0000000080e07229 */ /* 0x000fc40000000858 */
[----:B------:R-:W-:Y:S02]  /*2090*/  DADD R212, R114, -R52 ;  /* 0x0000000072d47229 */ /* 0x000fe40000000834 */
[----:B------:R-:W-:Y:S02]  /*20a0*/  DFMA R218, R150, -R122, R218 ;  /* 0x8000007a96da722b */ /* 0x000fe400000000da */
[----:B------:R-:W-:Y:S02]  /*20b0*/  DADD R128, R110, -R30 ;  /* 0x000000006e807229 */ /* 0x000fe4000000081e */
[----:B------:R-:W-:Y:S02]  /*20c0*/  DADD R190, R190, -R86 ;  /* 0x00000000bebe7229 */ /* 0x000fe40000000856 */
[----:B------:R-:W-:Y:S02]  /*20d0*/  DADD R180, R180, -R154 ;  /* 0x00000000b4b47229 */ /* 0x000fe4000000089a */
[----:B------:R-:W-:-:S02]  /*20e0*/  DADD R214, R130, -R48 ;  /* 0x0000000082d67229 */ /* 0x000fc40000000830 */
[----:B------:R-:W-:Y:S02]  /*20f0*/  DADD R192, R192, -R112 ;  /* 0x00000000c0c07229 */ /* 0x000fe40000000870 */
[----:B------:R-:W-:Y:S02]  /*2100*/  DMUL R194, R194, R16 ;  /* 0x00000010c2c27228 */ /* 0x000fe40000000000 */
[----:B------:R-:W-:Y:S02]  /*2110*/  DFMA R222, R196, R176, R222 ;  /* 0x000000b0c4de722b */ /* 0x000fe400000000de */
[----:B------:R-:W-:Y:S02]  /*2120*/  DFMA R218, R218, 2, R210 ;  /* 0x40000000dada782b */ /* 0x000fe400000000d2 */
[----:B------:R-:W-:Y:S01]  /*2130*/  DFMA R212, R212, 8, R224 ;  /* 0x40200000d4d4782b */ /* 0x000fe200000000e0 */
[----:B------:R-:W3:Y:S01]  /*2140*/  LDG.E.64.CONSTANT R210, desc[UR18][R98.64+0x168ff8] ;  /* 0x168ff81262d27981 */ /* 0x000ee2000c1e9b00 */
[----:B------:R-:W-:-:S02]  /*2150*/  DFMA R196, R128, 8, R190 ;  /* 0x4020000080c4782b */ /* 0x000fc400000000be */
[----:B------:R-:W-:Y:S01]  /*2160*/  DFMA R180, R204, R180, R206 ;  /* 0x000000b4ccb4722b */ /* 0x000fe200000000ce */
[----:B------:R-:W4:Y:S01]  /*2170*/  LDG.E.64.CONSTANT R224, desc[UR18][R66.64+0x168680] ;  /* 0x1686801242e07981 */ /* 0x000f22000c1e9b00 */
[----:B------:R-:W-:Y:S02]  /*2180*/  DFMA R192, R214, 8, R192 ;  /* 0x40200000d6c0782b */ /* 0x000fe400000000c0 */
[----:B------:R-:W-:Y:S01]  /*2190*/  DMUL R194, R194, 8 ;  /* 0x40200000c2c27828 */ /* 0x000fe20000000000 */
[----:B------:R-:W4:Y:S01]  /*21a0*/  LDG.E.64.CONSTANT R206, desc[UR18][R66.64+0x16a300] ;  /* 0x16a3001242ce7981 */ /* 0x000f22000c1e9b00 */
[----:B------:R-:W-:Y:S02]  /*21b0*/  DFMA R200, R200, R220, R202 ;  /* 0x000000dcc8c8722b */ /* 0x000fe400000000ca */
[----:B------:R-:W-:Y:S01]  /*21c0*/  DADD R16, R118, -R154 ;  /* 0x0000000076107229 */ /* 0x000fe2000000089a */
[----:B------:R-:W4:Y:S01]  /*21d0*/  LDG.E.64.CONSTANT R202, desc[UR18][R98.64+0x168ff0] ;  /* 0x168ff01262ca7981 */ /* 0x000f22000c1e9b00 */
[----:B------:R-:W-:-:S02]  /*21e0*/  DMUL R128, R116, 0.75 ;  /* 0x3fe8000074807828 */ /* 0x000fc40000000000 */
[----:B------:R-:W-:Y:S01]  /*21f0*/  DFMA R218, R148, -R188, R218 ;  /* 0x800000bc94da722b */ /* 0x000fe200000000da */
[----:B------:R-:W4:Y:S01]  /*2200*/  LDG.E.64.CONSTANT R220, desc[UR18][R66.64+0x169008] ;  /* 0x1690081242dc7981 */ /* 0x000f22000c1e9b00 */
[----:B------:R-:W-:Y:S02]  /*2210*/  DFMA R222, R178, R148, R222 ;  /* 0x00000094b2de722b */ /* 0x000fe400000000de */
[----:B------:R-:W-:Y:S02]  /*2220*/  DMUL R212, R96, R212 ;  /* 0x000000d460d47228 */ /* 0x000fe40000000000 */
[----:B------:R-:W-:Y:S02]  /*2230*/  DMUL R196, R146, R196 ;  /* 0x000000c492c47228 */ /* 0x000fe40000000000 */
[----:B------:R-:W-:Y:S02]  /*2240*/  DADD R190, R106, -R28 ;  /* 0x000000006abe7229 */ /* 0x000fe4000000081c */
[----:B------:R-:W-:-:S02]  /*2250*/  DADD R102, R102, -R80 ;  /* 0x0000000066667229 */ /* 0x000fc40000000850 */
[----:B------:R-:W-:Y:S02]  /*2260*/  DADD R146, R62, -R32 ;  /* 0x000000003e927229 */ /* 0x000fe40000000820 */
[----:B------:R-:W-:Y:S02]  /*2270*/  DMUL R180, R144, R180 ;  /* 0x000000b490b47228 */ /* 0x000fe40000000000 */
[----:B------:R-:W-:Y:S02]  /*2280*/  DADD R96, R94, -R78 ;  /* 0x000000005e607229 */ /* 0x000fe4000000084e */
[----:B------:R-:W-:Y:S02]  /*2290*/  DFMA R192, R58, R192, -R194 ;  /* 0x000000c03ac0722b */ /* 0x000fe400000008c2 */
[----:B------:R-:W-:Y:S01]  /*22a0*/  DADD R94, R92, -R54 ;  /* 0x000000005c5e7229 */ /* 0x000fe20000000836 */
[----:B------:R-:W4:Y:S01]  /*22b0*/  LDG.E.64.CONSTANT R194, desc[UR18][R98.64+0x167d00] ;  /* 0x167d001262c27981 */ /* 0x000f22000c1e9b00 */
[----:B------:R-:W-:-:S02]  /*22c0*/  DADD R124, R124, -R70 ;  /* 0x000000007c7c7229 */ /* 0x000fc40000000846 */
[----:B------:R-:W-:Y:S02]  /*22d0*/  DFMA R218, R150, -R128, R218 ;  /* 0x8000008096da722b */ /* 0x000fe400000000da */
[----:B------:R-:W-:Y:S02]  /*22e0*/  DFMA R16, R222, R16, R200 ;  /* 0x00000010de10722b */ /* 0x000fe400000000c8 */
[----:B------:R-:W-:Y:S01]  /*22f0*/  DADD R58, R100, -R154 ;  /* 0x00000000643a7229 */ /* 0x000fe2000000089a */
[----:B------:R-:W4:Y:S01]  /*2300*/  LDG.E.64.CONSTANT R200, desc[UR18][R98.64+0x169008] ;  /* 0x1690081262c87981 */ /* 0x000f22000c1e9b00 */
[----:B------:R-:W-:Y:S02]  /*2310*/  DFMA R102, R190, 8, R102 ;  /* 0x40200000be66782b */ /* 0x000fe40000000066 */
[----:B------:R-:W-:Y:S01]  /*2320*/  DMUL R196, R196, 8 ;  /* 0x40200000c4c47828 */ /* 0x000fe20000000000 */
[----:B------:R-:W4:Y:S01]  /*2330*/  LDG.E.64.CONSTANT R190, desc[UR18][R98.64+0x169010] ;  /* 0x1690101262be7981 */ /* 0x000f22000c1e9b00 */
[----:B------:R-:W-:-:S02]  /*2340*/  DFMA R180, R68, R232, R180 ;  /* 0x000000e844b4722b */ /* 0x000fc400000000b4 */
[----:B------:R-:W-:Y:S01]  /*2350*/  DFMA R96, R146, 8, R96 ;  /* 0x402000009260782b */ /* 0x000fe20000000060 */
[----:B------:R-:W4:Y:S01]  /*2360*/  LDG.E.64.CONSTANT R222, desc[UR18][R66.64+0x169010] ;  /* 0x1690101242de7981 */ /* 0x000f22000c1e9b00 */
[----:B------:R-:W-:Y:S02]  /*2370*/  DFMA R192, R212, 8, R192 ;  /* 0x40200000d4c0782b */ /* 0x000fe400000000c0 */
[----:B------:R-:W-:Y:S02]  /*2380*/  DFMA R94, R94, 8, R124 ;  /* 0x402000005e5e782b */ /* 0x000fe4000000007c */
[----:B------:R-:W-:Y:S02]  /*2390*/  DADD R82, R82, -R76 ;  /* 0x0000000052527229 */ /* 0x000fe4000000084c */
[-C--:B------:R-:W-:Y:S01]  /*23a0*/  DMUL R144, R144, R148.reuse ;  /* 0x0000009490907228 */ /* 0x080fe20000000000 */
[----:B------:R-:W-:Y:S01]  /*23b0*/  IMAD.U32 R150, RZ, RZ, UR12 ;  /* 0x0000000cff967e24 */ /* 0x000fe2000f8e00ff */
[----:B------:R-:W-:Y:S01]  /*23c0*/  DMUL R68, R68, R148 ;  /* 0x0000009444447228 */ /* 0x000fe20000000000 */
[----:B------:R-:W-:Y:S01]  /*23d0*/  MOV R151, UR13 ;  /* 0x0000000d00977c02 */ /* 0x000fe20008000f00 */
[----:B------:R-:W-:Y:S01]  /*23e0*/  DFMA R16, R218, R58, R16 ;  /* 0x0000003ada10722b */ /* 0x000fe20000000010 */
[----:B------:R-:W-:Y:S01]  /*23f0*/  IMAD.U32 R214, RZ, RZ, UR12 ;  /* 0x0000000cffd67e24 */ /* 0x000fe2000f8e00ff */
[----:B------:R-:W-:Y:S01]  /*2400*/  DFMA R102, R136, R102, -R196 ;  /* 0x000000668866722b */ /* 0x000fe200000008c4 */
[----:B------:R-:W4:Y:S01]  /*2410*/  LDG.E.64.CONSTANT R218, desc[UR18][R66.64+0x168ff0] ;  /* 0x168ff01242da7981 */ /* 0x000f22000c1e9b00 */
[----:B------:R-:W-:-:S02]  /*2420*/  DMUL R96, R132, R96 ;  /* 0x0000006084607228 */ /* 0x000fc40000000000 */
[----:B------:R-:W-:Y:S01]  /*2430*/  DADD R58, R108, -R34 ;  /* 0x000000006c3a7229 */ /* 0x000fe20000000822 */
[----:B------:R-:W-:Y:S01]  /*2440*/  MOV R215, UR13 ;  /* 0x0000000d00d77c02 */ /* 0x000fe20008000f00 */
[----:B------:R-:W-:Y:S01]  /*2450*/  DFMA R94, -R90, R94, R192 ;  /* 0x0000005e5a5e722b */ /* 0x000fe200000001c0 */
[----:B------:R-:W-:Y:S01]  /*2460*/  IMAD.U32 R212, RZ, RZ, UR12 ;  /* 0x0000000cffd47e24 */ /* 0x000fe2000f8e00ff */
[----:B------:R-:W-:Y:S01]  /*2470*/  DMUL R68, R68, UR14 ;  /* 0x0000000e44447c28 */ /* 0x000fe20008000000 */
[----:B------:R-:W4:Y:S01]  /*2480*/  LDG.E.64.CONSTANT R192, desc[UR18][R98.64+0x169980] ;  /* 0x1699801262c07981 */ /* 0x000f22000c1e9b00 */
[----:B------:R-:W-:Y:S02]  /*2490*/  DFMA R96, R96, 8, R102 ;  /* 0x402000006060782b */ /* 0x000fe40000000066 */
[----:B------:R-:W-:Y:S01]  /*24a0*/  DFMA R82, R58, 8, R82 ;  /* 0x402000003a52782b */ /* 0x000fe20000000052 */
[----:B------:R-:W-:Y:S01]  /*24b0*/  MOV R213, UR13 ;  /* 0x0000000d00d57c02 */ /* 0x000fe20008000f00 */
[----:B------:R-:W-:Y:S01]  /*24c0*/  DADD R102, -R104, R88 ;  /* 0x0000000068667229 */ /* 0x000fe20000000158 */
[----:B------:R-:W4:Y:S01]  /*24d0*/  LDG.E.64.CONSTANT R146, desc[UR18][R36.64+0x2d2000] ;  /* 0x2d20001224927981 */ /* 0x000f22000c1e9b00 */
[----:B------:R-:W-:-:S02]  /*24e0*/  DADD R90, R112, -R70 ;  /* 0x00000000705a7229 */ /* 0x000fc40000000846 */
[----:B------:R-:W-:Y:S01]  /*24f0*/  DMUL R58, R68, R94 ;  /* 0x0000005e443a7228 */ /* 0x000fe20000000000 */
[----:B------:R-:W4:Y:S01]  /*2500*/  LDG.E.64.CONSTANT R136, desc[UR18][R24.64+0x2d2000] ;  /* 0x2d20001218887981 */ /* 0x000f22000c1e9b00 */
[----:B------:R-:W-:Y:S02]  /*2510*/  DMUL R94, R40, R18 ;  /* 0x00000012285e7228 */ /* 0x000fe40000000000 */
[----:B------:R-:W-:Y:S02]  /*2520*/  DFMA R16, R148, R16, R180 ;  /* 0x000000109410722b */ /* 0x000fe400000000b4 */
[----:B------:R-:W-:Y:S02]  /*2530*/  DFMA R90, R102, 8, R90 ;  /* 0x40200000665a782b */ /* 0x000fe4000000005a */
[----:B------:R-:W-:Y:S02]  /*2540*/  DADD R124, R80, -R76 ;  /* 0x00000000507c7229 */ /* 0x000fe4000000084c */
[----:B------:R-:W-:Y:S01]  /*2550*/  DMUL R144, R144, UR14 ;  /* 0x0000000e90907c28 */ /* 0x000fe20008000000 */
[----:B------:R-:W-:Y:S01]  /*2560*/  IMAD.U32 R196, RZ, RZ, UR12 ;  /* 0x0000000cffc47e24 */ /* 0x000fe2000f8e00ff */
[----:B------:R-:W-:Y:S01]  /*2570*/  DADD R132, -R86, R78 ;  /* 0x0000000056847229 */ /* 0x000fe2000000014e */
[----:B------:R-:W-:Y:S01]  /*2580*/  MOV R197, UR13 ;  /* 0x0000000d00c57c02 */ /* 0x000fe20008000f00 */
[----:B------:R-:W-:Y:S01]  /*2590*/  DMUL R102, R198, R18 ;  /* 0x00000012c6667228 */ /* 0x000fe20000000000 */
[----:B------:R-:W4:Y:S01]  /*25a0*/  LDG.E.64.CONSTANT R148, desc[UR18][R60.64+0x2d2000] ;  /* 0x2d2000123c947981 */ /* 0x000f22000c1e9b00 */
[----:B------:R-:W-:-:S02]  /*25b0*/  DFMA R40, R94, -8, R42 ;  /* 0xc02000005e28782b */ /* 0x000fc4000000002a */
[----:B------:R-:W-:Y:S01]  /*25c0*/  DFMA R16, R16, UR26, R58 ;  /* 0x0000001a10107c2b */ /* 0x000fe2000800003a */
[----:B------:R-:W4:Y:S01]  /*25d0*/  LDG.E.64.CONSTANT R198, desc[UR18][R98.64+0x168680] ;  /* 0x1686801262c67981 */ /* 0x000f22000c1e9b00 */
[----:B------:R-:W-:Y:S02]  /*25e0*/  DFMA R82, -R46, R82, R96 ;  /* 0x000000522e52722b */ /* 0x000fe40000000160 */
[----:B------:R-:W-:Y:S02]  /*25f0*/  DFMA R124, R132, 8, R124 ;  /* 0x40200000847c782b */ /* 0x000fe4000000007c */
[----:B------:R-:W-:Y:S01]  /*2600*/  DMUL R42, R116, R90 ;  /* 0x0000005a742a7228 */ /* 0x000fe20000000000 */
[----:B------:R-:W4:Y:S01]  /*2610*/  LDG.E.64.CONSTANT R132, desc[UR18][R98.64+0x16a300] ;  /* 0x16a3001262847981 */ /* 0x000f22000c1e9b00 */
[----:B------:R-:W-:Y:S02]  /*2620*/  DFMA R44, R102, -8, R44 ;  /* 0xc0200000662c782b */ /* 0x000fe4000000002c */
[----:B------:R-:W-:-:S02]  /*2630*/  DFMA R40, R64, 8, R40 ;  /* 0x402000004028782b */ /* 0x000fc40000000028 */
[----:B------:R-:W-:Y:S02]  /*2640*/  DFMA R82, R144, R82, R16 ;  /* 0x000000529052722b */ /* 0x000fe40000000010 */
[----:B------:R-:W-:Y:S02]  /*2650*/  DMUL R16, R116, R124 ;  /* 0x0000007c74107228 */ /* 0x000fe40000000000 */
[----:B------:R-:W-:Y:S01]  /*2660*/  DFMA R44, R20, 8, R44 ;  /* 0x40200000142c782b */ /* 0x000fe2000000002c */
[----:B------:R-:W-:Y:S01]  /*2670*/  IMAD.U32 R180, RZ, RZ, UR12 ;  /* 0x0000000cffb47e24 */ /* 0x000fe2000f8e00ff */
[----:B------:R-:W-:Y:S01]  /*2680*/  DADD R40, R40, -R42 ;  /* 0x0000000028287229 */ /* 0x000fe2000000082a */
[----:B------:R-:W-:Y:S01]  /*2690*/  MOV R181, UR13 ;  /* 0x0000000d00b57c02 */ /* 0x000fe20008000f00 */
[----:B------:R-:W4:Y:S04]  /*26a0*/  LDG.E.64.CONSTANT R124, desc[UR18][R22.64+0x2d2008] ;  /* 0x2d200812167c7981 */ /* 0x000f28000c1e9b00 */
[----:B------:R-:W-:-:S02]  /*26b0*/  DADD R44, R44, -R16 ;  /* 0x000000002c2c7229 */ /* 0x000fc40000000810 */
[----:B------:R-:W-:-:S08]  /*26c0*/  DFMA R40, R68, R40, R82 ;  /* 0x000000284428722b */ /* 0x000fd00000000052 */
[----:B------:R-:W-:Y:S01]  /*26d0*/  DFMA R40, R144, R44, R40 ;  /* 0x0000002c9028722b */ /* 0x000fe20000000028 */
[----:B------:R-:W4:Y:S07]  /*26e0*/  LDG.E.64.CONSTANT R144, desc[UR18][R22.64+0x2d1ff8] ;  /* 0x2d1ff81216907981 */ /* 0x000f2e000c1e9b00 */
        /* <DEDUP_REMOVED lines=16> */
[----:B------:R-:W2:Y:S01]  /*27f0*/  LDG.E.64 R196, desc[UR18][R196.64+0x20] ;  /* 0x00002012c4c47981 */ /* 0x000ea2000c1e1b00 */
[----:B---3--:R-:W-:-:S02]  /*2800*/  DMUL R96, R210, 3 ;  /* 0x40080000d2607828 */ /* 0x008fc40000000000 */
[----:B----4-:R-:W-:Y:S02]  /*2810*/  DMUL R26, R202, 0.75 ;  /* 0x3fe80000ca1a7828 */ /* 0x010fe40000000000 */
[----:B------:R-:W-:Y:S02]  /*2820*/  DADD R242, -R118, R242 ;  /* 0x0000000076f27229 */ /* 0x000fe400000001f2 */
[----:B--2---:R-:W-:Y:S02]  /*2830*/  DMUL R46, R200, R232 ;  /* 0x000000e8c82e7228 */ /* 0x004fe40000000000 */
[----:B------:R-:W-:-:S06]  /*2840*/  DMUL R68, R210, R44 ;  /* 0x0000002cd2447228 */ /* 0x000fcc0000000000 */
[----:B------:R-:W-:Y:S02]  /*2850*/  DFMA R90, R202, R82, R46 ;  /* 0x00000052ca5a722b */ /* 0x000fe4000000002e */
[----:B------:R-:W-:-:S06]  /*2860*/  DFMA R228, -R166, R58, R68 ;  /* 0x0000003aa6e4722b */ /* 0x000fcc0000000144 */
[----:B------:R-:W-:Y:S02]  /*2870*/  DFMA R90, R184, R58, R90 ;  /* 0x0000003ab85a722b */ /* 0x000fe4000000005a */
[----:B------:R-:W-:-:S06]  /*2880*/  DFMA R228, -R26, R82, R228 ;  /* 0x000000521ae4722b */ /* 0x000fcc00000001e4 */
[----:B------:R-:W-:Y:S02]  /*2890*/  DFMA R26, R44, R96, R90 ;  /* 0x000000602c1a722b */ /* 0x000fe4000000005a */
[----:B------:R-:W-:Y:S02]  /*28a0*/  DMUL R44, R192, R240 ;  /* 0x000000f0c02c7228 */ /* 0x000fe40000000000 */
[----:B------:R-:W-:Y:S02]  /*28b0*/  DMUL R82, R200, 3 ;  /* 0x40080000c8527828 */ /* 0x000fe40000000000 */
[C---:B------:R-:W-:Y:S02]  /*28c0*/  DFMA R68, R190.reuse, R234, R68 ;  /* 0x000000eabe44722b */ /* 0x040fe40000000044 */
[----:B------:R-:W-:Y:S02]  /*28d0*/  DMUL R90, R190, 0.75 ;  /* 0x3fe80000be5a7828 */ /* 0x000fe40000000000 */
[----:B------:R-:W-:-:S02]  /*28e0*/  DFMA R46, -R166, R58, R46 ;  /* 0x0000003aa62e722b */ /* 0x000fc4000000012e */
[----:B------:R-:W-:Y:S02]  /*28f0*/  DFMA R96, R194, R238, R44 ;  /* 0x000000eec260722b */ /* 0x000fe4000000002c */
[----:B------:R-:W-:Y:S02]  /*2900*/  DFMA R232, R232, R82, R68 ;  /* 0x00000052e8e8722b */ /* 0x000fe40000000044 */
[----:B------:R-:W-:Y:S02]  /*2910*/  DMUL R68, R198, 3 ;  /* 0x40080000c6447828 */ /* 0x000fe40000000000 */
[----:B------:R-:W-:Y:S02]  /*2920*/  DFMA R234, R234, -R90, R46 ;  /* 0x8000005aeaea722b */ /* 0x000fe4000000002e */
[----:B------:R-:W-:Y:S01]  /*2930*/  DFMA R96, R184, R40, R96 ;  /* 0x00000028b860722b */ /* 0x000fe20000000060 */
[----:B------:R-:W2:Y:S01]  /*2940*/  LDG.E.64.CONSTANT R90, desc[UR18][R38.64+0x2d0d00] ;  /* 0x2d0d0012265a7981 */ /* 0x000ea2000c1e9b00 */
[----:B------:R-:W-:-:S02]  /*2950*/  DMUL R46, R198, R236 ;  /* 0x000000ecc62e7228 */ /* 0x000fc40000000000 */
[----:B------:R-:W-:-:S04]  /*2960*/  DMUL R82, R194, 0.75 ;  /* 0x3fe80000c2527828 */ /* 0x000fc80000000000 */
[----:B------:R-:W-:Y:S02]  /*2970*/  DFMA R236, R236, R68, R96 ;  /* 0x00000044ecec722b */ /* 0x000fe40000000060 */
[--C-:B------:R-:W-:Y:S01]  /*2980*/  DFMA R68, -R166, R40, R46.reuse ;  /* 0x00000028a644722b */ /* 0x100fe2000000012e */
[----:B------:R-:W3:Y:S01]  /*2990*/  LDG.E.64.CONSTANT R96, desc[UR18][R38.64+0x2d1680] ;  /* 0x2d16801226607981 */ /* 0x000ee2000c1e9b00 */
[----:B------:R-:W-:-:S06]  /*29a0*/  DFMA R46, R132, R204, R46 ;  /* 0x000000cc842e722b */ /* 0x000fcc000000002e */
[----:B------:R-:W-:Y:S02]  /*29b0*/  DFMA R238, -R82, R238, R68 ;  /* 0x000000ee52ee722b */ /* 0x000fe40000000144 */
[----:B------:R-:W-:Y:S01]  /*29c0*/  DMUL R68, R192, 3 ;  /* 0x40080000c0447828 */ /* 0x000fe20000000000 */
[----:B------:R-:W4:Y:S07]  /*29d0*/  LDG.E.64.CONSTANT R82, desc[UR18][R38.64+0x2d2980] ;  /* 0x2d29801226527981 */ /* 0x000f2e000c1e9b00 */
[----:B------:R-:W-:Y:S01]  /*29e0*/  DFMA R240, R240, R68, R46 ;  /* 0x00000044f0f0722b */ /* 0x000fe2000000002e */
[----:B------:R-:W4:Y:S01]  /*29f0*/  LDG.E.64.CONSTANT R46, desc[UR18][R22.64+0x2d1ff0] ;  /* 0x2d1ff012162e7981 */ /* 0x000f22000c1e9b00 */
[----:B------:R-:W-:-:S02]  /*2a00*/  DFMA R44, -R166, R40, R44 ;  /* 0x00000028a62c722b */ /* 0x000fc4000000012c */
[----:B------:R-:W-:-:S08]  /*2a10*/  DMUL R68, R132, 0.75 ;  /* 0x3fe8000084447828 */ /* 0x000fd00000000000 */
[----:B------:R-:W-:Y:S01]  /*2a20*/  DFMA R204, R204, -R68, R44 ;  /* 0x80000044cccc722b */ /* 0x000fe2000000002c */
[----:B------:R-:W4:Y:S04]  /*2a30*/  LDG.E.64.CONSTANT R44, desc[UR18][R22.64+0x2d2010] ;  /* 0x2d201012162c7981 */ /* 0x000f28000c1e9b00 */
[----:B------:R-:W4:Y:S01]  /*2a40*/  LDG.E.64.CONSTANT R68, desc[UR18][R38.64+0x2d3300] ;  /* 0x2d33001226447981 */ /* 0x000f22000c1e9b00 */
[----:B------:R-:W-:-:S03]  /*2a50*/  DMUL R242, R26, R242 ;  /* 0x000000f21af27228 */ /* 0x000fc60000000000 */
[----:B------:R-:W4:Y:S01]  /*2a60*/  LDG.E.64 R26, desc[UR18][R56.64+0x169000] ;  /* 0x16900012381a7981 */ /* 0x000f22000c1e1b00 */
[C---:B------:R-:W-:Y:S02]  /*2a70*/  DADD R218, -R118.reuse, R218 ;  /* 0x0000000076da7229 */ /* 0x040fe400000001da */
[----:B------:R-:W-:Y:S02]  /*2a80*/  DADD R220, -R118, R220 ;  /* 0x0000000076dc7229 */ /* 0x000fe400000001dc */
[----:B------:R-:W-:-:S04]  /*2a90*/  DFMA R232, R184, R58, R232 ;  /* 0x0000003ab8e8722b */ /* 0x000fc800000000e8 */
[----:B------:R-:W-:Y:S02]  /*2aa0*/  DFMA R218, R228, R218, R242 ;  /* 0x000000dae4da722b */ /* 0x000fe400000000f2 */
[----:B------:R-:W-:Y:S01]  /*2ab0*/  DADD R222, -R118, R222 ;  /* 0x0000000076de7229 */ /* 0x000fe200000001de */
[----:B------:R-:W4:Y:S05]  /*2ac0*/  LDG.E.64.CONSTANT R242, desc[UR18][R66.64+0x21d7f8] ;  /* 0x21d7f81242f27981 */ /* 0x000f2a000c1e9b00 */
[----:B------:R-:W-:-:S08]  /*2ad0*/  DFMA R218, R232, R220, R218 ;  /* 0x000000dce8da722b */ /* 0x000fd000000000da */
[----:B------:R-:W-:Y:S02]  /*2ae0*/  DFMA R234, R234, R222, R218 ;  /* 0x000000deeaea722b */ /* 0x000fe400000000da */
[----:B------:R-:W-:-:S08]  /*2af0*/  DMUL R218, R120, R150 ;  /* 0x0000009678da7228 */ /* 0x000fd00000000000 */
[----:B------:R-:W-:-:S08]  /*2b00*/  DFMA R246, R246, R214, R218 ;  /* 0x000000d6f6f6722b */ /* 0x000fd000000000da */
[----:B------:R-:W-:-:S08]  /*2b10*/  DFMA R246, R184, R180, R246 ;  /* 0x000000b4b8f6722b */ /* 0x000fd000000000f6 */
[----:B------:R-:W-:Y:S02]  /*2b20*/  DFMA R246, R182, R212, R246 ;  /* 0x000000d4b6f6722b */ /* 0x000fe400000000f6 */
[----:B------:R-:W-:Y:S02]  /*2b30*/  DMUL R182, R214, R18 ;  /* 0x00000012d6b67228 */ /* 0x000fe40000000000 */
[----:B------:R-:W-:-:S06]  /*2b40*/  DMUL R18, R212, R160 ;  /* 0x000000a0d4127228 */ /* 0x000fcc0000000000 */
[----:B------:R-:W-:Y:S02]  /*2b50*/  DFMA R246, R246, 2, R182 ;  /* 0x40000000f6f6782b */ /* 0x000fe400000000b6 */
[----:B------:R-:W-:Y:S02]  /*2b60*/  DFMA R182, -R166, R180, R18 ;  /* 0x000000b4a6b6722b */ /* 0x000fe40000000112 */
[----:B------:R-:W-:Y:S02]  /*2b70*/  DADD R224, -R118, R224 ;  /* 0x0000000076e07229 */ /* 0x000fe400000001e0 */
[----:B------:R-:W-:Y:S02]  /*2b80*/  DMUL R222, R116, R150 ;  /* 0x0000009674de7228 */ /* 0x000fe40000000000 */
[----:B------:R-:W-:Y:S02]  /*2b90*/  DFMA R18, R146, R196, R18 ;  /* 0x000000c49212722b */ /* 0x000fe40000000012 */
[----:B------:R-:W-:-:S02]  /*2ba0*/  DFMA R244, -R244, R214, R182 ;  /* 0x000000d6f4f4722b */ /* 0x000fc400000001b6 */
[----:B------:R-:W-:Y:S02]  /*2bb0*/  DMUL R182, R120, 3 ;  /* 0x4008000078b67828 */ /* 0x000fe40000000000 */
[----:B------:R-:W-:Y:S02]  /*2bc0*/  DMUL R224, R236, R224 ;  /* 0x000000e0ece07228 */ /* 0x000fe40000000000 */
[----:B------:R-:W-:Y:S01]  /*2bd0*/  DADD R220, -R118, R226 ;  /* 0x0000000076dc7229 */ /* 0x000fe200000001e2 */
[----:B------:R-:W4:Y:S01]  /*2be0*/  LDG.E.64.CONSTANT R236, desc[UR18][R66.64+0x21c500] ;  /* 0x21c5001242ec7981 */ /* 0x000f22000c1e9b00 */
[----:B------:R-:W-:Y:S02]  /*2bf0*/  DADD R246, R246, R222 ;  /* 0x00000000f6f67229 */ /* 0x000fe400000000de */
[----:B------:R-:W-:-:S04]  /*2c00*/  DFMA R18, R150, R182, R18 ;  /* 0x000000b69612722b */ /* 0x000fc80000000012 */
[----:B------:R-:W-:Y:S02]  /*2c10*/  DFMA R220, R238, R220, R224 ;  /* 0x000000dceedc722b */ /* 0x000fe400000000e0 */
[----:B------:R-:W-:Y:S02]  /*2c20*/  DMUL R224, R212, R162 ;  /* 0x000000a2d4e07228 */ /* 0x000fe40000000000 */
[-C--:B------:R-:W-:Y:S02]  /*2c30*/  DFMA R246, R176, R180.reuse, R246 ;  /* 0x000000b4b0f6722b */ /* 0x080fe400000000f6 */
[----:B------:R-:W-:-:S04]  /*2c40*/  DFMA R18, R184, R180, R18 ;  /* 0x000000b4b812722b */ /* 0x000fc80000000012 */
[----:B------:R-:W-:Y:S02]  /*2c50*/  DFMA R244, R244, 2, R224 ;  /* 0x40000000f4f4782b */ /* 0x000fe400000000e0 */
[----:B------:R-:W-:Y:S02]  /*2c60*/  DFMA R246, R178, R212, R246 ;  /* 0x000000d4b2f6722b */ /* 0x000fe400000000f6 */
[----:B------:R-:W-:Y:S02]  /*2c70*/  DADD R178, -R118, R154 ;  /* 0x0000000076b27229 */ /* 0x000fe4000000019a */
[----:B------:R-:W-:Y:S02]  /*2c80*/  DFMA R226, R18, 2, R224 ;  /* 0x4000000012e2782b */ /* 0x000fe400000000e0 */
[----:B------:R-:W-:Y:S02]  /*2c90*/  DMUL R18, R146, 0.75 ;  /* 0x3fe8000092127828 */ /* 0x000fe40000000000 */
[----:B------:R-:W-:-:S02]  /*2ca0*/  DFMA R224, -R166, R180, R218 ;  /* 0x000000b4a6e0722b */ /* 0x000fc400000001da */
[----:B------:R-:W-:Y:S02]  /*2cb0*/  DFMA R244, -R172, R180, R244 ;  /* 0x000000b4acf4722b */ /* 0x000fe400000001f4 */
[----:B------:R-:W-:Y:S02]  /*2cc0*/  DADD R228, R104, -R156 ;  /* 0x0000000068e47229 */ /* 0x000fe4000000089c */
[----:B------:R-:W-:Y:S02]  /*2cd0*/  DADD R212, -R144, R50 ;  /* 0x0000000090d47229 */ /* 0x000fe40000000132 */
[----:B------:R-:W-:Y:S02]  /*2ce0*/  DMUL R50, R246, R178 ;  /* 0x000000b2f6327228 */ /* 0x000fe40000000000 */
[----:B------:R-:W-:Y:S02]  /*2cf0*/  DMUL R178, R116, 3 ;  /* 0x4008000074b27828 */ /* 0x000fe40000000000 */
[----:B------:R-:W-:-:S02]  /*2d00*/  DFMA R224, R196, -R18, R224 ;  /* 0x80000012c4e0722b */ /* 0x000fc400000000e0 */
[----:B------:R-:W-:Y:S02]  /*2d10*/  DFMA R226, R196, R148, R226 ;  /* 0x00000094c4e2722b */ /* 0x000fe400000000e2 */
[----:B------:R-:W-:Y:S02]  /*2d20*/  DFMA R214, -R216, R214, R244 ;  /* 0x000000d6d8d6722b */ /* 0x000fe400000001f4 */
[----:B------:R-:W-:Y:S02]  /*2d30*/  DFMA R216, R228, 8, R212 ;  /* 0x40200000e4d8782b */ /* 0x000fe400000000d4 */
[----:B------:R-:W-:Y:S02]  /*2d40*/  DADD R208, R208, -R118 ;  /* 0x00000000d0d07229 */ /* 0x000fe40000000876 */
[----:B------:R-:W-:Y:S02]  /*2d50*/  DADD R228, -R124, R52 ;  /* 0x000000007ce47229 */ /* 0x000fe40000000134 */
[----:B------:R-:W-:-:S02]  /*2d60*/  DADD R52, R86, -R142 ;  /* 0x0000000056347229 */ /* 0x000fc4000000088e */
[----:B------:R-:W-:Y:S02]  /*2d70*/  DFMA R224, R224, 2, R222 ;  /* 0x40000000e0e0782b */ /* 0x000fe400000000de */
[----:B------:R-:W-:Y:S02]  /*2d80*/  DFMA R226, R150, R178, R226 ;  /* 0x000000b296e2722b */ /* 0x000fe400000000e2 */
[----:B------:R-:W-:Y:S02]  /*2d90*/  DADD R230, -R118, R230 ;  /* 0x0000000076e67229 */ /* 0x000fe400000001e6 */
[----:B------:R-:W-:Y:S02]  /*2da0*/  DFMA R240, R184, R40, R240 ;  /* 0x00000028b8f0722b */ /* 0x000fe400000000f0 */
[----:B------:R-:W-:Y:S02]  /*2db0*/  DADD R206, -R118, R206 ;  /* 0x0000000076ce7229 */ /* 0x000fe400000001ce */
[----:B------:R-:W-:-:S02]  /*2dc0*/  DFMA R94, R170, -8, R94 ;  /* 0xc0200000aa5e782b */ /* 0x000fc4000000005e */
[----:B------:R-:W-:Y:S02]  /*2dd0*/  DFMA R102, R168, -8, R102 ;  /* 0xc0200000a866782b */ /* 0x000fe40000000066 */
[----:B---3--:R-:W-:Y:S02]  /*2de0*/  DADD R30, -R96, R30 ;  /* 0x00000000601e7229 */ /* 0x008fe4000000011e */
[----:B--2---:R-:W-:Y:S02]  /*2df0*/  DADD R28, -R90, R28 ;  /* 0x000000005a1c7229 */ /* 0x004fe4000000011c */
[----:B----4-:R-:W-:Y:S02]  /*2e00*/  DADD R48, -R46, R48 ;  /* 0x000000002e307229 */ /* 0x010fe40000000130 */
[----:B------:R-:W-:Y:S02]  /*2e10*/  DADD R54, -R44, R54 ;  /* 0x000000002c367229 */ /* 0x000fe40000000136 */
[----:B------:R-:W-:Y:S01]  /*2e20*/  DADD R34, -R68, R34 ;  /* 0x0000000044227229 */ /* 0x000fe20000000122 */
[----:B------:R-:W-:Y:S01]  /*2e30*/  IMAD.U32 R232, RZ, RZ, UR12 ;  /* 0x0000000cffe87e24 */ /* 0x000fe2000f8e00ff */
[----:B------:R-:W-:Y:S01]  /*2e40*/  DFMA R50, R214, R208, R50 ;  /* 0x000000d0d632722b */ /* 0x000fe20000000032 */
[----:B------:R-:W-:Y:S01]  /*2e50*/  MOV R233, UR13 ;  /* 0x0000000d00e97c02 */ /* 0x000fe20008000f00 */
[----:B------:R-:W-:Y:S01]  /*2e60*/  DFMA R208, R52, 8, R30 ;  /* 0x4020000034d0782b */ /* 0x000fe2000000001e */
[----:B------:R-:W2:Y:S01]  /*2e70*/  LDG.E.64.CONSTANT R222, desc[UR18][R60.64+0x386800] ;  /* 0x386800123cde7981 */ /* 0x000ea2000c1e9b00 */
[----:B------:R-:W-:-:S02]  /*2e80*/  DADD R30, -R118, R100 ;  /* 0x00000000761e7229 */ /* 0x000fc40000000164 */
[----:B------:R-:W-:Y:S01]  /*2e90*/  DMUL R150, R148, 0.75 ;  /* 0x3fe8000094967828 */ /* 0x000fe20000000000 */
[----:B------:R-:W3:Y:S01]  /*2ea0*/  LDG.E.64.CONSTANT R214, desc[UR18][R66.64+0x21eb00] ;  /* 0x21eb001242d67981 */ /* 0x000ee2000c1e9b00 */
[-C--:B------:R-:W-:Y:S02]  /*2eb0*/  DFMA R224, -R172, R180.reuse, R224 ;  /* 0x000000b4ace0722b */ /* 0x080fe400000001e0 */
[----:B------:R-:W-:Y:S02]  /*2ec0*/  DFMA R226, R176, R180, R226 ;  /* 0x000000b4b0e2722b */ /* 0x000fe400000000e2 */
[----:B------:R-:W-:Y:S02]  /*2ed0*/  DFMA R220, R240, R230, R220 ;  /* 0x000000e6f0dc722b */ /* 0x000fe400000000dc */
[----:B------:R-:W-:Y:S01]  /*2ee0*/  DADD R218, R112, -R158 ;  /* 0x0000000070da7229 */ /* 0x000fe2000000089e */
[----:B------:R-:W4:Y:S01]  /*2ef0*/  LDG.E.64.CONSTANT R240, desc[UR18][R66.64+0x21d7f0] ;  /* 0x21d7f01242f07981 */ /* 0x000f22000c1e9b00 */
[----:B------:R-:W-:-:S02]  /*2f00*/  DADD R212, R88, -R152 ;  /* 0x0000000058d47229 */ /* 0x000fc40000000898 */
[----:B------:R-:W-:Y:S02]  /*2f10*/  DMUL R216, R210, R216 ;  /* 0x000000d8d2d87228 */ /* 0x000fe40000000000 */
[----:B------:R-:W-:Y:S02]  /*2f20*/  DFMA R224, R196, -R150, R224 ;  /* 0x80000096c4e0722b */ /* 0x000fe400000000e0 */
[----:B------:R-:W-:Y:S02]  /*2f30*/  DFMA R30, R226, R30, R50 ;  /* 0x0000001ee21e722b */ /* 0x000fe40000000032 */
[----:B------:R-:W-:Y:S01]  /*2f40*/  DADD R52, R80, -R72 ;  /* 0x0000000050347229 */ /* 0x000fe20000000848 */
[----:B------:R-:W2:Y:S01]  /*2f50*/  LDG.E.64.CONSTANT R226, desc[UR18][R66.64+0x21ce80] ;  /* 0x21ce801242e27981 */ /* 0x000ea2000c1e9b00 */
[----:B------:R-:W-:Y:S02]  /*2f60*/  DFMA R48, R218, 8, R48 ;  /* 0x40200000da30782b */ /* 0x000fe40000000030 */
[----:B------:R-:W-:-:S02]  /*2f70*/  DFMA R212, R212, 8, R228 ;  /* 0x40200000d4d4782b */ /* 0x000fc400000000e4 */
[----:B------:R-:W-:Y:S02]  /*2f80*/  DMUL R208, R198, R208 ;  /* 0x000000d0c6d07228 */ /* 0x000fe40000000000 */
[----:B------:R-:W-:Y:S01]  /*2f90*/  DFMA R94, R42, 8, R94 ;  /* 0x402000002a5e782b */ /* 0x000fe2000000005e */
[----:B------:R-:W3:Y:S01]  /*2fa0*/  LDG.E.64.CONSTANT R198, desc[UR18][R98.64+0x21ce80] ;  /* 0x21ce801262c67981 */ /* 0x000ee2000c1e9b00 */
[----:B------:R-:W-:Y:S02]  /*2fb0*/  DMUL R216, R216, 8 ;  /* 0x40200000d8d87828 */ /* 0x000fe40000000000 */
[----:B------:R-:W-:Y:S02]  /*2fc0*/  DFMA R204, R204, R206, R220 ;  /* 0x000000cecccc722b */ /* 0x000fe400000000dc */
[----:B------:R-:W-:Y:S01]  /*2fd0*/  DFMA R102, R16, 8, R102 ;  /* 0x402000001066782b */ /* 0x000fe20000000066 */
[----:B------:R-:W4:Y:S01]  /*2fe0*/  LDG.E.64.CONSTANT R220, desc[UR18][R98.64+0x21d7f0] ;  /* 0x21d7f01262dc7981 */ /* 0x000f22000c1e9b00 */
[----:B------:R-:W-:-:S02]  /*2ff0*/  DADD R196, R78, -R138 ;  /* 0x000000004ec47229 */ /* 0x000fc4000000088a */
[----:B------:R-:W-:Y:S01]  /*3000*/  DADD R50, -R82, R32 ;  /* 0x0000000052327229 */ /* 0x000fe20000000120 */
[----:B------:R-:W-:Y:S01]  /*3010*/  IMAD.U32 R230, RZ, RZ, UR12 ;  /* 0x0000000cffe67e24 */ /* 0x000fe2000f8e00ff */
[----:B------:R-:W-:Y:S01]  /*3020*/  DFMA R48, R202, R48, -R216 ;  /* 0x00000030ca30722b */ /* 0x000fe200000008d8 */
[----:B------:R-:W-:Y:S01]  /*3030*/  MOV R231, UR13 ;  /* 0x0000000d00e77c02 */ /* 0x000fe20008000f00 */
[----:B------:R-:W-:Y:S01]  /*3040*/  DMUL R212, R200, R212 ;  /* 0x000000d4c8d47228 */ /* 0x000fe20000000000 */
[----:B------:R-:W2:Y:S01]  /*3050*/  LDG.E.64.CONSTANT R206, desc[UR18][R66.64+0x21e180] ;  /* 0x21e1801242ce7981 */ /* 0x000ea2000c1e9b00 */
[----:B------:R-:W-:Y:S02]  /*3060*/  DFMA R52, R52, 8, R28 ;  /* 0x402000003434782b */ /* 0x000fe4000000001c */
[----:B------:R-:W-:Y:S01]  /*3070*/  DMUL R204, R40, R204 ;  /* 0x000000cc28cc7228 */ /* 0x000fe20000000000 */
[----:B------:R-:W2:Y:S01]  /*3080*/  LDG.E.64.CONSTANT R218, desc[UR18][R66.64+0x21d808] ;  /* 0x21d8081242da7981 */ /* 0x000ea2000c1e9b00 */
[----:B------:R-:W-:-:S02]  /*3090*/  DADD R32, R70, -R140 ;  /* 0x0000000046207229 */ /* 0x000fc4000000088c */
[----:B------:R-:W-:Y:S01]  /*30a0*/  DMUL R208, R208, 8 ;  /* 0x40200000d0d07828 */ /* 0x000fe20000000000 */
[----:B------:R-:W2:Y:S01]  /*30b0*/  LDG.E.64.CONSTANT R210, desc[UR18][R66.64+0x21d810] ;  /* 0x21d8101242d27981 */ /* 0x000ea2000c1e9b00 */
[----:B------:R-:W-:Y:S02]  /*30c0*/  DFMA R50, R196, 8, R50 ;  /* 0x40200000c432782b */ /* 0x000fe40000000032 */
[----:B------:R-:W-:Y:S01]  /*30d0*/  DADD R28, -R118, R136 ;  /* 0x00000000761c7229 */ /* 0x000fe20000000188 */
[----:B------:R-:W-:Y:S01]  /*30e0*/  IMAD.U32 R200, RZ, RZ, UR12 ;  /* 0x0000000cffc87e24 */ /* 0x000fe2000f8e00ff */
[----:B------:R-:W-:Y:S01]  /*30f0*/  DFMA R204, R58, R234, R204 ;  /* 0x000000ea3acc722b */ /* 0x000fe200000000cc */
[----:B------:R-:W-:Y:S01]  /*3100*/  MOV R201, UR13 ;  /* 0x0000000d00c97c02 */ /* 0x000fe20008000f00 */
[----:B------:R-:W-:Y:S01]  /*3110*/  DFMA R48, R212, 8, R48 ;  /* 0x40200000d430782b */ /* 0x000fe20000000030 */
[----:B------:R-:W-:Y:S01]  /*3120*/  IMAD.U32 R202, RZ, RZ, UR12 ;  /* 0x0000000cffca7e24 */ /* 0x000fe2000f8e00ff */
[----:B------:R-:W-:Y:S01]  /*3130*/  DFMA R32, R32, 8, R54 ;  /* 0x402000002020782b */ /* 0x000fe20000000036 */
[----:B------:R-:W3:Y:S01]  /*3140*/  LDG.E.64.CONSTANT R212, desc[UR18][R98.64+0x21d808] ;  /* 0x21d8081262d47981 */ /* 0x000ee2000c1e9b00 */
[----:B------:R-:W-:-:S02]  /*3150*/  DFMA R52, R194, R52, -R208 ;  /* 0x00000034c234722b */ /* 0x000fc400000008d0 */
[----:B------:R-:W-:Y:S01]  /*3160*/  DMUL R50, R192, R50 ;  /* 0x00000032c0327228 */ /* 0x000fe20000000000 */
[----:B------:R-:W2:Y:S01]  /*3170*/  LDG.E.64.CONSTANT R208, desc[UR18][R98.64+0x21d7f8] ;  /* 0x21d7f81262d07981 */ /* 0x000ea2000c1e9b00 */
[----:B------:R-:W-:Y:S02]  /*3180*/  DMUL R58, R58, R180 ;  /* 0x000000b43a3a7228 */ /* 0x000fe40000000000 */
[----:B------:R-:W-:Y:S01]  /*3190*/  DFMA R28, R224, R28, R30 ;  /* 0x0000001ce01c722b */ /* 0x000fe2000000001e */
[----:B------:R-:W2:Y:S01]  /*31a0*/  LDG.E.64.CONSTANT R194, desc[UR18][R98.64+0x21d810] ;  /* 0x21d8101262c27981 */ /* 0x000ea2000c1e9b00 */
[----:B------:R-:W-:Y:S02]  /*31b0*/  DFMA R32, -R190, R32, R48 ;  /* 0x00000020be20722b */ /* 0x000fe40000000130 */
[----:B------:R-:W-:Y:S01]  /*31c0*/  DFMA R50, R50, 8, R52 ;  /* 0x402000003232782b */ /* 0x000fe20000000034 */
[----:B------:R-:W2:Y:S01]  /*31d0*/  LDG.E.64.CONSTANT R192, desc[UR18][R98.64+0x21c500] ;  /* 0x21c5001262c07981 */ /* 0x000ea2000c1e9b00 */
[----:B------:R-:W-:-:S02]  /*31e0*/  DMUL R58, R58, UR14 ;  /* 0x0000000e3a3a7c28 */ /* 0x000fc40008000000 */
[----:B------:R-:W-:Y:S01]  /*31f0*/  DADD R30, R76, -R134 ;  /* 0x000000004c1e7229 */ /* 0x000fe20000000886 */
[----:B------:R-:W-:Y:S01]  /*3200*/  MOV R203, UR13 ;  /* 0x0000000d00cb7c02 */ /* 0x000fe20008000f00 */
[----:B------:R-:W-:Y:S01]  /*3210*/  DADD R52, -R144, R124 ;  /* 0x0000000090347229 */ /* 0x000fe2000000017c */
[----:B------:R-:W2:Y:S01]  /*3220*/  LDG.E.64.CONSTANT R196, desc[UR18][R22.64+0x3867f8] ;  /* 0x3867f81216c47981 */ /* 0x000ea2000c1e9b00 */
[----:B------:R-:W-:Y:S02]  /*3230*/  DADD R48, R46, -R44 ;  /* 0x000000002e307229 */ /* 0x000fe4000000082c */
[----:B------:R-:W-:Y:S02]  /*3240*/  DADD R190, -R96, R82 ;  /* 0x0000000060be7229 */ /* 0x000fe40000000152 */
[----:B------:R-:W-:Y:S02]  /*3250*/  DADD R54, R90, -R68 ;  /* 0x000000005a367229 */ /* 0x000fe40000000844 */
[----:B------:R-:W-:-:S02]  /*3260*/  DFMA R28, R180, R28, R204 ;  /* 0x0000001cb41c722b */ /* 0x000fc400000000cc */
[----:B------:R-:W-:Y:S02]  /*3270*/  DMUL R32, R58, R32 ;  /* 0x000000203a207228 */ /* 0x000fe40000000000 */
[----:B------:R-:W-:Y:S02]  /*3280*/  DFMA R30, R30, 8, R34 ;  /* 0x402000001e1e782b */ /* 0x000fe40000000022 */
[----:B------:R-:W-:Y:S02]  /*3290*/  DMUL R40, R40, R180 ;  /* 0x000000b428287228 */ /* 0x000fe40000000000 */
[----:B------:R-:W-:Y:S01]  /*32a0*/  DFMA R48, R52, 8, R48 ;  /* 0x402000003430782b */ /* 0x000fe20000000030 */
[----:B------:R-:W-:Y:S01]  /*32b0*/  IMAD.U32 R224, RZ, RZ, UR12 ;  /* 0x0000000cffe07e24 */ /* 0x000fe2000f8e00ff */
[----:B------:R-:W-:Y:S01]  /*32c0*/  DFMA R190, R190, 8, R54 ;  /* 0x40200000bebe782b */ /* 0x000fe20000000036 */
[----:B------:R-:W-:Y:S01]  /*32d0*/  MOV R225, UR13 ;  /* 0x0000000d00e17c02 */ /* 0x000fe20008000f00 */
[----:B------:R-:W-:Y:S01]  /*32e0*/  DFMA R28, R28, UR26, R32 ;  /* 0x0000001a1c1c7c2b */ /* 0x000fe20008000020 */
[----:B------:R-:W2:Y:S01]  /*32f0*/  LDG.E.64.CONSTANT R180, desc[UR18][R24.64+0x386800] ;  /* 0x3868001218b47981 */ /* 0x000ea2000c1e9b00 */
[----:B------:R-:W-:-:S02]  /*3300*/  DFMA R30, -R132, R30, R50 ;  /* 0x0000001e841e722b */ /* 0x000fc40000000132 */
[----:B------:R-:W-:Y:S01]  /*3310*/  DMUL R40, R40, UR14 ;  /* 0x0000000e28287c28 */ /* 0x000fe20008000000 */
[----:B------:R-:W2:Y:S01]  /*3320*/  LDG.E.64.CONSTANT R32, desc[UR18][R98.64+0x21eb00] ;  /* 0x21eb001262207981 */ /* 0x000ea2000c1e9b00 */
[C---:B------:R-:W-:Y:S02]  /*3330*/  DMUL R54, R148.reuse, R48 ;  /* 0x0000003094367228 */ /* 0x040fe40000000000 */
[----:B------:R-:W-:Y:S01]  /*3340*/  DMUL R50, R148, R190 ;  /* 0x000000be94327228 */ /* 0x000fe20000000000 */
[----:B------:R-:W2:Y:S03]  /*3350*/  LDG.E.64.CONSTANT R132, desc[UR18][R38.64+0x385500] ;  /* 0x3855001226847981 */ /* 0x000ea6000c1e9b00 */
[----:B------:R-:W-:Y:S01]  /*3360*/  DFMA R28, R40, R30, R28 ;  /* 0x0000001e281c722b */ /* 0x000fe2000000001c */
[----:B------:R-:W2:Y:S01]  /*3370*/  LDG.E.64.CONSTANT R190, desc[UR18][R98.64+0x21e180] ;  /* 0x21e1801262be7981 */ /* 0x000ea2000c1e9b00 */
[----:B------:R-:W-:-:S02]  /*3380*/  DADD R94, R94, -R54 ;  /* 0x000000005e5e7229 */ /* 0x000fc40000000836 */
[----:B------:R-:W-:-:S06]  /*3390*/  DADD R102, R102, -R50 ;  /* 0x0000000066667229 */ /* 0x000fcc0000000832 */
[----:B------:R-:W-:Y:S01]  /*33a0*/  DFMA R28, R58, R94, R28 ;  /* 0x0000005e3a1c722b */ /* 0x000fe2000000001c */
[----:B------:R-:W2:Y:S07]  /*33b0*/  LDG.E.64.CONSTANT R58, desc[UR18][R36.64+0x386800] ;  /* 0x38680012243a7981 */ /* 0x000eae000c1e9b00 */
[----:B------:R-:W-:-:S08]  /*33c0*/  DFMA R28, R40, R102, R28 ;  /* 0x00000066281c722b */ /* 0x000fd0000000001c */
[----:B------:R-:W-:-:S07]  /*33d0*/  DFMA R26, R28, UR28, R26 ;  /* 0x0000001c1c1a7c2b */ /* 0x000fce000800001a */
[----:B------:R0:W-:Y:S04]  /*33e0*/  STG.E.64 desc[UR18][R56.64+0x169000], R26 ;  /* 0x1690001a38007986 */ /* 0x0001e8000c101b12 */
[----:B------:R-:W2:Y:S04]  /*33f0*/  LDG.E.64 R30, desc[UR18][R74.64+-0x8] ;  /* 0xfffff8124a1e7981 */ /* 0x000ea8000c1e1b00 */
[----:B------:R-:W0:Y:S04]  /*3400*/  LDG.E.64 R244, desc[UR18][R74.64+0x8] ;  /* 0x000008124af47981 */ /* 0x000e28000c1e1b00 */
        /* <DEDUP_REMOVED lines=13> */
[----:B------:R-:W-:-:S02]  /*34e0*/  DADD R242, -R100, R242 ;  /* 0x0000000064f27229 */ /* 0x000fc400000001f2 */
[----:B----4-:R-:W-:Y:S02]  /*34f0*/  DMUL R40, R220, 0.75 ;  /* 0x3fe80000dc287828 */ /* 0x010fe40000000000 */
[----:B---3--:R-:W-:Y:S02]  /*3500*/  DMUL R102, R212, 3 ;  /* 0x40080000d4667828 */ /* 0x008fe40000000000 */
[----:B--2---:R-:W-:Y:S02]  /*3510*/  DMUL R34, R208, R30 ;  /* 0x0000001ed0227228 */ /* 0x004fe40000000000 */
[----:B0-----:R-:W-:-:S06]  /*3520*/  DMUL R26, R212, R244 ;  /* 0x000000f4d41a7228 */ /* 0x001fcc0000000000 */
[----:B------:R-:W-:Y:S02]  /*3530*/  DFMA R246, -R122, R52, R34 ;  /* 0x000000347af6722b */ /* 0x000fe40000000122 */
[----:B------:R-:W-:-:S06]  /*3540*/  DFMA R94, R220, R48, R26 ;  /* 0x00000030dc5e722b */ /* 0x000fcc000000001a */
[----:B------:R-:W-:Y:S02]  /*3550*/  DFMA R246, -R40, R48, R246 ;  /* 0x0000003028f6722b */ /* 0x000fe400000001f6 */
[----:B------:R-:W-:Y:S02]  /*3560*/  DFMA R48, R194, R204, R34 ;  /* 0x000000ccc230722b */ /* 0x000fe40000000022 */
[----:B------:R-:W-:Y:S02]  /*3570*/  DMUL R34, R190, R228 ;  /* 0x000000e4be227228 */ /* 0x000fe40000000000 */
[----:B------:R-:W-:Y:S02]  /*3580*/  DMUL R40, R208, 3 ;  /* 0x40080000d0287828 */ /* 0x000fe40000000000 */
[----:B------:R-:W-:Y:S02]  /*3590*/  DFMA R94, R182, R52, R94 ;  /* 0x00000034b65e722b */ /* 0x000fe4000000005e */
[----:B------:R-:W-:-:S02]  /*35a0*/  DFMA R244, R244, R102, R48 ;  /* 0x00000066f4f4722b */ /* 0x000fc40000000030 */
[----:B------:R-:W-:Y:S02]  /*35b0*/  DFMA R48, R192, R234, R34 ;  /* 0x000000eac030722b */ /* 0x000fe40000000022 */
[----:B------:R-:W-:Y:S02]  /*35c0*/  DFMA R26, -R122, R52, R26 ;  /* 0x000000347a1a722b */ /* 0x000fe4000000011a */
[----:B------:R-:W-:Y:S02]  /*35d0*/  DFMA R30, R30, R40, R94 ;  /* 0x000000281e1e722b */ /* 0x000fe4000000005e */
[----:B------:R-:W-:Y:S02]  /*35e0*/  DMUL R40, R194, 0.75 ;  /* 0x3fe80000c2287828 */ /* 0x000fe40000000000 */
[----:B------:R-:W-:Y:S02]  /*35f0*/  DFMA R94, R182, R28, R48 ;  /* 0x0000001cb65e722b */ /* 0x000fe40000000030 */
[----:B------:R-:W-:-:S02]  /*3600*/  DMUL R102, R198, 3 ;  /* 0x40080000c6667828 */ /* 0x000fc40000000000 */
[----:B------:R-:W-:Y:S02]  /*3610*/  DMUL R48, R198, R238 ;  /* 0x000000eec6307228 */ /* 0x000fe40000000000 */
[----:B------:R-:W-:Y:S01]  /*3620*/  DFMA R204, R204, -R40, R26 ;  /* 0x80000028cccc722b */ /* 0x000fe2000000001a */
[----:B------:R-:W2:Y:S03]  /*3630*/  LDG.E.64.CONSTANT R26, desc[UR18][R22.64+0x3867f0] ;  /* 0x3867f012161a7981 */ /* 0x000ea6000c1e9b00 */
[----:B------:R-:W-:Y:S02]  /*3640*/  DFMA R238, R238, R102, R94 ;  /* 0x00000066eeee722b */ /* 0x000fe4000000005e */
[----:B------:R-:W-:Y:S01]  /*3650*/  DMUL R94, R192, 0.75 ;  /* 0x3fe80000c05e7828 */ /* 0x000fe20000000000 */
[----:B------:R-:W3:Y:S01]  /*3660*/  LDG.E.64.CONSTANT R102, desc[UR18][R38.64+0x387180] ;  /* 0x3871801226667981 */ /* 0x000ee2000c1e9b00 */
[----:B------:R-:W-:-:S02]  /*3670*/  DFMA R40, -R122, R28, R48 ;  /* 0x0000001c7a28722b */ /* 0x000fc40000000130 */
[----:B------:R-:W-:-:S06]  /*3680*/  DFMA R48, R32, R216, R48 ;  /* 0x000000d82030722b */ /* 0x000fcc0000000030 */
[----:B------:R-:W-:Y:S02]  /*3690*/  DFMA R234, -R94, R234, R40 ;  /* 0x000000ea5eea722b */ /* 0x000fe40000000128 */
[----:B------:R-:W-:Y:S01]  /*36a0*/  DMUL R94, R190, 3 ;  /* 0x40080000be5e7828 */ /* 0x000fe20000000000 */
[----:B------:R-:W4:Y:S07]  /*36b0*/  LDG.E.64.CONSTANT R40, desc[UR18][R22.64+0x386808] ;  /* 0x3868081216287981 */ /* 0x000f2e000c1e9b00 */
[----:B------:R-:W-:-:S02]  /*36c0*/  DFMA R228, R228, R94, R48 ;  /* 0x0000005ee4e4722b */ /* 0x000fc40000000030 */
[----:B------:R-:W3:Y:S01]  /*36d0*/  LDG.E.64.CONSTANT R94, desc[UR18][R38.64+0x385e80] ;  /* 0x385e8012265e7981 */ /* 0x000ee2000c1e9b00 */
[----:B------:R-:W-:Y:S02]  /*36e0*/  DFMA R34, -R122, R28, R34 ;  /* 0x0000001c7a22722b */ /* 0x000fe40000000122 */
[----:B------:R-:W-:-:S08]  /*36f0*/  DMUL R48, R32, 0.75 ;  /* 0x3fe8000020307828 */ /* 0x000fd00000000000 */
[----:B------:R-:W-:Y:S01]  /*3700*/  DFMA R216, R216, -R48, R34 ;  /* 0x80000030d8d8722b */ /* 0x000fe20000000022 */
[----:B------:R-:W3:Y:S04]  /*3710*/  LDG.E.64.CONSTANT R34, desc[UR18][R22.64+0x386810] ;  /* 0x3868101216227981 */ /* 0x000ee8000c1e9b00 */
[----:B------:R-:W3:Y:S01]  /*3720*/  LDG.E.64.CONSTANT R48, desc[UR18][R38.64+0x387b00] ;  /* 0x387b001226307981 */ /* 0x000ee2000c1e9b00 */
[----:B------:R-:W-:-:S03]  /*3730*/  DMUL R242, R30, R242 ;  /* 0x000000f21ef27228 */ /* 0x000fc60000000000 */
[----:B------:R-:W3:Y:S01]  /*3740*/  LDG.E.64 R30, desc[UR18][R56.64+0x21d800] ;  /* 0x21d80012381e7981 */ /* 0x000ee2000c1e1b00 */
[C---:B------:R-:W-:Y:S02]  /*3750*/  DADD R226, -R100.reuse, R226 ;  /* 0x0000000064e27229 */ /* 0x040fe400000001e2 */
[----:B------:R-:W-:-:S06]  /*3760*/  DADD R236, -R100, R236 ;  /* 0x0000000064ec7229 */ /* 0x000fcc00000001ec */
[----:B------:R-:W-:-:S08]  /*3770*/  DMUL R226, R238, R226 ;  /* 0x000000e2eee27228 */ /* 0x000fd00000000000 */
[----:B------:R-:W-:Y:S02]  /*3780*/  DFMA R234, R234, R236, R226 ;  /* 0x000000eceaea722b */ /* 0x000fe400000000e2 */
[----:B------:R-:W-:-:S08]  /*3790*/  DMUL R226, R164, R230 ;  /* 0x000000e6a4e27228 */ /* 0x000fd00000000000 */
[----:B------:R-:W-:-:S08]  /*37a0*/  DFMA R236, -R122, R200, R226 ;  /* 0x000000c87aec722b */ /* 0x000fd000000001e2 */
[----:B------:R-:W-:Y:S02]  /*37b0*/  DFMA R238, -R186, R232, R236 ;  /* 0x000000e8baee722b */ /* 0x000fe400000001ec */
[----:B------:R-:W-:-:S08]  /*37c0*/  DMUL R186, R146, R224 ;  /* 0x000000e092ba7228 */ /* 0x000fd00000000000 */
[----:B------:R-:W-:-:S08]  /*37d0*/  DFMA R160, R232, R160, R186 ;  /* 0x000000a0e8a0722b */ /* 0x000fd000000000ba */
[----:B------:R-:W-:Y:S02]  /*37e0*/  DFMA R160, R182, R200, R160 ;  /* 0x000000c8b6a0722b */ /* 0x000fe400000000a0 */
[----:B------:R-:W-:-:S06]  /*37f0*/  DMUL R162, R232, R162 ;  /* 0x000000a2e8a27228 */ /* 0x000fcc0000000000 */
[----:B------:R-:W-:-:S08]  /*3800*/  DFMA R160, R184, R230, R160 ;  /* 0x000000e6b8a0722b */ /* 0x000fd000000000a0 */
[----:B------:R-:W-:Y:S02]  /*3810*/  DFMA R162, R160, 2, R162 ;  /* 0x40000000a0a2782b */ /* 0x000fe400000000a2 */
[----:B------:R-:W-:-:S08]  /*3820*/  DMUL R160, R148, R224 ;  /* 0x000000e094a07228 */ /* 0x000fd00000000000 */
[----:B------:R-:W-:Y:S02]  /*3830*/  DADD R184, R162, R160 ;  /* 0x00000000a2b87229 */ /* 0x000fe400000000a0 */
[----:B------:R-:W-:Y:S02]  /*3840*/  DFMA R162, R58, R202, R226 ;  /* 0x000000ca3aa2722b */ /* 0x000fe400000000e2 */
[----:B------:R-:W-:-:S04]  /*3850*/  DMUL R226, R146, 3 ;  /* 0x4008000092e27828 */ /* 0x000fc80000000000 */
[----:B------:R-:W-:Y:S02]  /*3860*/  DFMA R184, R178, R200, R184 ;  /* 0x000000c8b2b8722b */ /* 0x000fe400000000b8 */
[----:B------:R-:W-:Y:S02]  /*3870*/  DMUL R236, R174, R230 ;  /* 0x000000e6aeec7228 */ /* 0x000fe40000000000 */
[----:B------:R-:W-:Y:S02]  /*3880*/  DFMA R162, R224, R226, R162 ;  /* 0x000000e2e0a2722b */ /* 0x000fe400000000a2 */
[----:B------:R-:W-:Y:S02]  /*3890*/  DADD R156, -R196, R156 ;  /* 0x00000000c49c7229 */ /* 0x000fe4000000019c */
[----:B------:R-:W-:Y:S02]  /*38a0*/  DFMA R176, R176, R230, R184 ;  /* 0x000000e6b0b0722b */ /* 0x000fe400000000b8 */
[----:B------:R-:W-:-:S02]  /*38b0*/  DADD R184, -R126, R144 ;  /* 0x000000007eb87229 */ /* 0x000fc40000000190 */
[----:B------:R-:W-:Y:S02]  /*38c0*/  DFMA R238, R238, 2, R236 ;  /* 0x40000000eeee782b */ /* 0x000fe400000000ec */
[----:B------:R-:W-:-:S04]  /*38d0*/  DFMA R162, R182, R200, R162 ;  /* 0x000000c8b6a2722b */ /* 0x000fc800000000a2 */
[----:B------:R-:W-:Y:S02]  /*38e0*/  DFMA R184, R184, 8, R156 ;  /* 0x40200000b8b8782b */ /* 0x000fe4000000009c */
[----:B------:R-:W-:Y:S02]  /*38f0*/  DADD R156, R118, -R100 ;  /* 0x00000000769c7229 */ /* 0x000fe40000000864 */
[----:B------:R-:W-:Y:S02]  /*3900*/  DFMA R238, -R128, R200, R238 ;  /* 0x000000c880ee722b */ /* 0x000fe400000001ee */
[----:B------:R-:W-:Y:S02]  /*3910*/  DFMA R236, R162, 2, R236 ;  /* 0x40000000a2ec782b */ /* 0x000fe400000000ec */
[----:B------:R-:W-:Y:S02]  /*3920*/  DADD R162, -R130, R46 ;  /* 0x0000000082a27229 */ /* 0x000fe4000000012e */
[----:B------:R-:W-:-:S02]  /*3930*/  DMUL R156, R176, R156 ;  /* 0x0000009cb09c7228 */ /* 0x000fc40000000000 */
[----:B------:R-:W-:Y:S02]  /*3940*/  DMUL R184, R208, R184 ;  /* 0x000000b8d0b87228 */ /* 0x000fe40000000000 */
[----:B------:R-:W-:Y:S02]  /*3950*/  DADD R176, -R100, R206 ;  /* 0x0000000064b07229 */ /* 0x000fe400000001ce */
[----:B------:R-:W-:Y:S02]  /*3960*/  DFMA R188, -R188, R232, R238 ;  /* 0x000000e8bcbc722b */ /* 0x000fe400000001ee */
[----:B------:R-:W-:Y:S02]  /*3970*/  DMUL R208, R58, 0.75 ;  /* 0x3fe800003ad07828 */ /* 0x000fe40000000000 */
[----:B------:R-:W-:Y:S02]  /*3980*/  DFMA R186, -R122, R200, R186 ;  /* 0x000000c87aba722b */ /* 0x000fe400000001ba */
[----:B------:R-:W-:-:S02]  /*3990*/  DADD R154, -R100, R154 ;  /* 0x00000000649a7229 */ /* 0x000fc4000000019a */
[----:B------:R-:W-:Y:S02]  /*39a0*/  DFMA R236, R202, R222, R236 ;  /* 0x000000decaec722b */ /* 0x000fe400000000ec */
[----:B------:R-:W-:Y:S02]  /*39b0*/  DMUL R206, R148, 3 ;  /* 0x4008000094ce7828 */ /* 0x000fe40000000000 */
[----:B------:R-:W-:Y:S02]  /*39c0*/  DADD R240, -R100, R240 ;  /* 0x0000000064f07229 */ /* 0x000fe400000001f0 */
[----:B------:R-:W-:Y:S02]  /*39d0*/  DFMA R228, R182, R28, R228 ;  /* 0x0000001cb6e4722b */ /* 0x000fe400000000e4 */
[----:B------:R-:W-:Y:S02]  /*39e0*/  DFMA R186, R202, -R208, R186 ;  /* 0x800000d0caba722b */ /* 0x000fe400000000ba */
[----:B------:R-:W-:-:S02]  /*39f0*/  DFMA R154, R188, R154, R156 ;  /* 0x0000009abc9a722b */ /* 0x000fc4000000009c */
[----:B------:R-:W-:Y:S02]  /*3a00*/  DFMA R236, R224, R206, R236 ;  /* 0x000000cee0ec722b */ /* 0x000fe400000000ec */
[----:B------:R-:W-:Y:S02]  /*3a10*/  DFMA R240, R246, R240, R242 ;  /* 0x000000f0f6f0722b */ /* 0x000fe400000000f2 */
[----:B------:R-:W-:Y:S01]  /*3a20*/  DADD R218, -R100, R218 ;  /* 0x0000000064da7229 */ /* 0x000fe200000001da */
[----:B------:R-:W3:Y:S01]  /*3a30*/  LDG.E.64.CONSTANT R242, desc[UR18][R66.64+0x2d1ff8] ;  /* 0x2d1ff81242f27981 */ /* 0x000ee2000c1e9b00 */
[----:B------:R-:W-:Y:S02]  /*3a40*/  DFMA R244, R182, R52, R244 ;  /* 0x00000034b6f4722b */ /* 0x000fe400000000f4 */
[----:B------:R-:W-:Y:S02]  /*3a50*/  DFMA R234, R228, R176, R234 ;  /* 0x000000b0e4ea722b */ /* 0x000fe400000000ea */
[----:B------:R-:W-:Y:S01]  /*3a60*/  DADD R156, -R110, R96 ;  /* 0x000000006e9c7229 */ /* 0x000fe20000000160 */
[----:B------:R-:W3:Y:S01]  /*3a70*/  LDG.E.64.CONSTANT R228, desc[UR18][R66.64+0x2d1680] ;  /* 0x2d16801242e47981 */ /* 0x000ee2000c1e9b00 */
[----:B------:R-:W-:-:S02]  /*3a80*/  DADD R214, -R100, R214 ;  /* 0x0000000064d67229 */ /* 0x000fc400000001d6 */
[----:B------:R-:W-:Y:S02]  /*3a90*/  DFMA R186, R186, 2, R160 ;  /* 0x40000000baba782b */ /* 0x000fe400000000a0 */
[----:B------:R-:W-:Y:S02]  /*3aa0*/  DADD R210, -R100, R210 ;  /* 0x0000000064d27229 */ /* 0x000fe400000001d2 */
[----:B------:R-:W-:Y:S02]  /*3ab0*/  DFMA R170, R64, -8, R170 ;  /* 0xc020000040aa782b */ /* 0x000fe400000000aa */
[----:B------:R-:W-:Y:S02]  /*3ac0*/  DFMA R168, R20, -8, R168 ;  /* 0xc020000014a8782b */ /* 0x000fe400000000a8 */
[----:B--2---:R-:W-:Y:S02]  /*3ad0*/  DADD R158, -R26, R158 ;  /* 0x000000001a9e7229 */ /* 0x004fe4000000019e */
[----:B----4-:R-:W-:-:S02]  /*3ae0*/  DADD R230, -R40, R152 ;  /* 0x0000000028e67229 */ /* 0x010fc40000000198 */
[----:B---3--:R-:W-:Y:S02]  /*3af0*/  DADD R142, -R94, R142 ;  /* 0x000000005e8e7229 */ /* 0x008fe4000000018e */
[----:B------:R-:W-:Y:S02]  /*3b00*/  DADD R138, -R102, R138 ;  /* 0x00000000668a7229 */ /* 0x000fe4000000018a */
[----:B------:R-:W-:Y:S02]  /*3b10*/  DADD R140, -R34, R140 ;  /* 0x00000000228c7229 */ /* 0x000fe4000000018c */
[----:B------:R-:W-:Y:S01]  /*3b20*/  DADD R134, -R48, R134 ;  /* 0x0000000030867229 */ /* 0x000fe20000000186 */
[----:B------:R-:W-:Y:S01]  /*3b30*/  IMAD.U32 R224, RZ, RZ, UR12 ;  /* 0x0000000cffe07e24 */ /* 0x000fe2000f8e00ff */
[----:B------:R-:W-:Y:S01]  /*3b40*/  DFMA R158, R162, 8, R158 ;  /* 0x40200000a29e782b */ /* 0x000fe2000000009e */
[----:B------:R-:W-:Y:S01]  /*3b50*/  MOV R225, UR13 ;  /* 0x0000000d00e17c02 */ /* 0x000fe20008000f00 */
[----:B------:R-:W-:Y:S01]  /*3b60*/  DADD R162, -R114, R124 ;  /* 0x0000000072a27229 */ /* 0x000fe2000000017c */
[----:B------:R-:W-:Y:S01]  /*3b70*/  IMAD.U32 R232, RZ, RZ, UR12 ;  /* 0x0000000cffe87e24 */ /* 0x000fe2000f8e00ff */
[----:B------:R-:W-:Y:S01]  /*3b80*/  DMUL R152, R184, 8 ;  /* 0x40200000b8987828 */ /* 0x000fe20000000000 */
[----:B------:R-:W-:Y:S01]  /*3b90*/  MOV R233, UR13 ;  /* 0x0000000d00e97c02 */ /* 0x000fe20008000f00 */
[----:B------:R-:W-:Y:S01]  /*3ba0*/  DFMA R236, R178, R200, R236 ;  /* 0x000000c8b2ec722b */ /* 0x000fe200000000ec */
[----:B------:R-:W2:Y:S01]  /*3bb0*/  LDG.E.64.CONSTANT R176, desc[UR18][R38.64+0x439d00] ;  /* 0x439d001226b07981 */ /* 0x000ea2000c1e9b00 */
[----:B------:R-:W-:-:S02]  /*3bc0*/  DFMA R218, R244, R218, R240 ;  /* 0x000000daf4da722b */ /* 0x000fc400000000f0 */
[----:B------:R-:W-:Y:S02]  /*3bd0*/  DFMA R162, R162, 8, R230 ;  /* 0x40200000a2a2782b */ /* 0x000fe400000000e6 */
[----:B------:R-:W-:Y:S02]  /*3be0*/  DFMA R142, R156, 8, R142 ;  /* 0x402000009c8e782b */ /* 0x000fe4000000008e */
[----:B------:R-:W-:Y:S02]  /*3bf0*/  DFMA R214, R216, R214, R234 ;  /* 0x000000d6d8d6722b */ /* 0x000fe400000000ea */
[----:B------:R-:W-:Y:S02]  /*3c00*/  DFMA R186, -R128, R200, R186 ;  /* 0x000000c880ba722b */ /* 0x000fe400000001ba */
[----:B------:R-:W-:Y:S02]  /*3c10*/  DADD R160, -R62, R82 ;  /* 0x000000003ea07229 */ /* 0x000fe40000000152 */
[----:B------:R-:W-:-:S02]  /*3c20*/  DFMA R170, R54, 8, R170 ;  /* 0x4020000036aa782b */ /* 0x000fc400000000aa */
[----:B------:R-:W-:Y:S01]  /*3c30*/  DFMA R168, R50, 8, R168 ;  /* 0x4020000032a8782b */ /* 0x000fe200000000a8 */
[----:B------:R-:W-:Y:S01]  /*3c40*/  IMAD.U32 R184, RZ, RZ, UR12 ;  /* 0x0000000cffb87e24 */ /* 0x000fe2000f8e00ff */
[----:B------:R-:W-:Y:S01]  /*3c50*/  DFMA R158, R220, R158, -R152 ;  /* 0x0000009edc9e722b */ /* 0x000fe20000000898 */
[----:B------:R-:W-:Y:S01]  /*3c60*/  MOV R185, UR13 ;  /* 0x0000000d00b97c02 */ /* 0x000fe20008000f00 */
[----:B------:R-:W-:Y:S01]  /*3c70*/  DADD R152, -R100, R136 ;  /* 0x0000000064987229 */ /* 0x000fe20000000188 */
[----:B------:R-:W3:Y:S01]  /*3c80*/  LDG.E.64.CONSTANT R230, desc[UR18][R60.64+0x43b000] ;  /* 0x43b000123ce67981 */ /* 0x000ee2000c1e9b00 */
[----:B------:R-:W-:Y:S02]  /*3c90*/  DMUL R162, R212, R162 ;  /* 0x000000a2d4a27228 */ /* 0x000fe40000000000 */
[----:B------:R-:W-:Y:S01]  /*3ca0*/  DMUL R212, R222, 0.75 ;  /* 0x3fe80000ded47828 */ /* 0x000fe20000000000 */
[----:B------:R-:W4:Y:S01]  /*3cb0*/  LDG.E.64.CONSTANT R240, desc[UR18][R66.64+0x2d1ff0] ;  /* 0x2d1ff01242f07981 */ /* 0x000f22000c1e9b00 */
[----:B------:R-:W-:-:S02]  /*3cc0*/  DFMA R204, R204, R210, R218 ;  /* 0x000000d2cccc722b */ /* 0x000fc400000000da */
[----:B------:R-:W-:Y:S02]  /*3cd0*/  DFMA R152, R236, R152, R154 ;  /* 0x00000098ec98722b */ /* 0x000fe4000000009a */
[----:B------:R-:W-:Y:S01]  /*3ce0*/  DMUL R198, R198, R142 ;  /* 0x0000008ec6c67228 */ /* 0x000fe20000000000 */
[----:B------:R-:W2:Y:S01]  /*3cf0*/  LDG.E.64.CONSTANT R236, desc[UR18][R66.64+0x2d0d00] ;  /* 0x2d0d001242ec7981 */ /* 0x000ea2000c1e9b00 */
[----:B------:R-:W-:Y:S02]  /*3d00*/  DADD R156, -R106, R90 ;  /* 0x000000006a9c7229 */ /* 0x000fe4000000015a */
[----:B------:R-:W-:Y:S01]  /*3d10*/  DADD R154, -R132, R72 ;  /* 0x00000000849a7229 */ /* 0x000fe20000000148 */
[----:B------:R-:W-:Y:S01]  /*3d20*/  IMAD.U32 R216, RZ, RZ, UR12 ;  /* 0x0000000cffd87e24 */ /* 0x000fe2000f8e00ff */
[----:B------:R-:W-:Y:S01]  /*3d30*/  DMUL R214, R28, R214 ;  /* 0x000000d61cd67228 */ /* 0x000fe20000000000 */
[----:B------:R-:W-:Y:S01]  /*3d40*/  MOV R217, UR13 ;  /* 0x0000000d00d97c02 */ /* 0x000fe20008000f00 */
[----:B------:R-:W-:Y:S01]  /*3d50*/  DADD R142, -R92, R44 ;  /* 0x000000005c8e7229 */ /* 0x000fe2000000012c */
[----:B------:R-:W3:Y:S01]  /*3d60*/  LDG.E.64.CONSTANT R218, desc[UR18][R36.64+0x43b000] ;  /* 0x43b0001224da7981 */ /* 0x000ee2000c1e9b00 */
[----:B------:R-:W-:-:S02]  /*3d70*/  DFMA R186, R202, -R212, R186 ;  /* 0x800000d4caba722b */ /* 0x000fc400000000ba */
[----:B------:R-:W-:Y:S01]  /*3d80*/  DADD R72, -R100, R180 ;  /* 0x0000000064487229 */ /* 0x000fe200000001b4 */
[----:B------:R-:W4:Y:S01]  /*3d90*/  LDG.E.64.CONSTANT R202, desc[UR18][R98.64+0x2d2008] ;  /* 0x2d20081262ca7981 */ /* 0x000f22000c1e9b00 */
[----:B------:R-:W-:Y:S02]  /*3da0*/  DFMA R154, R156, 8, R154 ;  /* 0x402000009c9a782b */ /* 0x000fe4000000009a */
[----:B------:R-:W-:Y:S01]  /*3db0*/  DMUL R198, R198, 8 ;  /* 0x40200000c6c67828 */ /* 0x000fe20000000000 */
[----:B------:R-:W3:Y:S01]  /*3dc0*/  LDG.E.64.CONSTANT R210, desc[UR18][R66.64+0x2d2980] ;  /* 0x2d29801242d27981 */ /* 0x000ee2000c1e9b00 */
[----:B------:R-:W-:Y:S02]  /*3dd0*/  DFMA R138, R160, 8, R138 ;  /* 0x40200000a08a782b */ /* 0x000fe4000000008a */
[----:B------:R-:W-:Y:S01]  /*3de0*/  DFMA R204, R52, R204, R214 ;  /* 0x000000cc34cc722b */ /* 0x000fe200000000d6 */
[----:B------:R-:W2:Y:S01]  /*3df0*/  LDG.E.64.CONSTANT R160, desc[UR18][R98.64+0x2d1680] ;  /* 0x2d16801262a07981 */ /* 0x000ea2000c1e9b00 */
[----:B------:R-:W-:-:S02]  /*3e00*/  DFMA R158, R162, 8, R158 ;  /* 0x40200000a29e782b */ /* 0x000fc4000000009e */
[----:B------:R-:W-:Y:S01]  /*3e10*/  DFMA R140, R142, 8, R140 ;  /* 0x402000008e8c782b */ /* 0x000fe2000000008c */
[----:B------:R-:W3:Y:S01]  /*3e20*/  LDG.E.64.CONSTANT R214, desc[UR18][R22.64+0x43aff8] ;  /* 0x43aff81216d67981 */ /* 0x000ee2000c1e9b00 */
[----:B------:R-:W-:Y:S02]  /*3e30*/  DMUL R52, R52, R200 ;  /* 0x000000c834347228 */ /* 0x000fe40000000000 */
[----:B------:R-:W-:Y:S02]  /*3e40*/  DFMA R72, R186, R72, R152 ;  /* 0x00000048ba48722b */ /* 0x000fe40000000098 */
[----:B------:R-:W-:Y:S02]  /*3e50*/  DFMA R154, R192, R154, -R198 ;  /* 0x0000009ac09a722b */ /* 0x000fe400000008c6 */
[----:B------:R-:W-:Y:S01]  /*3e60*/  DMUL R138, R190, R138 ;  /* 0x0000008abe8a7228 */ /* 0x000fe20000000000 */
[----:B------:R-:W2:Y:S01]  /*3e70*/  LDG.E.64.CONSTANT R192, desc[UR18][R98.64+0x2d1ff8] ;  /* 0x2d1ff81262c07981 */ /* 0x000ea2000c1e9b00 */
[----:B------:R-:W-:-:S02]  /*3e80*/  DADD R156, -R196, R40 ;  /* 0x00000000c49c7229 */ /* 0x000fc40000000128 */
[----:B------:R-:W-:Y:S02]  /*3e90*/  DADD R152, R26, -R34 ;  /* 0x000000001a987229 */ /* 0x000fe40000000822 */
[----:B------:R-:W-:Y:S01]  /*3ea0*/  DMUL R28, R28, R200 ;  /* 0x000000c81c1c7228 */ /* 0x000fe20000000000 */
[----:B------:R-:W-:Y:S01]  /*3eb0*/  IMAD.U32 R162, RZ, RZ, UR12 ;  /* 0x0000000cffa27e24 */ /* 0x000fe2000f8e00ff */
[----:B------:R-:W-:Y:S01]  /*3ec0*/  DADD R142, -R108, R68 ;  /* 0x000000006c8e7229 */ /* 0x000fe20000000144 */
[----:B------:R-:W-:Y:S01]  /*3ed0*/  MOV R163, UR13 ;  /* 0x0000000d00a37c02 */ /* 0x000fe20008000f00 */
[----:B------:R-:W-:Y:S01]  /*3ee0*/  DFMA R140, -R194, R140, R158 ;  /* 0x0000008cc28c722b */ /* 0x000fe2000000019e */
[----:B------:R-:W3:Y:S01]  /*3ef0*/  LDG.E.64.CONSTANT R186, desc[UR18][R22.64+0x43b008] ;  /* 0x43b0081216ba7981 */ /* 0x000ee2000c1e9b00 */
[----:B------:R-:W-:Y:S02]  /*3f00*/  DMUL R52, R52, UR14 ;  /* 0x0000000e34347c28 */ /* 0x000fe40008000000 */
[----:B------:R-:W-:Y:S01]  /*3f10*/  DFMA R152, R156, 8, R152 ;  /* 0x402000009c98782b */ /* 0x000fe20000000098 */
[----:B------:R-:W3:Y:S01]  /*3f20*/  LDG.E.64.CONSTANT R158, desc[UR18][R98.64+0x2d2010] ;  /* 0x2d201012629e7981 */ /* 0x000ee2000c1e9b00 */
[----:B------:R-:W-:-:S02]  /*3f30*/  DFMA R138, R138, 8, R154 ;  /* 0x402000008a8a782b */ /* 0x000fc4000000009a */
[----:B------:R-:W-:Y:S01]  /*3f40*/  DFMA R134, R142, 8, R134 ;  /* 0x402000008e86782b */ /* 0x000fe20000000086 */
[----:B------:R-:W3:Y:S01]  /*3f50*/  LDG.E.64.CONSTANT R194, desc[UR18][R66.64+0x2d3300] ;  /* 0x2d33001242c27981 */ /* 0x000ee2000c1e9b00 */
[----:B------:R-:W-:Y:S02]  /*3f60*/  DFMA R72, R200, R72, R204 ;  /* 0x00000048c848722b */ /* 0x000fe400000000cc */
[----:B------:R-:W-:Y:S01]  /*3f70*/  DMUL R140, R52, R140 ;  /* 0x0000008c348c7228 */ /* 0x000fe20000000000 */
[----:B------:R-:W2:Y:S01]  /*3f80*/  LDG.E.64.CONSTANT R204, desc[UR18][R98.64+0x2d1ff0] ;  /* 0x2d1ff01262cc7981 */ /* 0x000ea2000c1e9b00 */
[----:B------:R-:W-:Y:S02]  /*3f90*/  DADD R156, -R94, R102 ;  /* 0x000000005e9c7229 */ /* 0x000fe40000000166 */
[----:B------:R-:W-:Y:S01]  /*3fa0*/  DADD R154, R132, -R48 ;  /* 0x00000000849a7229 */ /* 0x000fe20000000830 */
[----:B------:R-:W3:Y:S01]  /*3fb0*/  LDG.E.64.CONSTANT R142, desc[UR18][R98.64+0x2d3300] ;  /* 0x2d330012628e7981 */ /* 0x000ee2000c1e9b00 */
[----:B------:R-:W-:-:S02]  /*3fc0*/  DFMA R138, -R32, R134, R138 ;  /* 0x00000086208a722b */ /* 0x000fc4000000018a */
[----:B------:R-:W-:Y:S01]  /*3fd0*/  DFMA R72, R72, UR26, R140 ;  /* 0x0000001a48487c2b */ /* 0x000fe2000800008c */
[----:B------:R-:W3:Y:S01]  /*3fe0*/  LDG.E.64.CONSTANT R200, desc[UR18][R66.64+0x2d2008] ;  /* 0x2d20081242c87981 */ /* 0x000ee2000c1e9b00 */
[----:B------:R-:W-:Y:S02]  /*3ff0*/  DMUL R32, R222, R152 ;  /* 0x00000098de207228 */ /* 0x000fe40000000000 */
[----:B------:R-:W-:Y:S01]  /*4000*/  DFMA R154, R156, 8, R154 ;  /* 0x402000009c9a782b */ /* 0x000fe2000000009a */
[----:B------:R-:W3:Y:S01]  /*4010*/  LDG.E.64.CONSTANT R190, desc[UR18][R66.64+0x2d2010] ;  /* 0x2d20101242be7981 */ /* 0x000ee2000c1e9b00 */
[----:B------:R-:W-:-:S03]  /*4020*/  DMUL R134, R28, UR14 ;  /* 0x0000000e1c867c28 */ /* 0x000fc60008000000 */
[----:B------:R-:W3:Y:S01]  /*4030*/  LDG.E.64.CONSTANT R156, desc[UR18][R98.64+0x2d0d00] ;  /* 0x2d0d0012629c7981 */ /* 0x000ee2000c1e9b00 */
[----:B------:R-:W-:Y:S02]  /*4040*/  DADD R170, R170, -R32 ;  /* 0x00000000aaaa7229 */ /* 0x000fe40000000820 */
[----:B------:R-:W-:Y:S02]  /*4050*/  DMUL R28, R222, R154 ;  /* 0x0000009ade1c7228 */ /* 0x000fe40000000000 */
[----:B------:R-:W-:Y:S01]  /*4060*/  DFMA R72, R134, R138, R72 ;  /* 0x0000008a8648722b */ /* 0x000fe20000000048 */
[----:B------:R-:W3:Y:S05]  /*4070*/  LDG.E.64.CONSTANT R154, desc[UR18][R98.64+0x2d2980] ;  /* 0x2d298012629a7981 */ /* 0x000eea000c1e9b00 */
[----:B------:R-:W-:-:S02]  /*4080*/  DADD R168, R168, -R28 ;  /* 0x00000000a8a87229 */ /* 0x000fc4000000081c */
[----:B------:R-:W-:-:S08]  /*4090*/  DFMA R72, R52, R170, R72 ;  /* 0x000000aa3448722b */ /* 0x000fd00000000048 */
[----:B------:R-:W-:-:S08]  /*40a0*/  DFMA R72, R134, R168, R72 ;  /* 0x000000a88648722b */ /* 0x000fd00000000048 */
[----:B------:R-:W-:-:S07]  /*40b0*/  DFMA R72, R72, UR28, R30 ;  /* 0x0000001c48487c2b */ /* 0x000fce000800001e */
[----:B------:R0:W-:Y:S04]  /*40c0*/  STG.E.64 desc[UR18][R56.64+0x21d800], R72 ;  /* 0x21d8004838007986 */ /* 0x0001e8000c101b12 */
[----:B------:R-:W3:Y:S04]  /*40d0*/  LDG.E.64 R30, desc[UR18][R74.64+-0x8] ;  /* 0xfffff8124a1e7981 */ /* 0x000ee8000c1e1b00 */
[----:B------:R-:W0:Y:S04]  /*40e0*/  LDG.E.64 R244, desc[UR18][R74.64+0x8] ;  /* 0x000008124af47981 */ /* 0x000e28000c1e1b00 */
[----:B------:R-:W3:Y:S04]  /*40f0*/  LDG.E.64 R152, desc[UR18][R74.64] ;  /* 0x000000124a987981 */ /* 0x000ee8000c1e1b00 */
        /* <DEDUP_REMOVED lines=11> */
[----:B------:R-:W3:Y:S01]  /*41b0*/  LDG.E.64 R184, desc[UR18][R184.64+0x30] ;  /* 0x00003012b8b87981 */ /* 0x000ee2000c1e1b00 */
[----:B------:R-:W-:-:S02]  /*41c0*/  DADD R242, -R136, R242 ;  /* 0x0000000088f27229 */ /* 0x000fc400000001f2 */
[----:B----4-:R-:W-:Y:S02]  /*41d0*/  DMUL R170, R202, 3 ;  /* 0x40080000caaa7828 */ /* 0x010fe40000000000 */
[----:B--2---:R-:W-:Y:S02]  /*41e0*/  DMUL R138, R204, 0.75 ;  /* 0x3fe80000cc8a7828 */ /* 0x004fe40000000000 */
[----:B---3--:R-:W-:Y:S02]  /*41f0*/  DMUL R134, R192, R30 ;  /* 0x0000001ec0867228 */ /* 0x008fe40000000000 */
[----:B0-----:R-:W-:-:S06]  /*4200*/  DMUL R72, R202, R244 ;  /* 0x000000f4ca487228 */ /* 0x001fcc0000000000 */
[----:B------:R-:W-:Y:S02]  /*4210*/  DFMA R246, -R18, R152, R134 ;  /* 0x0000009812f6722b */ /* 0x000fe40000000186 */
[----:B------:R-:W-:-:S06]  /*4220*/  DFMA R168, R204, R140, R72 ;  /* 0x0000008ccca8722b */ /* 0x000fcc0000000048 */
[----:B------:R-:W-:Y:S02]  /*4230*/  DFMA R246, -R138, R140, R246 ;  /* 0x0000008c8af6722b */ /* 0x000fe400000001f6 */
[----:B------:R-:W-:Y:S02]  /*4240*/  DMUL R138, R192, 3 ;  /* 0x40080000c08a7828 */ /* 0x000fe40000000000 */
[----:B------:R-:W-:Y:S02]  /*4250*/  DFMA R140, R158, R188, R134 ;  /* 0x000000bc9e8c722b */ /* 0x000fe40000000086 */
[----:B------:R-:W-:Y:S02]  /*4260*/  DFMA R168, R226, R152, R168 ;  /* 0x00000098e2a8722b */ /* 0x000fe400000000a8 */
[----:B------:R-:W-:Y:S02]  /*4270*/  DMUL R134, R154, R220 ;  /* 0x000000dc9a867228 */ /* 0x000fe40000000000 */
[----:B------:R-:W-:-:S02]  /*4280*/  DFMA R72, -R18, R152, R72 ;  /* 0x000000981248722b */ /* 0x000fc40000000148 */
[----:B------:R-:W-:Y:S02]  /*4290*/  DFMA R244, R244, R170, R140 ;  /* 0x000000aaf4f4722b */ /* 0x000fe4000000008c */
[----:B------:R-:W-:Y:S01]  /*42a0*/  DFMA R30, R30, R138, R168 ;  /* 0x0000008a1e1e722b */ /* 0x000fe200000000a8 */
[----:B------:R-:W2:Y:S01]  /*42b0*/  LDG.E.64.CONSTANT R170, desc[UR18][R24.64+0x43b000] ;  /* 0x43b0001218aa7981 */ /* 0x000ea2000c1e9b00 */
[----:B------:R-:W-:Y:S02]  /*42c0*/  DFMA R140, R156, R234, R134 ;  /* 0x000000ea9c8c722b */ /* 0x000fe40000000086 */
[----:B------:R-:W-:Y:S02]  /*42d0*/  DMUL R138, R158, 0.75 ;  /* 0x3fe800009e8a7828 */ /* 0x000fe40000000000 */
[----:B------:R-:W-:-:S04]  /*42e0*/  DMUL R168, R160, 3 ;  /* 0x40080000a0a87828 */ /* 0x000fc80000000000 */
[----:B------:R-:W-:Y:S02]  /*42f0*/  DFMA R140, R226, R52, R140 ;  /* 0x00000034e28c722b */ /* 0x000fe4000000008c */
[----:B------:R-:W-:Y:S02]  /*4300*/  DFMA R188, R188, -R138, R72 ;  /* 0x8000008abcbc722b */ /* 0x000fe40000000048 */
[----:B------:R-:W-:Y:S01]  /*4310*/  DMUL R138, R160, R238 ;  /* 0x000000eea08a7228 */ /* 0x000fe20000000000 */
[----:B------:R-:W3:Y:S03]  /*4320*/  LDG.E.64.CONSTANT R72, desc[UR18][R22.64+0x43aff0] ;  /* 0x43aff01216487981 */ /* 0x000ee6000c1e9b00 */
[----:B------:R-:W-:Y:S02]  /*4330*/  DFMA R238, R238, R168, R140 ;  /* 0x000000a8eeee722b */ /* 0x000fe4000000008c */
[----:B------:R-:W-:-:S02]  /*4340*/  DMUL R168, R156, 0.75 ;  /* 0x3fe800009ca87828 */ /* 0x000fc40000000000 */
[--C-:B------:R-:W-:Y:S02]  /*4350*/  DFMA R140, -R18, R52, R138.reuse ;  /* 0x00000034128c722b */ /* 0x100fe4000000018a */
[----:B------:R-:W-:-:S06]  /*4360*/  DFMA R138, R142, R198, R138 ;  /* 0x000000c68e8a722b */ /* 0x000fcc000000008a */
[----:B------:R-:W-:Y:S02]  /*4370*/  DFMA R234, -R168, R234, R140 ;  /* 0x000000eaa8ea722b */ /* 0x000fe4000000018c */
[----:B------:R-:W-:Y:S01]  /*4380*/  DMUL R140, R154, 3 ;  /* 0x400800009a8c7828 */ /* 0x000fe20000000000 */
[----:B------:R-:W4:Y:S07]  /*4390*/  LDG.E.64.CONSTANT R168, desc[UR18][R22.64+0x43b010] ;  /* 0x43b0101216a87981 */ /* 0x000f2e000c1e9b00 */
[----:B------:R-:W-:-:S02]  /*43a0*/  DFMA R220, R220, R140, R138 ;  /* 0x0000008cdcdc722b */ /* 0x000fc4000000008a */
[----:B------:R-:W2:Y:S01]  /*43b0*/  LDG.E.64.CONSTANT R140, desc[UR18][R38.64+0x43a680] ;  /* 0x43a68012268c7981 */ /* 0x000ea2000c1e9b00 */
[----:B------:R-:W-:Y:S02]  /*43c0*/  DFMA R134, -R18, R52, R134 ;  /* 0x000000341286722b */ /* 0x000fe40000000186 */
[----:B------:R-:W-:-:S08]  /*43d0*/  DMUL R138, R142, 0.75 ;  /* 0x3fe800008e8a7828 */ /* 0x000fd00000000000 */
[----:B------:R-:W-:Y:S01]  /*43e0*/  DFMA R198, R198, -R138, R134 ;  /* 0x8000008ac6c6722b */ /* 0x000fe20000000086 */
[----:B------:R-:W4:Y:S04]  /*43f0*/  LDG.E.64.CONSTANT R134, desc[UR18][R38.64+0x43b980] ;  /* 0x43b9801226867981 */ /* 0x000f28000c1e9b00 */
[----:B------:R-:W4:Y:S01]  /*4400*/  LDG.E.64.CONSTANT R138, desc[UR18][R38.64+0x43c300] ;  /* 0x43c30012268a7981 */ /* 0x000f22000c1e9b00 */
[----:B------:R-:W-:-:S03]  /*4410*/  DMUL R242, R30, R242 ;  /* 0x000000f21ef27228 */ /* 0x000fc60000000000 */
[----:B------:R-:W4:Y:S01]  /*4420*/  LDG.E.64 R30, desc[UR18][R56.64+0x2d2000] ;  /* 0x2d200012381e7981 */ /* 0x000f22000c1e1b00 */
        /* <DEDUP_REMOVED lines=20> */
[----:B------:R-:W-:Y:S02]  /*4570*/  DADD R126, R126, -R214 ;  /* 0x000000007e7e7229 */ /* 0x000fe400000008d6 */
        /* <DEDUP_REMOVED lines=15> */
[----:B------:R-:W-:-:S02]  /*4670*/  DADD R118, R118, -R136 ;  /* 0x0000000076767229 */ /* 0x000fc40000000888 */
        /* <DEDUP_REMOVED lines=9> */
[----:B------:R-:W4:Y:S01]  /*4710*/  LDG.E.64.CONSTANT R242, desc[UR18][R66.64+0x3867f8] ;  /* 0x3867f81242f27981 */ /* 0x000f22000c1e9b00 */
[----:B------:R-:W-:Y:S02]  /*4720*/  DFMA R244, R226, R152, R244 ;  /* 0x00000098e2f4722b */ /* 0x000fe400000000f4 */
[----:B------:R-:W-:Y:S02]  /*4730*/  DFMA R234, R220, R178, R234 ;  /* 0x000000b2dcea722b */ /* 0x000fe400000000ea */
[----:B------:R-:W-:-:S02]  /*4740*/  DADD R126, -R86, R94 ;  /* 0x00000000567e7229 */ /* 0x000fc4000000015e */
[----:B------:R-:W-:Y:S02]  /*4750*/  DADD R194, -R136, R194 ;  /* 0x0000000088c27229 */ /* 0x000fe400000001c2 */
[----:B------:R-:W-:Y:S02]  /*4760*/  DADD R166, -R88, R40 ;  /* 0x0000000058a67229 */ /* 0x000fe40000000128 */
[----:B------:R-:W-:Y:S02]  /*4770*/  DFMA R174, R174, 2, R164 ;  /* 0x40000000aeae782b */ /* 0x000fe400000000a4 */
[----:B------:R-:W-:Y:S02]  /*4780*/  DADD R190, -R136, R190 ;  /* 0x0000000088be7229 */ /* 0x000fe400000001be */
[----:B------:R-:W-:Y:S02]  /*4790*/  DADD R106, R106, -R176 ;  /* 0x000000006a6a7229 */ /* 0x000fe400000008b0 */
[----:B------:R-:W-:-:S02]  /*47a0*/  DFMA R64, R42, -8, R64 ;  /* 0xc02000002a40782b */ /* 0x000fc40000000040 */
[----:B------:R-:W-:Y:S02]  /*47b0*/  DFMA R20, R16, -8, R20 ;  /* 0xc02000001014782b */ /* 0x000fe40000000014 */
[----:B---3--:R-:W-:Y:S02]  /*47c0*/  DADD R130, R130, -R72 ;  /* 0x0000000082827229 */ /* 0x008fe40000000848 */
[----:B--2---:R-:W-:Y:S02]  /*47d0*/  DADD R110, R110, -R140 ;  /* 0x000000006e6e7229 */ /* 0x004fe4000000088c */
[----:B----4-:R-:W-:Y:S02]  /*47e0*/  DADD R92, R92, -R168 ;  /* 0x000000005c5c7229 */ /* 0x010fe400000008a8 */
[----:B------:R-:W-:Y:S01]  /*47f0*/  DADD R108, R108, -R138 ;  /* 0x000000006c6c7229 */ /* 0x000fe2000000088a */
[----:B------:R-:W-:Y:S01]  /*4800*/  IMAD.U32 R216, RZ, RZ, UR12 ;  /* 0x0000000cffd87e24 */ /* 0x000fe2000f8e00ff */
[----:B------:R-:W-:Y:S01]  /*4810*/  DFMA R130, R182, 8, R130 ;  /* 0x40200000b682782b */ /* 0x000fe20000000082 */
[----:B------:R-:W-:Y:S01]  /*4820*/  MOV R217, UR13 ;  /* 0x0000000d00d97c02 */ /* 0x000fe20008000f00 */
[----:B------:R-:W-:Y:S01]  /*4830*/  DADD R182, R114, -R186 ;  /* 0x0000000072b67229 */ /* 0x000fe200000008ba */
[----:B------:R-:W-:Y:S01]  /*4840*/  IMAD.U32 R232, RZ, RZ, UR12 ;  /* 0x0000000cffe87e24 */ /* 0x000fe2000f8e00ff */
[----:B------:R-:W-:Y:S01]  /*4850*/  DMUL R114, R224, 8 ;  /* 0x40200000e0727828 */ /* 0x000fe20000000000 */
[----:B------:R-:W-:Y:S01]  /*4860*/  MOV R233, UR13 ;  /* 0x0000000d00e97c02 */ /* 0x000fe20008000f00 */
[----:B------:R-:W-:Y:S01]  /*4870*/  DFMA R236, R206, R162, R236 ;  /* 0x000000a2ceec722b */ /* 0x000fe200000000ec */
[----:B------:R-:W2:Y:S01]  /*4880*/  LDG.E.64.CONSTANT R224, desc[UR18][R66.64+0x385e80] ;  /* 0x385e801242e07981 */ /* 0x000ea2000c1e9b00 */
[----:B------:R-:W-:-:S02]  /*4890*/  DFMA R200, R244, R200, R240 ;  /* 0x000000c8f4c8722b */ /* 0x000fc400000000f0 */
[----:B------:R-:W-:Y:S01]  /*48a0*/  DFMA R110, R126, 8, R110 ;  /* 0x402000007e6e782b */ /* 0x000fe2000000006e */
[----:B------:R-:W-:Y:S01]  /*48b0*/  IMAD.U32 R172, RZ, RZ, UR12 ;  /* 0x0000000cffac7e24 */ /* 0x000fe2000f8e00ff */
[----:B------:R-:W-:Y:S01]  /*48c0*/  DFMA R130, R204, R130, -R114 ;  /* 0x00000082cc82722b */ /* 0x000fe20000000872 */
[----:B------:R-:W-:Y:S01]  /*48d0*/  MOV R173, UR13 ;  /* 0x0000000d00ad7c02 */ /* 0x000fe20008000f00 */
[----:B------:R-:W-:Y:S01]  /*48e0*/  DADD R114, -R136, R180 ;  /* 0x0000000088727229 */ /* 0x000fe200000001b4 */
[----:B------:R-:W3:Y:S01]  /*48f0*/  LDG.E.64.CONSTANT R204, desc[UR18][R98.64+0x3867f8] ;  /* 0x3867f81262cc7981 */ /* 0x000ee2000c1e9b00 */
[----:B------:R-:W-:Y:S02]  /*4900*/  DFMA R194, R198, R194, R234 ;  /* 0x000000c2c6c2722b */ /* 0x000fe400000000ea */
[----:B------:R-:W-:Y:S01]  /*4910*/  DFMA R166, R166, 8, R182 ;  /* 0x40200000a6a6782b */ /* 0x000fe200000000b6 */
[----:B------:R-:W4:Y:S01]  /*4920*/  LDG.E.64.CONSTANT R198, desc[UR18][R66.64+0x387180] ;  /* 0x3871801242c67981 */ /* 0x000f22000c1e9b00 */
[----:B------:R-:W-:-:S02]  /*4930*/  DMUL R220, R230, 0.75 ;  /* 0x3fe80000e6dc7828 */ /* 0x000fc40000000000 */
[----:B------:R-:W-:Y:S01]  /*4940*/  DFMA R174, -R150, R162, R174 ;  /* 0x000000a296ae722b */ /* 0x000fe200000001ae */
[----:B------:R-:W4:Y:S01]  /*4950*/  LDG.E.64.CONSTANT R240, desc[UR18][R66.64+0x3867f0] ;  /* 0x3867f01242f07981 */ /* 0x000f22000c1e9b00 */
[----:B------:R-:W-:Y:S02]  /*4960*/  DFMA R114, R236, R114, R118 ;  /* 0x00000072ec72722b */ /* 0x000fe40000000076 */
[----:B------:R-:W-:Y:S01]  /*4970*/  DFMA R188, R188, R190, R200 ;  /* 0x000000bebcbc722b */ /* 0x000fe200000000c8 */
[----:B------:R-:W4:Y:S01]  /*4980*/  LDG.E.64.CONSTANT R236, desc[UR18][R66.64+0x385500] ;  /* 0x3855001242ec7981 */ /* 0x000f22000c1e9b00 */
[----:B------:R-:W-:Y:S02]  /*4990*/  DMUL R160, R160, R110 ;  /* 0x0000006ea0a07228 */ /* 0x000fe40000000000 */
[----:B------:R-:W-:Y:S01]  /*49a0*/  DADD R118, -R80, R132 ;  /* 0x0000000050767229 */ /* 0x000fe20000000184 */
[----:B------:R-:W2:Y:S01]  /*49b0*/  LDG.E.64.CONSTANT R190, desc[UR18][R98.64+0x386808] ;  /* 0x3868081262be7981 */ /* 0x000ea2000c1e9b00 */
[----:B------:R-:W-:-:S02]  /*49c0*/  DADD R164, -R78, R102 ;  /* 0x000000004ea47229 */ /* 0x000fc40000000166 */
[----:B------:R-:W-:Y:S01]  /*49d0*/  DADD R126, R62, -R134 ;  /* 0x000000003e7e7229 */ /* 0x000fe20000000886 */
[----:B------:R-:W4:Y:S01]  /*49e0*/  LDG.E.64.CONSTANT R182, desc[UR18][R66.64+0x387b00] ;  /* 0x387b001242b67981 */ /* 0x000f22000c1e9b00 */
[----:B------:R-:W-:Y:S02]  /*49f0*/  DMUL R194, R52, R194 ;  /* 0x000000c234c27228 */ /* 0x000fe40000000000 */
[----:B------:R-:W-:Y:S01]  /*4a00*/  DMUL R166, R202, R166 ;  /* 0x000000a6caa67228 */ /* 0x000fe20000000000 */
[----:B------:R-:W4:Y:S01]  /*4a10*/  LDG.E.64.CONSTANT R178, desc[UR18][R66.64+0x386810] ;  /* 0x3868101242b27981 */ /* 0x000f22000c1e9b00 */
[----:B------:R-:W-:Y:S02]  /*4a20*/  DADD R110, -R70, R34 ;  /* 0x00000000466e7229 */ /* 0x000fe40000000122 */
[----:B------:R-:W-:Y:S02]  /*4a30*/  DFMA R174, R184, -R220, R174 ;  /* 0x800000dcb8ae722b */ /* 0x000fe400000000ae */
[----:B------:R-:W-:-:S02]  /*4a40*/  DADD R62, -R136, R170 ;  /* 0x00000000883e7229 */ /* 0x000fc400000001aa */
[----:B------:R-:W-:Y:S02]  /*4a50*/  DFMA R106, R118, 8, R106 ;  /* 0x40200000766a782b */ /* 0x000fe4000000006a */
[----:B------:R-:W-:Y:S02]  /*4a60*/  DMUL R160, R160, 8 ;  /* 0x40200000a0a07828 */ /* 0x000fe40000000000 */
[----:B------:R-:W-:Y:S02]  /*4a70*/  DFMA R126, R164, 8, R126 ;  /* 0x40200000a47e782b */ /* 0x000fe4000000007e */
[----:B------:R-:W-:Y:S01]  /*4a80*/  DFMA R188, R152, R188, R194 ;  /* 0x000000bc98bc722b */ /* 0x000fe200000000c2 */
[----:B------:R-:W4:Y:S01]  /*4a90*/  LDG.E.64.CONSTANT R164, desc[UR18][R98.64+0x385e80] ;  /* 0x385e801262a47981 */ /* 0x000f22000c1e9b00 */
[----:B------:R-:W-:Y:S02]  /*4aa0*/  DFMA R130, R166, 8, R130 ;  /* 0x40200000a682782b */ /* 0x000fe40000000082 */
[----:B------:R-:W-:Y:S01]  /*4ab0*/  DFMA R92, R110, 8, R92 ;  /* 0x402000006e5c782b */ /* 0x000fe2000000005c */
[----:B------:R-:W3:Y:S01]  /*4ac0*/  LDG.E.64.CONSTANT R194, desc[UR18][R98.64+0x3867f0] ;  /* 0x3867f01262c27981 */ /* 0x000ee2000c1e9b00 */
[----:B------:R-:W-:-:S02]  /*4ad0*/  DMUL R152, R152, R162 ;  /* 0x000000a298987228 */ /* 0x000fc40000000000 */
[----:B------:R-:W-:Y:S02]  /*4ae0*/  DFMA R62, R174, R62, R114 ;  /* 0x0000003eae3e722b */ /* 0x000fe40000000072 */
[----:B------:R-:W-:Y:S02]  /*4af0*/  DFMA R106, R156, R106, -R160 ;  /* 0x0000006a9c6a722b */ /* 0x000fe400000008a0 */
[----:B------:R-:W-:Y:S01]  /*4b00*/  DMUL R126, R154, R126 ;  /* 0x0000007e9a7e7228 */ /* 0x000fe20000000000 */
[----:B------:R-:W4:Y:S01]  /*4b10*/  LDG.E.64.CONSTANT R160, desc[UR18][R98.64+0x385500] ;  /* 0x3855001262a07981 */ /* 0x000f22000c1e9b00 */
[----:B------:R-:W-:Y:S02]  /*4b20*/  DADD R118, -R214, R186 ;  /* 0x00000000d6767229 */ /* 0x000fe400000001ba */
[----:B------:R-:W-:Y:S02]  /*4b30*/  DADD R114, R72, -R168 ;  /* 0x0000000048727229 */ /* 0x000fe400000008a8 */
[----:B------:R-:W-:-:S02]  /*4b40*/  DFMA R92, -R158, R92, R130 ;  /* 0x0000005c9e5c722b */ /* 0x000fc40000000182 */
[----:B------:R-:W-:Y:S01]  /*4b50*/  DMUL R152, R152, UR14 ;  /* 0x0000000e98987c28 */ /* 0x000fe20008000000 */
[----:B------:R-:W4:Y:S01]  /*4b60*/  LDG.E.64.CONSTANT R158, desc[UR18][R98.64+0x387180] ;  /* 0x38718012629e7981 */ /* 0x000f22000c1e9b00 */
[----:B------:R-:W-:Y:S02]  /*4b70*/  DADD R110, -R76, R48 ;  /* 0x000000004c6e7229 */ /* 0x000fe40000000130 */
[----:B------:R-:W-:Y:S02]  /*4b80*/  DFMA R114, R118, 8, R114 ;  /* 0x402000007672782b */ /* 0x000fe40000000072 */
[----:B------:R-:W-:Y:S02]  /*4b90*/  DMUL R52, R52, R162 ;  /* 0x000000a234347228 */ /* 0x000fe40000000000 */
[----:B------:R-:W-:Y:S02]  /*4ba0*/  DFMA R64, R32, 8, R64 ;  /* 0x402000002040782b */ /* 0x000fe40000000040 */
[----:B------:R-:W-:Y:S01]  /*4bb0*/  DFMA R20, R28, 8, R20 ;  /* 0x402000001c14782b */ /* 0x000fe20000000014 */
[----:B------:R-:W-:Y:S01]  /*4bc0*/  IMAD.U32 R166, RZ, RZ, UR12 ;  /* 0x0000000cffa67e24 */ /* 0x000fe2000f8e00ff */
[----:B------:R-:W-:Y:S01]  /*4bd0*/  DFMA R106, R126, 8, R106 ;  /* 0x402000007e6a782b */ /* 0x000fe2000000006a */
[----:B------:R-:W-:Y:S01]  /*4be0*/  MOV R167, UR13 ;  /* 0x0000000d00a77c02 */ /* 0x000fe20008000f00 */
[----:B------:R-:W-:Y:S01]  /*4bf0*/  DFMA R62, R162, R62, R188 ;  /* 0x0000003ea23e722b */ /* 0x000fe200000000bc */
[----:B------:R-:W-:Y:S01]  /*4c00*/  IMAD.U32 R200, RZ, RZ, UR12 ;  /* 0x0000000cffc87e24 */ /* 0x000fe2000f8e00ff */
[----:B------:R-:W-:Y:S01]  /*4c10*/  DMUL R92, R152, R92 ;  /* 0x0000005c985c7228 */ /* 0x000fe20000000000 */
[----:B------:R-:W4:Y:S01]  /*4c20*/  LDG.E.64.CONSTANT R162, desc[UR18][R98.64+0x386810] ;  /* 0x3868101262a27981 */ /* 0x000f22000c1e9b00 */
[----:B------:R-:W-:-:S02]  /*4c30*/  DADD R126, -R140, R134 ;  /* 0x000000008c7e7229 */ /* 0x000fc40000000186 */
[----:B------:R-:W-:Y:S01]  /*4c40*/  DADD R118, R176, -R138 ;  /* 0x00000000b0767229 */ /* 0x000fe2000000088a */
[----:B------:R-:W-:Y:S01]  /*4c50*/  MOV R201, UR13 ;  /* 0x0000000d00c97c02 */ /* 0x000fe20008000f00 */
[----:B------:R-:W-:Y:S01]  /*4c60*/  DFMA R108, R110, 8, R108 ;  /* 0x402000006e6c782b */ /* 0x000fe2000000006c */
[----:B------:R-:W4:Y:S01]  /*4c70*/  LDG.E.64.CONSTANT R130, desc[UR18][R22.64+0x4ef7f8] ;  /* 0x4ef7f81216827981 */ /* 0x000f22000c1e9b00 */
[----:B------:R-:W-:Y:S02]  /*4c80*/  DFMA R62, R62, UR26, R92 ;  /* 0x0000001a3e3e7c2b */ /* 0x000fe4000800005c */
[----:B------:R-:W-:Y:S01]  /*4c90*/  DMUL R156, R230, R114 ;  /* 0x00000072e69c7228 */ /* 0x000fe20000000000 */
[----:B------:R-:W4:Y:S01]  /*4ca0*/  LDG.E.64.CONSTANT R188, desc[UR18][R66.64+0x386808] ;  /* 0x3868081242bc7981 */ /* 0x000f22000c1e9b00 */
[----:B------:R-:W-:Y:S02]  /*4cb0*/  DFMA R118, R126, 8, R118 ;  /* 0x402000007e76782b */ /* 0x000fe40000000076 */
[----:B------:R-:W-:Y:S01]  /*4cc0*/  DFMA R106, -R142, R108, R106 ;  /* 0x0000006c8e6a722b */ /* 0x000fe2000000016a */
[----:B------:R-:W4:Y:S01]  /*4cd0*/  LDG.E.64.CONSTANT R126, desc[UR18][R38.64+0x4eee80] ;  /* 0x4eee8012267e7981 */ /* 0x000f22000c1e9b00 */
[----:B------:R-:W-:-:S02]  /*4ce0*/  DMUL R52, R52, UR14 ;  /* 0x0000000e34347c28 */ /* 0x000fc40008000000 */
[----:B------:R-:W-:Y:S01]  /*4cf0*/  DADD R64, R64, -R156 ;  /* 0x0000000040407229 */ /* 0x000fe2000000089c */
[----:B------:R-:W4:Y:S01]  /*4d00*/  LDG.E.64.CONSTANT R114, desc[UR18][R22.64+0x4ef810] ;  /* 0x4ef8101216727981 */ /* 0x000f22000c1e9b00 */
[----:B------:R-:W-:-:S03]  /*4d10*/  DMUL R142, R230, R118 ;  /* 0x00000076e68e7228 */ /* 0x000fc60000000000 */
[----:B------:R-:W4:Y:S01]  /*4d20*/  LDG.E.64.CONSTANT R118, desc[UR18][R24.64+0x4ef800] ;  /* 0x4ef8001218767981 */ /* 0x000f22000c1e9b00 */
[----:B------:R-:W-:-:S04]  /*4d30*/  DFMA R62, R52, R106, R62 ;  /* 0x0000006a343e722b */ /* 0x000fc8000000003e */
[----:B------:R-:W-:-:S04]  /*4d40*/  DADD R20, R20, -R142 ;  /* 0x0000000014147229 */ /* 0x000fc8000000088e */
[----:B------:R-:W-:Y:S01]  /*4d50*/  DFMA R62, R152, R64, R62 ;  /* 0x00000040983e722b */ /* 0x000fe2000000003e */
[----:B------:R-:W4:Y:S07]  /*4d60*/  LDG.E.64.CONSTANT R152, desc[UR18][R98.64+0x387b00] ;  /* 0x387b001262987981 */ /* 0x000f2e000c1e9b00 */
[----:B------:R-:W-:-:S08]  /*4d70*/  DFMA R20, R52, R20, R62 ;  /* 0x000000143414722b */ /* 0x000fd0000000003e */
[----:B------:R-:W-:-:S07]  /*4d80*/  DFMA R20, R20, UR28, R30 ;  /* 0x0000001c14147c2b */ /* 0x000fce000800001e */
[----:B------:R0:W-:Y:S04]  /*4d90*/  STG.E.64 desc[UR18][R56.64+0x2d2000], R20 ;  /* 0x2d20001438007986 */ /* 0x0001e8000c101b12 */
[----:B------:R-:W4:Y:S04]  /*4da0*/  LDG.E.64 R30, desc[UR18][R74.64+-0x8] ;  /* 0xfffff8124a1e7981 */ /* 0x000f28000c1e1b00 */
[----:B------:R-:W0:Y:S04]  /*4db0*/  LDG.E.64 R244, desc[UR18][R74.64+0x8] ;  /* 0x000008124af47981 */ /* 0x000e28000c1e1b00 */
[----:B------:R-:W4:Y:S04]  /*4dc0*/  LDG.E.64 R154, desc[UR18][R74.64] ;  /* 0x000000124a9a7981 */ /* 0x000f28000c1e1b00 */
        /* <DEDUP_REMOVED lines=11> */
[----:B------:R-:W4:Y:S01]  /*4e80*/  LDG.E.64 R172, desc[UR18][R172.64+0x38] ;  /* 0x00003812acac7981 */ /* 0x000f22000c1e1b00 */
[----:B------:R-:W-:-:S02]  /*4e90*/  DADD R242, -R180, R242 ;  /* 0x00000000b4f27229 */ /* 0x000fc400000001f2 */
[----:B--2---:R-:W-:Y:S02]  /*4ea0*/  DMUL R110, R190, 3 ;  /* 0x40080000be6e7828 */ /* 0x004fe40000000000 */
[----:B---3--:R-:W-:Y:S02]  /*4eb0*/  DMUL R64, R194, 0.75 ;  /* 0x3fe80000c2407828 */ /* 0x008fe40000000000 */
[----:B----4-:R-:W-:Y:S02]  /*4ec0*/  DMUL R62, R204, R30 ;  /* 0x0000001ecc3e7228 */ /* 0x010fe40000000000 */
[----:B0-----:R-:W-:-:S06]  /*4ed0*/  DMUL R20, R190, R244 ;  /* 0x000000f4be147228 */ /* 0x001fcc0000000000 */
[----:B------:R-:W-:Y:S02]  /*4ee0*/  DFMA R246, -R208, R154, R62 ;  /* 0x0000009ad0f6722b */ /* 0x000fe4000000013e */
[----:B------:R-:W-:-:S06]  /*4ef0*/  DFMA R106, R194, R92, R20 ;  /* 0x0000005cc26a722b */ /* 0x000fcc0000000014 */
[----:B------:R-:W-:Y:S02]  /*4f00*/  DFMA R246, -R64, R92, R246 ;  /* 0x0000005c40f6722b */ /* 0x000fe400000001f6 */
[----:B------:R-:W-:Y:S02]  /*4f10*/  DMUL R92, R204, 3 ;  /* 0x40080000cc5c7828 */ /* 0x000fe40000000000 */
[----:B------:R-:W-:Y:S02]  /*4f20*/  DFMA R106, R228, R154, R106 ;  /* 0x0000009ae46a722b */ /* 0x000fe4000000006a */
[----:B------:R-:W-:Y:S02]  /*4f30*/  DMUL R64, R158, R202 ;  /* 0x000000ca9e407228 */ /* 0x000fe40000000000 */
[----:B------:R-:W-:Y:S01]  /*4f40*/  DFMA R108, R162, R174, R62 ;  /* 0x000000aea26c722b */ /* 0x000fe2000000003e */
[----:B------:R-:W2:Y:S01]  /*4f50*/  LDG.E.64.CONSTANT R62, desc[UR18][R36.64+0x4ef800] ;  /* 0x4ef80012243e7981 */ /* 0x000ea2000c1e9b00 */
[----:B------:R-:W-:-:S02]  /*4f60*/  DFMA R20, -R208, R154, R20 ;  /* 0x0000009ad014722b */ /* 0x000fc40000000114 */
[----:B------:R-:W-:Y:S02]  /*4f70*/  DFMA R30, R30, R92, R106 ;  /* 0x0000005c1e1e722b */ /* 0x000fe4000000006a */
[----:B------:R-:W-:Y:S02]  /*4f80*/  DFMA R106, R160, R234, R64 ;  /* 0x000000eaa06a722b */ /* 0x000fe40000000040 */
[----:B------:R-:W-:Y:S02]  /*4f90*/  DMUL R92, R162, 0.75 ;  /* 0x3fe80000a25c7828 */ /* 0x000fe40000000000 */
[----:B------:R-:W-:Y:S02]  /*4fa0*/  DFMA R244, R244, R110, R108 ;  /* 0x0000006ef4f4722b */ /* 0x000fe4000000006c */
[----:B------:R-:W-:Y:S02]  /*4fb0*/  DMUL R108, R164, 3 ;  /* 0x40080000a46c7828 */ /* 0x000fe40000000000 */
[----:B------:R-:W-:-:S02]  /*4fc0*/  DFMA R106, R228, R52, R106 ;  /* 0x00000034e46a722b */ /* 0x000fc4000000006a */
[----:B------:R-:W-:Y:S02]  /*4fd0*/  DFMA R174, R174, -R92, R20 ;  /* 0x8000005caeae722b */ /* 0x000fe40000000014 */
[----:B------:R-:W-:-:S04]  /*4fe0*/  DMUL R20, R164, R238 ;  /* 0x000000eea4147228 */ /* 0x000fc80000000000 */
[----:B------:R-:W-:Y:S02]  /*4ff0*/  DFMA R238, R238, R108, R106 ;  /* 0x0000006ceeee722b */ /* 0x000fe4000000006a */
[----:B------:R-:W-:Y:S01]  /*5000*/  DMUL R108, R160, 0.75 ;  /* 0x3fe80000a06c7828 */ /* 0x000fe20000000000 */
[----:B------:R-:W3:Y:S01]  /*5010*/  LDG.E.64.CONSTANT R106, desc[UR18][R22.64+0x4ef7f0] ;  /* 0x4ef7f012166a7981 */ /* 0x000ee2000c1e9b00 */
[----:B------:R-:W-:-:S08]  /*5020*/  DFMA R92, -R208, R52, R20 ;  /* 0x00000034d05c722b */ /* 0x000fd00000000114 */
[----:B------:R-:W-:Y:S02]  /*5030*/  DFMA R234, -R108, R234, R92 ;  /* 0x000000ea6cea722b */ /* 0x000fe4000000015c */
[----:B------:R-:W-:Y:S01]  /*5040*/  DFMA R108, R152, R184, R20 ;  /* 0x000000b8986c722b */ /* 0x000fe20000000014 */
[----:B------:R-:W4:Y:S04]  /*5050*/  LDG.E.64.CONSTANT R92, desc[UR18][R22.64+0x4ef808] ;  /* 0x4ef80812165c7981 */ /* 0x000f28000c1e9b00 */
[----:B------:R-:W4:Y:S01]  /*5060*/  LDG.E.64.CONSTANT R20, desc[UR18][R60.64+0x4ef800] ;  /* 0x4ef800123c147981 */ /* 0x000f22000c1e9b00 */
[----:B------:R-:W-:Y:S02]  /*5070*/  DMUL R110, R158, 3 ;  /* 0x400800009e6e7828 */ /* 0x000fe40000000000 */
[----:B------:R-:W-:-:S06]  /*5080*/  DFMA R64, -R208, R52, R64 ;  /* 0x00000034d040722b */ /* 0x000fcc0000000140 */
[----:B------:R-:W-:Y:S02]  /*5090*/  DFMA R202, R202, R110, R108 ;  /* 0x0000006ecaca722b */ /* 0x000fe4000000006c */
[----:B------:R-:W-:Y:S01]  /*50a0*/  DMUL R108, R152, 0.75 ;  /* 0x3fe80000986c7828 */ /* 0x000fe20000000000 */
[----:B------:R-:W4:Y:S07]  /*50b0*/  LDG.E.64.CONSTANT R110, desc[UR18][R38.64+0x4ee500] ;  /* 0x4ee50012266e7981 */ /* 0x000f2e000c1e9b00 */
[----:B------:R-:W-:-:S02]  /*50c0*/  DFMA R184, R184, -R108, R64 ;  /* 0x8000006cb8b8722b */ /* 0x000fc40000000040 */
        /* <DEDUP_REMOVED lines=17> */
[----:B------:R-:W-:Y:S02]  /*51e0*/  DMUL R120, R230, R200 ;  /* 0x000000c8e6787228 */ /* 0x000fe40000000000 */
[----:B------:R-:W-:-:S06]  /*51f0*/  DMUL R226, R218, 3 ;  /* 0x40080000dae27828 */ /* 0x000fcc0000000000 */
[----:B------:R-:W-:Y:S02]  /*5200*/  DADD R116, R116, R120 ;  /* 0x0000000074747229 */ /* 0x000fe40000000078 */
[----:B------:R-:W-:-:S06]  /*5210*/  DMUL R236, R148, R216 ;  /* 0x000000d894ec7228 */ /* 0x000fcc0000000000 */
[----:B------:R-:W-:Y:S02]  /*5220*/  DFMA R116, R210, R166, R116 ;  /* 0x000000a6d274722b */ /* 0x000fe40000000074 */
[----:B------:R-:W-:Y:S02]  /*5230*/  DADD R104, R104, -R130 ;  /* 0x0000000068687229 */ /* 0x000fe40000000882 */
[----:B------:R-:W-:-:S04]  /*5240*/  DFMA R238, R238, 2, R236 ;  /* 0x40000000eeee782b */ /* 0x000fc800000000ec */
[----:B------:R-:W-:Y:S02]  /*5250*/  DFMA R206, R206, R216, R116 ;  /* 0x000000d8cece722b */ /* 0x000fe40000000074 */
[----:B------:R-:W-:Y:S02]  /*5260*/  DADD R116, -R144, R214 ;  /* 0x0000000090747229 */ /* 0x000fe400000001d6 */
[----:B------:R-:W-:-:S06]  /*5270*/  DFMA R238, -R212, R166, R238 ;  /* 0x000000a6d4ee722b */ /* 0x000fcc00000001ee */
[----:B------:R-:W-:Y:S02]  /*5280*/  DFMA R116, R116, 8, R104 ;  /* 0x402000007474782b */ /* 0x000fe40000000068 */
[----:B------:R-:W-:Y:S02]  /*5290*/  DADD R104, R136, -R180 ;  /* 0x0000000088687229 */ /* 0x000fe400000008b4 */
[----:B------:R-:W-:Y:S02]  /*52a0*/  DADD R216, -R46, R72 ;  /* 0x000000002ed87229 */ /* 0x000fe40000000148 */
[----:B------:R-:W-:Y:S02]  /*52b0*/  DFMA R128, -R128, R232, R238 ;  /* 0x000000e88080722b */ /* 0x000fe400000001ee */
[----:B------:R-:W-:Y:S02]  /*52c0*/  DADD R100, R100, -R180 ;  /* 0x0000000064647229 */ /* 0x000fe400000008b4 */
[----:B------:R-:W-:-:S02]  /*52d0*/  DMUL R104, R206, R104 ;  /* 0x00000068ce687228 */ /* 0x000fc40000000000 */
[C---:B------:R-:W-:Y:S02]  /*52e0*/  DADD R206, -R180.reuse, R198 ;  /* 0x00000000b4ce7229 */ /* 0x040fe400000001c6 */
[----:B------:R-:W-:Y:S02]  /*52f0*/  DADD R240, -R180, R240 ;  /* 0x00000000b4f07229 */ /* 0x000fe400000001f0 */
[----:B------:R-:W-:Y:S02]  /*5300*/  DFMA R202, R228, R52, R202 ;  /* 0x00000034e4ca722b */ /* 0x000fe400000000ca */
[----:B------:R-:W-:Y:S02]  /*5310*/  DMUL R198, R230, 3 ;  /* 0x40080000e6c67828 */ /* 0x000fe40000000000 */
[----:B------:R-:W-:Y:S02]  /*5320*/  DFMA R100, R128, R100, R104 ;  /* 0x000000648064722b */ /* 0x000fe40000000068 */
[----:B------:R-:W-:-:S02]  /*5330*/  DFMA R240, R246, R240, R242 ;  /* 0x000000f0f6f0722b */ /* 0x000fc400000000f2 */
[----:B------:R-:W-:Y:S01]  /*5340*/  DADD R188, -R180, R188 ;  /* 0x00000000b4bc7229 */ /* 0x000fe200000001bc */
[----:B------:R-:W4:Y:S01]  /*5350*/  LDG.E.64.CONSTANT R242, desc[UR18][R66.64+0x43aff8] ;  /* 0x43aff81242f27981 */ /* 0x000f22000c1e9b00 */
[----:B------:R-:W-:Y:S02]  /*5360*/  DFMA R244, R228, R154, R244 ;  /* 0x0000009ae4f4722b */ /* 0x000fe400000000f4 */
[----:B------:R-:W-:Y:S02]  /*5370*/  DFMA R234, R202, R206, R234 ;  /* 0x000000cecaea722b */ /* 0x000fe400000000ea */
[----:B------:R-:W-:Y:S01]  /*5380*/  DADD R86, R86, -R126 ;  /* 0x0000000056567229 */ /* 0x000fe2000000087e */
[----:B------:R-:W4:Y:S01]  /*5390*/  LDG.E.64.CONSTANT R206, desc[UR18][R98.64+0x43aff8] ;  /* 0x43aff81262ce7981 */ /* 0x000f22000c1e9b00 */
[----:B------:R-:W-:Y:S02]  /*53a0*/  DADD R104, -R96, R140 ;  /* 0x0000000060687229 */ /* 0x000fe4000000018c */
[----:B------:R-:W-:-:S02]  /*53b0*/  DADD R182, -R180, R182 ;  /* 0x00000000b4b67229 */ /* 0x000fc400000001b6 */
[----:B------:R-:W-:Y:S02]  /*53c0*/  DADD R178, -R180, R178 ;  /* 0x00000000b4b27229 */ /* 0x000fe400000001b2 */
[----:B------:R-:W-:Y:S02]  /*53d0*/  DFMA R42, R54, -8, R42 ;  /* 0xc0200000362a782b */ /* 0x000fe4000000002a */
[----:B--2---:R-:W-:Y:S02]  /*53e0*/  DFMA R224, R62, R172, R224 ;  /* 0x000000ac3ee0722b */ /* 0x004fe400000000e0 */
[----:B---3--:R-:W-:Y:S02]  /*53f0*/  DADD R112, R112, -R106 ;  /* 0x0000000070707229 */ /* 0x008fe4000000086a */
[----:B----4-:R-:W-:Y:S02]  /*5400*/  DADD R80, R80, -R110 ;  /* 0x0000000050507229 */ /* 0x010fe4000000086e */
[----:B------:R-:W-:-:S02]  /*5410*/  DADD R78, R78, -R108 ;  /* 0x000000004e4e7229 */ /* 0x000fc4000000086c */
[----:B------:R-:W-:Y:S02]  /*5420*/  DADD R76, R76, -R64 ;  /* 0x000000004c4c7229 */ /* 0x000fe40000000840 */
[----:B------:R-:W-:Y:S01]  /*5430*/  DFMA R16, R50, -8, R16 ;  /* 0xc02000003210782b */ /* 0x000fe20000000010 */
[----:B------:R-:W-:Y:S01]  /*5440*/  IMAD.U32 R232, RZ, RZ, UR12 ;  /* 0x0000000cffe87e24 */ /* 0x000fe2000f8e00ff */
[----:B------:R-:W-:Y:S01]  /*5450*/  DFMA R224, R200, R226, R224 ;  /* 0x000000e2c8e0722b */ /* 0x000fe200000000e0 */
[----:B------:R-:W-:Y:S01]  /*5460*/  MOV R233, UR13 ;  /* 0x0000000d00e97c02 */ /* 0x000fe20008000f00 */
[----:B------:R-:W-:Y:S01]  /*5470*/  DFMA R188, R244, R188, R240 ;  /* 0x000000bcf4bc722b */ /* 0x000fe200000000f0 */
[----:B------:R-:W2:Y:S01]  /*5480*/  LDG.E.64.CONSTANT R128, desc[UR18][R22.64+0x5a3ff0] ;  /* 0x5a3ff01216807981 */ /* 0x000ea2000c1e9b00 */
[----:B------:R-:W-:-:S03]  /*5490*/  DFMA R112, R216, 8, R112 ;  /* 0x40200000d870782b */ /* 0x000fc60000000070 */
[----:B------:R-:W3:Y:S01]  /*54a0*/  LDG.E.64.CONSTANT R202, desc[UR18][R66.64+0x43b980] ;  /* 0x43b9801242ca7981 */ /* 0x000ee2000c1e9b00 */
[----:B------:R-:W-:Y:S02]  /*54b0*/  DFMA R224, R228, R166, R224 ;  /* 0x000000a6e4e0722b */ /* 0x000fe400000000e0 */
[----:B------:R-:W-:Y:S01]  /*54c0*/  DFMA R86, R104, 8, R86 ;  /* 0x402000006856782b */ /* 0x000fe20000000056 */
[----:B------:R-:W4:Y:S05]  /*54d0*/  LDG.E.64.CONSTANT R240, desc[UR18][R66.64+0x43aff0] ;  /* 0x43aff01242f07981 */ /* 0x000f2a000c1e9b00 */
[----:B------:R-:W-:Y:S02]  /*54e0*/  DFMA R236, R224, 2, R236 ;  /* 0x40000000e0ec782b */ /* 0x000fe400000000ec */
[----:B------:R-:W-:-:S02]  /*54f0*/  DMUL R224, R204, R116 ;  /* 0x00000074cce07228 */ /* 0x000fc40000000000 */
[----:B------:R-:W-:Y:S02]  /*5500*/  DMUL R116, R62, 0.75 ;  /* 0x3fe800003e747828 */ /* 0x000fe40000000000 */
[----:B------:R-:W-:Y:S02]  /*5510*/  DFMA R204, -R208, R166, R122 ;  /* 0x000000a6d0cc722b */ /* 0x000fe4000000017a */
[----:B------:R-:W-:Y:S02]  /*5520*/  DFMA R236, R172, R20, R236 ;  /* 0x00000014acec722b */ /* 0x000fe400000000ec */
[----:B------:R-:W-:Y:S02]  /*5530*/  DADD R216, R88, -R92 ;  /* 0x0000000058d87229 */ /* 0x000fe4000000085c */
[----:B------:R-:W-:Y:S02]  /*5540*/  DMUL R88, R224, 8 ;  /* 0x40200000e0587828 */ /* 0x000fe40000000000 */
[----:B------:R-:W-:Y:S01]  /*5550*/  DFMA R204, R172, -R116, R204 ;  /* 0x80000074accc722b */ /* 0x000fe200000000cc */
[----:B------:R-:W2:Y:S01]  /*5560*/  LDG.E.64.CONSTANT R224, desc[UR18][R66.64+0x43a680] ;  /* 0x43a6801242e07981 */ /* 0x000ea2000c1e9b00 */
[----:B------:R-:W-:-:S02]  /*5570*/  DFMA R236, R200, R198, R236 ;  /* 0x000000c6c8ec722b */ /* 0x000fc400000000ec */
[----:B------:R-:W-:Y:S02]  /*5580*/  DADD R122, -R124, R186 ;  /* 0x000000007c7a7229 */ /* 0x000fe400000001ba */
[----:B------:R-:W-:Y:S02]  /*5590*/  DFMA R194, R194, R112, -R88 ;  /* 0x00000070c2c2722b */ /* 0x000fe40000000858 */
[----:B------:R-:W-:Y:S02]  /*55a0*/  DFMA R204, R204, 2, R120 ;  /* 0x40000000cccc782b */ /* 0x000fe40000000078 */
[----:B------:R-:W-:Y:S02]  /*55b0*/  DADD R88, -R180, R170 ;  /* 0x00000000b4587229 */ /* 0x000fe400000001aa */
[----:B------:R-:W-:Y:S02]  /*55c0*/  DFMA R236, R210, R166, R236 ;  /* 0x000000a6d2ec722b */ /* 0x000fe400000000ec */
[----:B------:R-:W-:-:S02]  /*55d0*/  DFMA R182, R184, R182, R234 ;  /* 0x000000b6b8b6722b */ /* 0x000fc400000000ea */
[----:B------:R-:W-:Y:S02]  /*55e0*/  DFMA R122, R122, 8, R216 ;  /* 0x402000007a7a782b */ /* 0x000fe400000000d8 */
[----:B------:R-:W-:Y:S02]  /*55f0*/  DMUL R112, R20, 0.75 ;  /* 0x3fe8000014707828 */ /* 0x000fe40000000000 */
[----:B------:R-:W-:Y:S02]  /*5600*/  DFMA R204, -R212, R166, R204 ;  /* 0x000000a6d4cc722b */ /* 0x000fe400000001cc */
[----:B------:R-:W-:Y:S02]  /*5610*/  DFMA R174, R174, R178, R188 ;  /* 0x000000b2aeae722b */ /* 0x000fe400000000bc */
[----:B------:R-:W-:Y:S02]  /*5620*/  DFMA R88, R236, R88, R100 ;  /* 0x00000058ec58722b */ /* 0x000fe40000000064 */
[----:B------:R-:W-:Y:S01]  /*5630*/  DMUL R164, R164, R86 ;  /* 0x00000056a4a47228 */ /* 0x000fe20000000000 */
[----:B------:R-:W3:Y:S01]  /*5640*/  LDG.E.64.CONSTANT R236, desc[UR18][R66.64+0x439d00] ;  /* 0x439d001242ec7981 */ /* 0x000ee2000c1e9b00 */
[----:B------:R-:W-:-:S02]  /*5650*/  DMUL R182, R52, R182 ;  /* 0x000000b634b67228 */ /* 0x000fc40000000000 */
[----:B------:R-:W-:Y:S02]  /*5660*/  DMUL R122, R190, R122 ;  /* 0x0000007abe7a7228 */ /* 0x000fe40000000000 */
[----:B------:R-:W-:Y:S01]  /*5670*/  DADD R104, -R90, R176 ;  /* 0x000000005a687229 */ /* 0x000fe200000001b0 */
[----:B------:R-:W4:Y:S01]  /*5680*/  LDG.E.64.CONSTANT R190, desc[UR18][R98.64+0x43b008] ;  /* 0x43b0081262be7981 */ /* 0x000f22000c1e9b00 */
[----:B------:R-:W-:Y:S02]  /*5690*/  DADD R100, -R44, R168 ;  /* 0x000000002c647229 */ /* 0x000fe400000001a8 */
[----:B------:R-:W-:Y:S02]  /*56a0*/  DADD R86, R70, -R114 ;  /* 0x0000000046567229 */ /* 0x000fe40000000872 */
[----:B------:R-:W-:Y:S02]  /*56b0*/  DADD R120, -R82, R134 ;  /* 0x0000000052787229 */ /* 0x000fe40000000186 */
[----:B------:R-:W-:-:S02]  /*56c0*/  DFMA R42, R156, 8, R42 ;  /* 0x402000009c2a782b */ /* 0x000fc4000000002a */
[----:B------:R-:W-:Y:S01]  /*56d0*/  DFMA R16, R142, 8, R16 ;  /* 0x402000008e10782b */ /* 0x000fe20000000010 */
[----:B------:R-:W-:Y:S01]  /*56e0*/  IMAD.U32 R216, RZ, RZ, UR12 ;  /* 0x0000000cffd87e24 */ /* 0x000fe2000f8e00ff */
[----:B------:R-:W-:Y:S01]  /*56f0*/  DFMA R204, R172, -R112, R204 ;  /* 0x80000070accc722b */ /* 0x000fe200000000cc */
[----:B------:R-:W-:Y:S01]  /*5700*/  MOV R217, UR13 ;  /* 0x0000000d00d97c02 */ /* 0x000fe20008000f00 */
[----:B------:R-:W-:Y:S01]  /*5710*/  DADD R70, -R180, R118 ;  /* 0x00000000b4467229 */ /* 0x000fe20000000176 */
[----:B------:R-:W-:Y:S01]  /*5720*/  IMAD.U32 R200, RZ, RZ, UR12 ;  /* 0x0000000cffc87e24 */ /* 0x000fe2000f8e00ff */
[----:B------:R-:W-:Y:S01]  /*5730*/  DFMA R174, R154, R174, R182 ;  /* 0x000000ae9aae722b */ /* 0x000fe200000000b6 */
[----:B------:R-:W-:Y:S01]  /*5740*/  MOV R201, UR13 ;  /* 0x0000000d00c97c02 */ /* 0x000fe20008000f00 */
[----:B------:R-:W-:Y:S01]  /*5750*/  DFMA R122, R122, 8, R194 ;  /* 0x402000007a7a782b */ /* 0x000fe200000000c2 */
[----:B------:R-:W3:Y:S01]  /*5760*/  LDG.E.64.CONSTANT R188, desc[UR18][R66.64+0x43b008] ;  /* 0x43b0081242bc7981 */ /* 0x000ee2000c1e9b00 */
[----:B------:R-:W-:-:S02]  /*5770*/  DFMA R86, R100, 8, R86 ;  /* 0x402000006456782b */ /* 0x000fc40000000056 */
[----:B------:R-:W-:Y:S01]  /*5780*/  DFMA R80, R104, 8, R80 ;  /* 0x402000006850782b */ /* 0x000fe20000000050 */
[----:B------:R-:W2:Y:S01]  /*5790*/  LDG.E.64.CONSTANT R194, desc[UR18][R98.64+0x43aff0] ;  /* 0x43aff01262c27981 */ /* 0x000ea2000c1e9b00 */
[----:B------:R-:W-:Y:S02]  /*57a0*/  DMUL R164, R164, 8 ;  /* 0x40200000a4a47828 */ /* 0x000fe40000000000 */
[----:B------:R-:W-:Y:S01]  /*57b0*/  DFMA R78, R120, 8, R78 ;  /* 0x40200000784e782b */ /* 0x000fe2000000004e */
[----:B------:R-:W3:Y:S01]  /*57c0*/  LDG.E.64.CONSTANT R178, desc[UR18][R66.64+0x43b010] ;  /* 0x43b0101242b27981 */ /* 0x000ee2000c1e9b00 */
[----:B------:R-:W-:Y:S02]  /*57d0*/  DMUL R154, R154, R166 ;  /* 0x000000a69a9a7228 */ /* 0x000fe40000000000 */
[----:B------:R-:W-:Y:S02]  /*57e0*/  DFMA R70, R204, R70, R88 ;  /* 0x00000046cc46722b */ /* 0x000fe40000000058 */
[----:B------:R-:W-:Y:S01]  /*57f0*/  DMUL R52, R52, R166 ;  /* 0x000000a634347228 */ /* 0x000fe20000000000 */
[----:B------:R-:W-:Y:S01]  /*5800*/  IMAD.U32 R172, RZ, RZ, UR12 ;  /* 0x0000000cffac7e24 */ /* 0x000fe2000f8e00ff */
[----:B------:R-:W-:Y:S01]  /*5810*/  DFMA R86, -R162, R86, R122 ;  /* 0x00000056a256722b */ /* 0x000fe2000000017a */
[----:B------:R-:W-:Y:S01]  /*5820*/  MOV R173, UR13 ;  /* 0x0000000d00ad7c02 */ /* 0x000fe20008000f00 */
[----:B------:R-:W-:Y:S01]  /*5830*/  DFMA R80, R160, R80, -R164 ;  /* 0x00000050a050722b */ /* 0x000fe200000008a4 */
[----:B------:R-:W3:Y:S01]  /*5840*/  LDG.E.64.CONSTANT R162, desc[UR18][R98.64+0x43b010] ;  /* 0x43b0101262a27981 */ /* 0x000ee2000c1e9b00 */
[----:B------:R-:W-:-:S02]  /*5850*/  DMUL R78, R158, R78 ;  /* 0x0000004e9e4e7228 */ /* 0x000fc40000000000 */
[----:B------:R-:W-:Y:S01]  /*5860*/  DADD R104, -R130, R92 ;  /* 0x0000000082687229 */ /* 0x000fe2000000015c */
[----:B------:R-:W3:Y:S01]  /*5870*/  LDG.E.64.CONSTANT R158, desc[UR18][R98.64+0x43b980] ;  /* 0x43b98012629e7981 */ /* 0x000ee2000c1e9b00 */
[----:B------:R-:W-:Y:S02]  /*5880*/  DADD R100, R106, -R114 ;  /* 0x000000006a647229 */ /* 0x000fe40000000872 */
[----:B------:R-:W-:Y:S01]  /*5890*/  DMUL R154, R154, UR14 ;  /* 0x0000000e9a9a7c28 */ /* 0x000fe20008000000 */
[----:B------:R-:W3:Y:S01]  /*58a0*/  LDG.E.64.CONSTANT R160, desc[UR18][R98.64+0x439d00] ;  /* 0x439d001262a07981 */ /* 0x000ee2000c1e9b00 */
[----:B------:R-:W-:Y:S02]  /*58b0*/  DADD R88, -R68, R138 ;  /* 0x0000000044587229 */ /* 0x000fe4000000018a */
[----:B------:R-:W-:Y:S01]  /*58c0*/  DFMA R70, R166, R70, R174 ;  /* 0x00000046a646722b */ /* 0x000fe200000000ae */
[----:B------:R-:W3:Y:S01]  /*58d0*/  LDG.E.64.CONSTANT R164, desc[UR18][R98.64+0x43a680] ;  /* 0x43a6801262a47981 */ /* 0x000ee2000c1e9b00 */
[----:B------:R-:W-:-:S02]  /*58e0*/  DFMA R100, R104, 8, R100 ;  /* 0x402000006864782b */ /* 0x000fc40000000064 */
[----:B------:R-:W-:Y:S01]  /*58f0*/  DFMA R78, R78, 8, R80 ;  /* 0x402000004e4e782b */ /* 0x000fe20000000050 */
[----:B------:R-:W3:Y:S01]  /*5900*/  LDG.E.64.CONSTANT R122, desc[UR18][R38.64+0x5a3680] ;  /* 0x5a368012267a7981 */ /* 0x000ee2000c1e9b00 */
[----:B------:R-:W-:Y:S02]  /*5910*/  DMUL R86, R154, R86 ;  /* 0x000000569a567228 */ /* 0x000fe40000000000 */
[----:B------:R-:W-:Y:S01]  /*5920*/  DFMA R76, R88, 8, R76 ;  /* 0x40200000584c782b */ /* 0x000fe2000000004c */
[----:B------:R-:W3:Y:S01]  /*5930*/  LDG.E.64.CONSTANT R182, desc[UR18][R66.64+0x43c300] ;  /* 0x43c3001242b67981 */ /* 0x000ee2000c1e9b00 */
[----:B------:R-:W-:Y:S02]  /*5940*/  DADD R104, -R126, R108 ;  /* 0x000000007e687229 */ /* 0x000fe4000000016c */
[----:B------:R-:W-:Y:S01]  /*5950*/  DADD R80, R110, -R64 ;  /* 0x000000006e507229 */ /* 0x000fe20000000840 */
[----:B------:R-:W3:Y:S01]  /*5960*/  LDG.E.64.CONSTANT R120, desc[UR18][R22.64+0x5a4010] ;  /* 0x5a40101216787981 */ /* 0x000ee2000c1e9b00 */
[----:B------:R-:W-:-:S02]  /*5970*/  DFMA R86, R70, UR26, R86 ;  /* 0x0000001a46567c2b */ /* 0x000fc40008000056 */
[----:B------:R-:W-:Y:S02]  /*5980*/  DFMA R76, -R152, R76, R78 ;  /* 0x0000004c984c722b */ /* 0x000fe4000000014e */
[----:B------:R-:W-:Y:S01]  /*5990*/  DMUL R52, R52, UR14 ;  /* 0x0000000e34347c28 */ /* 0x000fe20008000000 */
[----:B------:R-:W3:Y:S01]  /*59a0*/  LDG.E.64.CONSTANT R152, desc[UR18][R98.64+0x43c300] ;  /* 0x43c3001262987981 */ /* 0x000ee2000c1e9b00 */
[----:B------:R-:W-:Y:S02]  /*59b0*/  DFMA R80, R104, 8, R80 ;  /* 0x402000006850782b */ /* 0x000fe40000000050 */
[----:B------:R-:W-:Y:S01]  /*59c0*/  DMUL R70, R20, R100 ;  /* 0x0000006414467228 */ /* 0x000fe20000000000 */
[----:B------:R-:W-:Y:S01]  /*59d0*/  IMAD.U32 R166, RZ, RZ, UR12 ;  /* 0x0000000cffa67e24 */ /* 0x000fe2000f8e00ff */
[----:B------:R-:W-:Y:S01]  /*59e0*/  MOV R167, UR13 ;  /* 0x0000000d00a77c02 */ /* 0x000fe20008000f00 */
[----:B------:R-:W3:Y:S01]  /*59f0*/  LDG.E.64.CONSTANT R104, desc[UR18][R38.64+0x5a4980] ;  /* 0x5a49801226687981 */ /* 0x000ee2000c1e9b00 */
[----:B------:R-:W-:-:S02]  /*5a00*/  DFMA R86, R52, R76, R86 ;  /* 0x0000004c3456722b */ /* 0x000fc40000000056 */
[----:B------:R-:W-:Y:S02]  /*5a10*/  DMUL R76, R20, R80 ;  /* 0x00000050144c7228 */ /* 0x000fe40000000000 */
[----:B------:R-:W-:-:S06]  /*5a20*/  DADD R42, R42, -R70 ;  /* 0x000000002a2a7229 */ /* 0x000fcc0000000846 */
[----:B------:R-:W-:Y:S02]  /*5a30*/  DADD R16, R16, -R76 ;  /* 0x0000000010107229 */ /* 0x000fe4000000084c */
[----:B------:R-:W-:-:S08]  /*5a40*/  DFMA R42, R154, R42, R86 ;  /* 0x0000002a9a2a722b */ /* 0x000fd00000000056 */
[----:B------:R-:W-:-:S08]  /*5a50*/  DFMA R16, R52, R16, R42 ;  /* 0x000000103410722b */ /* 0x000fd0000000002a */
[----:B------:R-:W-:-:S07]  /*5a60*/  DFMA R16, R16, UR28, R30 ;  /* 0x0000001c10107c2b */ /* 0x000fce000800001e */
[----:B------:R0:W-:Y:S04]  /*5a70*/  STG.E.64 desc[UR18][R56.64+0x386800], R16 ;  /* 0x3868001038007986 */ /* 0x0001e8000c101b12 */
        /* <DEDUP_REMOVED lines=18> */
[----:B0-----:R-:W-:Y:S02]  /*5ba0*/  DMUL R16, R206, R30 ;  /* 0x0000001ece107228 */ /* 0x001fe40000000000 */
[----:B---3--:R-:W-:-:S06]  /*5bb0*/  DMUL R42, R190, R244 ;  /* 0x000000f4be2a7228 */ /* 0x008fcc0000000000 */
[----:B------:R-:W-:Y:S02]  /*5bc0*/  DFMA R246, -R192, R154, R16 ;  /* 0x0000009ac0f6722b */ /* 0x000fe40000000110 */
[----:B------:R-:W-:-:S06]  /*5bd0*/  DFMA R86, R194, R80, R42 ;  /* 0x00000050c256722b */ /* 0x000fcc000000002a */
[----:B------:R-:W-:Y:S02]  /*5be0*/  DFMA R246, -R78, R80, R246 ;  /* 0x000000504ef6722b */ /* 0x000fe400000001f6 */
[----:B------:R-:W-:Y:S02]  /*5bf0*/  DMUL R80, R206, 3 ;  /* 0x40080000ce507828 */ /* 0x000fe40000000000 */
[----:B------:R-:W-:Y:S02]  /*5c00*/  DFMA R88, R162, R174, R16 ;  /* 0x000000aea258722b */ /* 0x000fe40000000010 */
[----:B------:R-:W-:Y:S01]  /*5c10*/  DFMA R78, R226, R154, R86 ;  /* 0x0000009ae24e722b */ /* 0x000fe20000000056 */
[----:B------:R-:W2:Y:S01]  /*5c20*/  LDG.E.64.CONSTANT R16, desc[UR18][R36.64+0x5a4000] ;  /* 0x5a40001224107981 */ /* 0x000ea2000c1e9b00 */
[----:B------:R-:W-:Y:S02]  /*5c30*/  DMUL R86, R158, R204 ;  /* 0x000000cc9e567228 */ /* 0x000fe40000000000 */
[----:B------:R-:W-:-:S02]  /*5c40*/  DFMA R42, -R192, R154, R42 ;  /* 0x0000009ac02a722b */ /* 0x000fc4000000012a */
[----:B------:R-:W-:Y:S02]  /*5c50*/  DFMA R244, R244, R100, R88 ;  /* 0x00000064f4f4722b */ /* 0x000fe40000000058 */
[----:B------:R-:W-:Y:S02]  /*5c60*/  DFMA R30, R30, R80, R78 ;  /* 0x000000501e1e722b */ /* 0x000fe4000000004e */
[----:B------:R-:W-:Y:S01]  /*5c70*/  DFMA R88, R160, R234, R86 ;  /* 0x000000eaa058722b */ /* 0x000fe20000000056 */
[----:B------:R-:W3:Y:S01]  /*5c80*/  LDG.E.64.CONSTANT R78, desc[UR18][R22.64+0x5a3ff8] ;  /* 0x5a3ff812164e7981 */ /* 0x000ee2000c1e9b00 */
[----:B------:R-:W-:Y:S02]  /*5c90*/  DMUL R80, R162, 0.75 ;  /* 0x3fe80000a2507828 */ /* 0x000fe40000000000 */
[----:B------:R-:W-:-:S04]  /*5ca0*/  DMUL R100, R164, 3 ;  /* 0x40080000a4647828 */ /* 0x000fc80000000000 */
[----:B------:R-:W-:Y:S02]  /*5cb0*/  DFMA R88, R226, R52, R88 ;  /* 0x00000034e258722b */ /* 0x000fe40000000058 */
[----:B------:R-:W-:Y:S02]  /*5cc0*/  DFMA R174, R174, -R80, R42 ;  /* 0x80000050aeae722b */ /* 0x000fe4000000002a */
[----:B------:R-:W-:-:S04]  /*5cd0*/  DMUL R42, R164, R238 ;  /* 0x000000eea42a7228 */ /* 0x000fc80000000000 */
[----:B------:R-:W-:Y:S02]  /*5ce0*/  DFMA R238, R238, R100, R88 ;  /* 0x00000064eeee722b */ /* 0x000fe40000000058 */
[----:B------:R-:W-:Y:S02]  /*5cf0*/  DMUL R88, R160, 0.75 ;  /* 0x3fe80000a0587828 */ /* 0x000fe40000000000 */
        /* <DEDUP_REMOVED lines=23> */
[----:B------:R-:W-:Y:S02]  /*5e70*/  DFMA R146, R146, R232, R18 ;  /* 0x000000e89292722b */ /* 0x000fe40000000012 */
[----:B------:R-:W-:-:S06]  /*5e80*/  DMUL R236, R222, R216 ;  /* 0x000000d8deec7228 */ /* 0x000fcc0000000000 */
[----:B------:R-:W-:Y:S02]  /*5e90*/  DFMA R146, R226, R166, R146 ;  /* 0x000000a6e292722b */ /* 0x000fe40000000092 */
[----:B------:R-:W-:Y:S02]  /*5ea0*/  DMUL R148, R148, R232 ;  /* 0x000000e894947228 */ /* 0x000fe40000000000 */
[----:B------:R-:W-:-:S04]  /*5eb0*/  DFMA R238, R238, 2, R236 ;  /* 0x40000000eeee782b */ /* 0x000fc800000000ec */
[----:B------:R-:W-:-:S04]  /*5ec0*/  DFMA R146, R228, R216, R146 ;  /* 0x000000d8e492722b */ /* 0x000fc80000000092 */
[----:B------:R-:W-:-:S04]  /*5ed0*/  DFMA R238, -R220, R166, R238 ;  /* 0x000000a6dcee722b */ /* 0x000fc800000001ee */
[----:B------:R-:W-:Y:S02]  /*5ee0*/  DFMA R148, R146, 2, R148 ;  /* 0x400000009294782b */ /* 0x000fe40000000094 */
[----:B------:R-:W-:Y:S02]  /*5ef0*/  DMUL R146, R20, R200 ;  /* 0x000000c814927228 */ /* 0x000fe40000000000 */
[----:B------:R-:W-:Y:S02]  /*5f00*/  DFMA R150, -R150, R232, R238 ;  /* 0x000000e89696722b */ /* 0x000fe400000001ee */
[----:B------:R-:W-:-:S04]  /*5f10*/  DMUL R232, R62, 3 ;  /* 0x400800003ee87828 */ /* 0x000fc80000000000 */
[----:B------:R-:W-:-:S08]  /*5f20*/  DADD R148, R148, R146 ;  /* 0x0000000094947229 */ /* 0x000fd00000000092 */
[----:B------:R-:W-:-:S08]  /*5f30*/  DFMA R148, R198, R166, R148 ;  /* 0x000000a6c694722b */ /* 0x000fd00000000094 */
[----:B------:R-:W-:Y:S02]  /*5f40*/  DFMA R210, R210, R216, R148 ;  /* 0x000000d8d2d2722b */ /* 0x000fe40000000094 */
[----:B------:R-:W-:Y:S02]  /*5f50*/  DADD R148, -R196, R130 ;  /* 0x00000000c4947229 */ /* 0x000fe40000000182 */
[----:B------:R-:W-:Y:S02]  /*5f60*/  DADD R216, -R26, R106 ;  /* 0x000000001ad87229 */ /* 0x000fe4000000016a */
[----:B------:R-:W-:Y:S02]  /*5f70*/  DADD R136, R136, -R170 ;  /* 0x0000000088887229 */ /* 0x000fe400000008aa */
[C---:B------:R-:W-:Y:S02]  /*5f80*/  DADD R240, -R170.reuse, R240 ;  /* 0x00000000aaf07229 */ /* 0x040fe400000001f0 */
[----:B------:R-:W-:-:S02]  /*5f90*/  DADD R202, -R170, R202 ;  /* 0x00000000aaca7229 */ /* 0x000fc400000001ca */
[----:B------:R-:W-:Y:S02]  /*5fa0*/  DFMA R204, R226, R52, R204 ;  /* 0x00000034e2cc722b */ /* 0x000fe400000000cc */
[----:B------:R-:W-:Y:S02]  /*5fb0*/  DADD R96, R96, -R122 ;  /* 0x0000000060607229 */ /* 0x000fe4000000087a */
[----:B------:R-:W-:Y:S02]  /*5fc0*/  DFMA R240, R246, R240, R242 ;  /* 0x000000f0f6f0722b */ /* 0x000fe400000000f2 */
[----:B------:R-:W-:Y:S01]  /*5fd0*/  DADD R188, -R170, R188 ;  /* 0x00000000aabc7229 */ /* 0x000fe200000001bc */
[----:B------:R-:W4:Y:S01]  /*5fe0*/  LDG.E.64.CONSTANT R242, desc[UR18][R66.64+0x4ef7f8] ;  /* 0x4ef7f81242f27981 */ /* 0x000f22000c1e9b00 */
[----:B------:R-:W-:Y:S02]  /*5ff0*/  DFMA R244, R226, R154, R244 ;  /* 0x0000009ae2f4722b */ /* 0x000fe400000000f4 */
[----:B------:R-:W-:-:S02]  /*6000*/  DFMA R234, R204, R202, R234 ;  /* 0x000000caccea722b */ /* 0x000fc400000000ea */
[C---:B------:R-:W-:Y:S01]  /*6010*/  DADD R182, -R170.reuse, R182 ;  /* 0x00000000aab67229 */ /* 0x040fe200000001b6 */
[----:B------:R-:W4:Y:S01]  /*6020*/  LDG.E.64.CONSTANT R204, desc[UR18][R66.64+0x4eee80] ;  /* 0x4eee801242cc7981 */ /* 0x000f22000c1e9b00 */
[----:B------:R-:W-:Y:S02]  /*6030*/  DADD R178, -R170, R178 ;  /* 0x00000000aab27229 */ /* 0x000fe400000001b2 */
[----:B------:R-:W-:Y:S02]  /*6040*/  DFMA R188, R244, R188, R240 ;  /* 0x000000bcf4bc722b */ /* 0x000fe400000000f0 */
[----:B------:R-:W-:Y:S01]  /*6050*/  DADD R82, R82, -R104 ;  /* 0x0000000052527229 */ /* 0x000fe20000000868 */
[----:B------:R-:W4:Y:S01]  /*6060*/  LDG.E.64.CONSTANT R240, desc[UR18][R66.64+0x4ef7f0] ;  /* 0x4ef7f01242f07981 */ /* 0x000f22000c1e9b00 */
[----:B------:R-:W-:Y:S02]  /*6070*/  DFMA R182, R184, R182, R234 ;  /* 0x000000b6b8b6722b */ /* 0x000fe400000000ea */
[----:B------:R-:W-:Y:S01]  /*6080*/  DFMA R54, R32, -8, R54 ;  /* 0xc02000002036782b */ /* 0x000fe20000000036 */
[----:B------:R-:W4:Y:S01]  /*6090*/  LDG.E.64.CONSTANT R184, desc[UR18][R22.64+0x6587f8] ;  /* 0x6587f81216b87981 */ /* 0x000f22000c1e9b00 */
[----:B------:R-:W-:-:S04]  /*60a0*/  DFMA R174, R174, R178, R188 ;  /* 0x000000b2aeae722b */ /* 0x000fc800000000bc */
[----:B------:R-:W-:Y:S02]  /*60b0*/  DMUL R182, R52, R182 ;  /* 0x000000b634b67228 */ /* 0x000fe40000000000 */
[----:B--2---:R-:W-:Y:S02]  /*60c0*/  DFMA R224, R16, R172, R224 ;  /* 0x000000ac10e0722b */ /* 0x004fe400000000e0 */
[----:B---3--:R-:W-:Y:S02]  /*60d0*/  DADD R144, R144, -R78 ;  /* 0x0000000090907229 */ /* 0x008fe4000000084e */
[----:B----4-:R-:W-:Y:S02]  /*60e0*/  DMUL R202, R42, 0.75 ;  /* 0x3fe800002aca7828 */ /* 0x010fe40000000000 */
[----:B------:R-:W-:Y:S02]  /*60f0*/  DADD R90, R90, -R100 ;  /* 0x000000005a5a7229 */ /* 0x000fe40000000864 */
[----:B------:R-:W-:-:S02]  /*6100*/  DADD R68, R68, -R86 ;  /* 0x0000000044447229 */ /* 0x000fc40000000856 */
[----:B------:R-:W-:Y:S02]  /*6110*/  DFMA R50, R28, -8, R50 ;  /* 0xc02000001c32782b */ /* 0x000fe40000000032 */
[----:B------:R-:W-:Y:S01]  /*6120*/  DFMA R54, R70, 8, R54 ;  /* 0x402000004636782b */ /* 0x000fe20000000036 */
[----:B------:R-:W-:Y:S01]  /*6130*/  IMAD.U32 R178, RZ, RZ, UR12 ;  /* 0x0000000cffb27e24 */ /* 0x000fe2000f8e00ff */
[----:B------:R-:W-:Y:S01]  /*6140*/  DFMA R224, R200, R232, R224 ;  /* 0x000000e8c8e0722b */ /* 0x000fe200000000e0 */
[----:B------:R-:W-:Y:S01]  /*6150*/  MOV R179, UR13 ;  /* 0x0000000d00b37c02 */ /* 0x000fe20008000f00 */
[----:B------:R-:W-:Y:S01]  /*6160*/  DFMA R228, R148, 8, R144 ;  /* 0x4020000094e4782b */ /* 0x000fe20000000090 */
[----:B------:R-:W2:Y:S05]  /*6170*/  LDG.E.64.CONSTANT R188, desc[UR18][R38.64+0x657e80] ;  /* 0x657e801226bc7981 */ /* 0x000eaa000c1e9b00 */
[----:B------:R-:W-:-:S02]  /*6180*/  DFMA R224, R226, R166, R224 ;  /* 0x000000a6e2e0722b */ /* 0x000fc400000000e0 */
[----:B------:R-:W-:Y:S02]  /*6190*/  DADD R144, R180, -R170 ;  /* 0x00000000b4907229 */ /* 0x000fe400000008aa */
[----:B------:R-:W-:-:S04]  /*61a0*/  DADD R148, R46, -R128 ;  /* 0x000000002e947229 */ /* 0x000fc80000000880 */
[----:B------:R-:W-:Y:S02]  /*61b0*/  DFMA R236, R224, 2, R236 ;  /* 0x40000000e0ec782b */ /* 0x000fe400000000ec */
[----:B------:R-:W-:Y:S01]  /*61c0*/  DMUL R228, R206, R228 ;  /* 0x000000e4cee47228 */ /* 0x000fe20000000000 */
[----:B------:R-:W3:Y:S01]  /*61d0*/  LDG.E.64.CONSTANT R224, desc[UR18][R36.64+0x658800] ;  /* 0x6588001224e07981 */ /* 0x000ee2000c1e9b00 */
[----:B------:R-:W-:Y:S02]  /*61e0*/  DFMA R206, -R192, R166, R18 ;  /* 0x000000a6c0ce722b */ /* 0x000fe40000000112 */
[----:B------:R-:W-:Y:S02]  /*61f0*/  DMUL R144, R210, R144 ;  /* 0x00000090d2907228 */ /* 0x000fe40000000000 */
[----:B------:R-:W-:Y:S02]  /*6200*/  DFMA R18, R216, 8, R148 ;  /* 0x40200000d812782b */ /* 0x000fe40000000094 */
[----:B------:R-:W-:-:S02]  /*6210*/  DFMA R236, R172, R42, R236 ;  /* 0x0000002aacec722b */ /* 0x000fc400000000ec */
[----:B------:R-:W-:Y:S02]  /*6220*/  DMUL R216, R20, 3 ;  /* 0x4008000014d87828 */ /* 0x000fe40000000000 */
[----:B------:R-:W-:Y:S02]  /*6230*/  DMUL R46, R16, 0.75 ;  /* 0x3fe80000102e7828 */ /* 0x000fe40000000000 */
[----:B------:R-:W-:Y:S02]  /*6240*/  DADD R210, R124, -R80 ;  /* 0x000000007cd27229 */ /* 0x000fe40000000850 */
[----:B------:R-:W-:Y:S02]  /*6250*/  DMUL R124, R228, 8 ;  /* 0x40200000e47c7828 */ /* 0x000fe40000000000 */
[----:B------:R-:W-:Y:S02]  /*6260*/  DFMA R136, R150, R136, R144 ;  /* 0x000000889688722b */ /* 0x000fe40000000090 */
[----:B------:R-:W-:-:S02]  /*6270*/  DFMA R236, R200, R216, R236 ;  /* 0x000000d8c8ec722b */ /* 0x000fc400000000ec */
[----:B------:R-:W-:Y:S02]  /*6280*/  DADD R144, -R94, R126 ;  /* 0x000000005e907229 */ /* 0x000fe4000000017e */
[----:B------:R-:W-:Y:S02]  /*6290*/  DADD R148, -R40, R92 ;  /* 0x0000000028947229 */ /* 0x000fe4000000015c */
[----:B------:R-:W-:Y:S02]  /*62a0*/  DFMA R206, R172, -R46, R206 ;  /* 0x8000002eacce722b */ /* 0x000fe400000000ce */
[----:B------:R-:W-:Y:S02]  /*62b0*/  DFMA R124, R194, R18, -R124 ;  /* 0x00000012c27c722b */ /* 0x000fe4000000087c */
[----:B------:R-:W-:Y:S01]  /*62c0*/  DADD R18, -R170, R118 ;  /* 0x00000000aa127229 */ /* 0x000fe20000000176 */
[----:B------:R-:W4:Y:S01]  /*62d0*/  LDG.E.64.CONSTANT R194, desc[UR18][R98.64+0x4ef7f8] ;  /* 0x4ef7f81262c27981 */ /* 0x000f22000c1e9b00 */
[----:B------:R-:W-:-:S02]  /*62e0*/  DFMA R236, R198, R166, R236 ;  /* 0x000000a6c6ec722b */ /* 0x000fc400000000ec */
[----:B------:R-:W-:Y:S02]  /*62f0*/  DFMA R96, R144, 8, R96 ;  /* 0x402000009060782b */ /* 0x000fe40000000060 */
[----:B------:R-:W-:Y:S02]  /*6300*/  DFMA R148, R148, 8, R210 ;  /* 0x402000009494782b */ /* 0x000fe400000000d2 */
[----:B------:R-:W-:Y:S02]  /*6310*/  DFMA R206, R206, 2, R146 ;  /* 0x40000000cece782b */ /* 0x000fe40000000092 */
[----:B------:R-:W-:Y:S02]  /*6320*/  DFMA R174, R154, R174, R182 ;  /* 0x000000ae9aae722b */ /* 0x000fe400000000b6 */
[----:B------:R-:W-:Y:S02]  /*6330*/  DMUL R52, R52, R166 ;  /* 0x000000a634347228 */ /* 0x000fe40000000000 */
[----:B------:R-:W-:Y:S01]  /*6340*/  DFMA R50, R76, 8, R50 ;  /* 0x402000004c32782b */ /* 0x000fe20000000032 */
[----:B------:R-:W-:Y:S01]  /*6350*/  IMAD.U32 R200, RZ, RZ, UR12 ;  /* 0x0000000cffc87e24 */ /* 0x000fe2000f8e00ff */
[----:B------:R-:W-:Y:S01]  /*6360*/  DFMA R18, R236, R18, R136 ;  /* 0x00000012ec12722b */ /* 0x000fe20000000088 */
[----:B------:R-:W-:Y:S01]  /*6370*/  MOV R201, UR13 ;  /* 0x0000000d00c97c02 */ /* 0x000fe20008000f00 */
[----:B------:R-:W-:Y:S01]  /*6380*/  DMUL R164, R164, R96 ;  /* 0x00000060a4a47228 */ /* 0x000fe20000000000 */
[----:B------:R-:W2:Y:S01]  /*6390*/  LDG.E.64.CONSTANT R236, desc[UR18][R66.64+0x4ee500] ;  /* 0x4ee5001242ec7981 */ /* 0x000ea2000c1e9b00 */
[----:B------:R-:W-:-:S02]  /*63a0*/  DMUL R148, R190, R148 ;  /* 0x00000094be947228 */ /* 0x000fc40000000000 */
[----:B------:R-:W-:Y:S01]  /*63b0*/  DADD R136, -R34, R114 ;  /* 0x0000000022887229 */ /* 0x000fe20000000172 */
[----:B------:R-:W-:Y:S01]  /*63c0*/  IMAD.U32 R228, RZ, RZ, UR12 ;  /* 0x0000000cffe47e24 */ /* 0x000fe2000f8e00ff */
[----:B------:R-:W-:Y:S01]  /*63d0*/  DADD R96, R44, -R120 ;  /* 0x000000002c607229 */ /* 0x000fe20000000878 */
[----:B------:R-:W-:Y:S01]  /*63e0*/  MOV R229, UR13 ;  /* 0x0000000d00e57c02 */ /* 0x000fe20008000f00 */
[----:B------:R-:W-:Y:S01]  /*63f0*/  DADD R144, -R132, R110 ;  /* 0x0000000084907229 */ /* 0x000fe2000000016e */
[----:B------:R-:W3:Y:S01]  /*6400*/  LDG.E.64.CONSTANT R210, desc[UR18][R22.64+0x658808] ;  /* 0x6588081216d27981 */ /* 0x000ee2000c1e9b00 */
[----:B------:R-:W-:Y:S02]  /*6410*/  DADD R146, -R102, R108 ;  /* 0x0000000066927229 */ /* 0x000fe4000000016c */
[----:B------:R-:W-:Y:S01]  /*6420*/  DFMA R206, -R220, R166, R206 ;  /* 0x000000a6dcce722b */ /* 0x000fe200000001ce */
[----:B------:R-:W3:Y:S01]  /*6430*/  LDG.E.64.CONSTANT R182, desc[UR18][R66.64+0x4f0180] ;  /* 0x4f01801242b67981 */ /* 0x000ee2000c1e9b00 */
[----:B------:R-:W-:-:S02]  /*6440*/  DFMA R124, R148, 8, R124 ;  /* 0x40200000947c782b */ /* 0x000fc4000000007c */
[----:B------:R-:W-:Y:S02]  /*6450*/  DFMA R96, R136, 8, R96 ;  /* 0x402000008860782b */ /* 0x000fe40000000060 */
[----:B------:R-:W-:Y:S02]  /*6460*/  DFMA R90, R144, 8, R90 ;  /* 0x40200000905a782b */ /* 0x000fe4000000005a */
[----:B------:R-:W-:Y:S01]  /*6470*/  DMUL R164, R164, 8 ;  /* 0x40200000a4a47828 */ /* 0x000fe20000000000 */
[----:B------:R-:W2:Y:S01]  /*6480*/  LDG.E.64.CONSTANT R144, desc[UR18][R98.64+0x4eee80] ;  /* 0x4eee801262907981 */ /* 0x000ea2000c1e9b00 */
[----:B------:R-:W-:Y:S02]  /*6490*/  DFMA R82, R146, 8, R82 ;  /* 0x402000009252782b */ /* 0x000fe40000000052 */
[----:B------:R-:W-:Y:S02]  /*64a0*/  DFMA R206, R172, -R202, R206 ;  /* 0x800000caacce722b */ /* 0x000fe400000000ce */
[----:B------:R-:W-:Y:S01]  /*64b0*/  DADD R44, -R170, R88 ;  /* 0x00000000aa2c7229 */ /* 0x000fe20000000158 */
[----:B------:R-:W4:Y:S01]  /*64c0*/  LDG.E.64.CONSTANT R172, desc[UR18][R98.64+0x4ef7f0] ;  /* 0x4ef7f01262ac7981 */ /* 0x000f22000c1e9b00 */
[----:B------:R-:W-:-:S02]  /*64d0*/  DMUL R154, R154, R166 ;  /* 0x000000a69a9a7228 */ /* 0x000fc40000000000 */
[----:B------:R-:W-:Y:S02]  /*64e0*/  DFMA R96, -R162, R96, R124 ;  /* 0x00000060a260722b */ /* 0x000fe4000000017c */
[----:B------:R-:W-:Y:S02]  /*64f0*/  DFMA R90, R160, R90, -R164 ;  /* 0x0000005aa05a722b */ /* 0x000fe400000008a4 */
[----:B------:R-:W-:Y:S01]  /*6500*/  DADD R136, -R78, R80 ;  /* 0x000000004e887229 */ /* 0x000fe20000000150 */
[----:B------:R-:W3:Y:S01]  /*6510*/  LDG.E.64.CONSTANT R164, desc[UR18][R98.64+0x4ef808] ;  /* 0x4ef8081262a47981 */ /* 0x000ee2000c1e9b00 */
[----:B------:R-:W-:Y:S02]  /*6520*/  DMUL R82, R158, R82 ;  /* 0x000000529e527228 */ /* 0x000fe40000000000 */
[----:B------:R-:W-:Y:S02]  /*6530*/  DADD R124, R128, -R120 ;  /* 0x00000000807c7229 */ /* 0x000fe40000000878 */
[----:B------:R-:W-:Y:S01]  /*6540*/  DMUL R52, R52, UR14 ;  /* 0x0000000e34347c28 */ /* 0x000fe20008000000 */
[----:B------:R-:W-:Y:S01]  /*6550*/  IMAD.U32 R146, RZ, RZ, UR12 ;  /* 0x0000000cff927e24 */ /* 0x000fe2000f8e00ff */
[----:B------:R-:W-:Y:S01]  /*6560*/  DFMA R18, R206, R44, R18 ;  /* 0x0000002cce12722b */ /* 0x000fe20000000012 */
[----:B------:R-:W-:Y:S01]  /*6570*/  MOV R147, UR13 ;  /* 0x0000000d00937c02 */ /* 0x000fe20008000f00 */
[----:B------:R-:W-:Y:S01]  /*6580*/  DMUL R154, R154, UR14 ;  /* 0x0000000e9a9a7c28 */ /* 0x000fe20008000000 */
[----:B------:R-:W2:Y:S01]  /*6590*/  LDG.E.64.CONSTANT R206, desc[UR18][R60.64+0x658800] ;  /* 0x658800123cce7981 */ /* 0x000ea2000c1e9b00 */
[----:B------:R-:W-:-:S02]  /*65a0*/  DADD R44, -R48, R64 ;  /* 0x00000000302c7229 */ /* 0x000fc40000000140 */
[----:B------:R-:W-:Y:S01]  /*65b0*/  DFMA R124, R136, 8, R124 ;  /* 0x40200000887c782b */ /* 0x000fe2000000007c */
[----:B------:R-:W2:Y:S01]  /*65c0*/  LDG.E.64.CONSTANT R162, desc[UR18][R66.64+0x4ef808] ;  /* 0x4ef8081242a27981 */ /* 0x000ea2000c1e9b00 */
[----:B------:R-:W-:Y:S02]  /*65d0*/  DFMA R82, R82, 8, R90 ;  /* 0x402000005252782b */ /* 0x000fe4000000005a */
[----:B------:R-:W-:Y:S02]  /*65e0*/  DADD R136, -R122, R104 ;  /* 0x000000007a887229 */ /* 0x000fe40000000168 */
[----:B------:R-:W-:Y:S02]  /*65f0*/  DADD R90, R100, -R86 ;  /* 0x00000000645a7229 */ /* 0x000fe40000000856 */
[----:B------:R-:W-:Y:S02]  /*6600*/  DFMA R18, R166, R18, R174 ;  /* 0x00000012a612722b */ /* 0x000fe400000000ae */
[----:B------:R-:W-:Y:S01]  /*6610*/  DMUL R96, R154, R96 ;  /* 0x000000609a607228 */ /* 0x000fe20000000000 */
[----:B------:R-:W2:Y:S01]  /*6620*/  LDG.E.64.CONSTANT R174, desc[UR18][R22.64+0x658810] ;  /* 0x6588101216ae7981 */ /* 0x000ea2000c1e9b00 */
[----:B------:R-:W-:-:S02]  /*6630*/  DFMA R44, R44, 8, R68 ;  /* 0x402000002c2c782b */ /* 0x000fc40000000044 */
[----:B------:R-:W-:Y:S01]  /*6640*/  DFMA R68, R136, 8, R90 ;  /* 0x402000008844782b */ /* 0x000fe2000000005a */
[----:B------:R-:W2:Y:S01]  /*6650*/  LDG.E.64.CONSTANT R166, desc[UR18][R38.64+0x657500] ;  /* 0x6575001226a67981 */ /* 0x000ea2000c1e9b00 */
[----:B------:R-:W-:Y:S02]  /*6660*/  DMUL R90, R42, R124 ;  /* 0x0000007c2a5a7228 */ /* 0x000fe40000000000 */
[----:B------:R-:W-:Y:S02]  /*6670*/  DFMA R18, R18, UR26, R96 ;  /* 0x0000001a12127c2b */ /* 0x000fe40008000060 */
[----:B------:R-:W-:Y:S02]  /*6680*/  DFMA R44, -R152, R44, R82 ;  /* 0x0000002c982c722b */ /* 0x000fe40000000152 */
[----:B------:R-:W-:Y:S01]  /*6690*/  DMUL R68, R42, R68 ;  /* 0x000000442a447228 */ /* 0x000fe20000000000 */
[----:B------:R-:W2:Y:S01]  /*66a0*/  LDG.E.64.CONSTANT R82, desc[UR18][R98.64+0x4ef810] ;  /* 0x4ef8101262527981 */ /* 0x000ea2000c1e9b00 */
[----:B------:R-:W-:-:S04]  /*66b0*/  DADD R54, R54, -R90 ;  /* 0x0000000036367229 */ /* 0x000fc8000000085a */
[----:B------:R-:W-:Y:S02]  /*66c0*/  DFMA R18, R52, R44, R18 ;  /* 0x0000002c3412722b */ /* 0x000fe40000000012 */
[----:B------:R-:W-:Y:S01]  /*66d0*/  DADD R50, R50, -R68 ;  /* 0x0000000032327229 */ /* 0x000fe20000000844 */
[----:B------:R-:W2:Y:S05]  /*66e0*/  LDG.E.64.CONSTANT R44, desc[UR18][R98.64+0x4f0b00] ;  /* 0x4f0b0012622c7981 */ /* 0x000eaa000c1e9b00 */
[----:B------:R-:W-:Y:S01]  /*66f0*/  DFMA R18, R154, R54, R18 ;  /* 0x000000369a12722b */ /* 0x000fe20000000012 */
[----:B------:R-:W2:Y:S07]  /*6700*/  LDG.E.64.CONSTANT R54, desc[UR18][R98.64+0x4ee500] ;  /* 0x4ee5001262367981 */ /* 0x000eae000c1e9b00 */
[----:B------:R-:W-:Y:S01]  /*6710*/  DFMA R18, R52, R50, R18 ;  /* 0x000000323412722b */ /* 0x000fe20000000012 */
[----:B------:R-:W2:Y:S07]  /*6720*/  LDG.E.64.CONSTANT R52, desc[UR18][R98.64+0x4f0180] ;  /* 0x4f01801262347981 */ /* 0x000eae000c1e9b00 */
[----:B------:R-:W-:-:S07]  /*6730*/  DFMA R30, R18, UR28, R30 ;  /* 0x0000001c121e7c2b */ /* 0x000fce000800001e */
        /* <DEDUP_REMOVED lines=8> */
[----:B0-----:R-:W2:Y:S04]  /*67c0*/  LDG.E.64 R30, desc[UR18][R84.64] ;  /* 0x00000012541e7981 */ /* 0x001ea8000c1e1b00 */
        /* <DEDUP_REMOVED lines=10> */
[----:B------:R-:W-:-:S06]  /*6870*/  DMUL R124, R164, R244 ;  /* 0x000000f4a47c7228 */ /* 0x000fcc0000000000 */
[----:B------:R-:W-:Y:S02]  /*6880*/  DFMA R246, -R116, R50, R96 ;  /* 0x0000003274f6722b */ /* 0x000fe40000000160 */
[----:B------:R-:W-:-:S06]  /*6890*/  DFMA R150, R172, R148, R124 ;  /* 0x00000094ac96722b */ /* 0x000fcc000000007c */
[----:B------:R-:W-:Y:S01]  /*68a0*/  DFMA R246, -R136, R148, R246 ;  /* 0x0000009488f6722b */ /* 0x000fe200000001f6 */
[----:B------:R-:W-:Y:S01]  /*68b0*/  IMAD.U32 R148, RZ, RZ, UR12 ;  /* 0x0000000cff947e24 */ /* 0x000fe2000f8e00ff */
[----:B------:R-:W-:Y:S01]  /*68c0*/  MOV R149, UR13 ;  /* 0x0000000d00957c02 */ /* 0x000fe20008000f00 */
[----:B------:R-:W-:-:S05]  /*68d0*/  DMUL R136, R194, 3 ;  /* 0x40080000c2887828 */ /* 0x000fca0000000000 */
[----:B------:R-:W2:Y:S01]  /*68e0*/  LDG.E.64 R148, desc[UR18][R148.64+0x48] ;  /* 0x0000481294947981 */ /* 0x000ea2000c1e1b00 */
[-C--:B------:R-:W-:Y:S02]  /*68f0*/  DFMA R150, R232, R50.reuse, R150 ;  /* 0x00000032e896722b */ /* 0x080fe40000000096 */
[----:B------:R-:W-:Y:S02]  /*6900*/  DFMA R124, -R116, R50, R124 ;  /* 0x00000032747c722b */ /* 0x000fe4000000017c */
[----:B------:R-:W-:Y:S02]  /*6910*/  DFMA R154, R82, R152, R96 ;  /* 0x00000098529a722b */ /* 0x000fe40000000060 */
[----:B------:R-:W-:Y:S02]  /*6920*/  DMUL R96, R52, R190 ;  /* 0x000000be34607228 */ /* 0x000fe40000000000 */
[----:B------:R-:W-:Y:S02]  /*6930*/  DFMA R18, R18, R136, R150 ;  /* 0x000000881212722b */ /* 0x000fe40000000096 */
[----:B------:R-:W-:-:S04]  /*6940*/  DMUL R136, R82, 0.75 ;  /* 0x3fe8000052887828 */ /* 0x000fc80000000000 */
[----:B------:R-:W-:-:S04]  /*6950*/  DFMA R150, R54, R234, R96 ;  /* 0x000000ea3696722b */ /* 0x000fc80000000060 */
[----:B------:R-:W-:Y:S01]  /*6960*/  DFMA R152, R152, -R136, R124 ;  /* 0x800000889898722b */ /* 0x000fe2000000007c */
[----:B------:R-:W3:Y:S01]  /*6970*/  LDG.E.64.CONSTANT R124, desc[UR18][R22.64+0x6587f0] ;  /* 0x6587f012167c7981 */ /* 0x000ee2000c1e9b00 */
[----:B------:R-:W-:Y:S02]  /*6980*/  DFMA R244, R244, R158, R154 ;  /* 0x0000009ef4f4722b */ /* 0x000fe4000000009a */
[----:B------:R-:W-:Y:S01]  /*6990*/  DFMA R150, R232, R30, R150 ;  /* 0x0000001ee896722b */ /* 0x000fe20000000096 */
[----:B------:R-:W4:Y:S01]  /*69a0*/  LDG.E.64.CONSTANT R158, desc[UR18][R66.64+0x4f0b00] ;  /* 0x4f0b0012429e7981 */ /* 0x000f22000c1e9b00 */
[C---:B------:R-:W-:Y:S02]  /*69b0*/  DMUL R154, R144.reuse, 3 ;  /* 0x40080000909a7828 */ /* 0x040fe40000000000 */
[----:B------:R-:W-:-:S06]  /*69c0*/  DMUL R136, R144, R238 ;  /* 0x000000ee90887228 */ /* 0x000fcc0000000000 */
[----:B------:R-:W-:Y:S02]  /*69d0*/  DFMA R238, R238, R154, R150 ;  /* 0x0000009aeeee722b */ /* 0x000fe40000000096 */
[----:B------:R-:W-:Y:S02]  /*69e0*/  DMUL R154, R54, 0.75 ;  /* 0x3fe80000369a7828 */ /* 0x000fe40000000000 */
[--C-:B------:R-:W-:Y:S02]  /*69f0*/  DFMA R150, -R116, R30, R136.reuse ;  /* 0x0000001e7496722b */ /* 0x100fe40000000188 */
[----:B------:R-:W-:-:S06]  /*6a00*/  DFMA R136, R44, R160, R136 ;  /* 0x000000a02c88722b */ /* 0x000fcc0000000088 */
[----:B------:R-:W-:Y:S02]  /*6a10*/  DFMA R234, -R154, R234, R150 ;  /* 0x000000ea9aea722b */ /* 0x000fe40000000196 */
[----:B------:R-:W-:Y:S01]  /*6a20*/  DMUL R150, R52, 3 ;  /* 0x4008000034967828 */ /* 0x000fe20000000000 */
[----:B------:R-:W4:Y:S01]  /*6a30*/  LDG.E.64.CONSTANT R154, desc[UR18][R66.64+0x4ef810] ;  /* 0x4ef81012429a7981 */ /* 0x000f22000c1e9b00 */
[----:B------:R-:W-:-:S06]  /*6a40*/  DFMA R96, -R116, R30, R96 ;  /* 0x0000001e7460722b */ /* 0x000fcc0000000160 */
[----:B------:R-:W-:Y:S02]  /*6a50*/  DFMA R190, R190, R150, R136 ;  /* 0x00000096bebe722b */ /* 0x000fe40000000088 */
[----:B------:R-:W-:Y:S01]  /*6a60*/  DMUL R136, R44, 0.75 ;  /* 0x3fe800002c887828 */ /* 0x000fe20000000000 */
[----:B------:R-:W4:Y:S07]  /*6a70*/  LDG.E.64.CONSTANT R150, desc[UR18][R38.64+0x659180] ;  /* 0x6591801226967981 */ /* 0x000f2e000c1e9b00 */
        /* <DEDUP_REMOVED lines=12> */
[----:B------:R-:W-:Y:S02]  /*6b40*/  DMUL R204, R16, R178 ;  /* 0x000000b210cc7228 */ /* 0x000fe40000000000 */
[----:B------:R-:W-:-:S06]  /*6b50*/  DMUL R238, R230, R200 ;  /* 0x000000c8e6ee7228 */ /* 0x000fcc0000000000 */
[----:B------:R-:W-:Y:S02]  /*6b60*/  DFMA R58, R58, R228, R204 ;  /* 0x000000e43a3a722b */ /* 0x000fe400000000cc */
[----:B------:R-:W-:-:S06]  /*6b70*/  DFMA R208, R208, 2, R238 ;  /* 0x40000000d0d0782b */ /* 0x000fcc00000000ee */
[-C--:B------:R-:W-:Y:S02]  /*6b80*/  DFMA R58, R232, R146.reuse, R58 ;  /* 0x00000092e83a722b */ /* 0x080fe4000000003a */
[----:B------:R-:W-:Y:S02]  /*6b90*/  DFMA R208, -R112, R146, R208 ;  /* 0x0000009270d0722b */ /* 0x000fe400000001d0 */
[----:B------:R-:W-:-:S04]  /*6ba0*/  DMUL R222, R222, R228 ;  /* 0x000000e4dede7228 */ /* 0x000fc80000000000 */
[----:B------:R-:W-:Y:S02]  /*6bb0*/  DFMA R58, R226, R200, R58 ;  /* 0x000000c8e23a722b */ /* 0x000fe4000000003a */
[----:B------:R-:W-:Y:S02]  /*6bc0*/  DFMA R212, -R212, R228, R208 ;  /* 0x000000e4d4d4722b */ /* 0x000fe400000001d0 */
[----:B------:R-:W-:-:S04]  /*6bd0*/  DMUL R208, R42, R178 ;  /* 0x000000b22ad07228 */ /* 0x000fc80000000000 */
[----:B------:R-:W-:-:S08]  /*6be0*/  DFMA R58, R58, 2, R222 ;  /* 0x400000003a3a782b */ /* 0x000fd000000000de */
[----:B------:R-:W-:-:S08]  /*6bf0*/  DADD R58, R58, R208 ;  /* 0x000000003a3a7229 */ /* 0x000fd000000000d0 */
[----:B------:R-:W-:Y:S02]  /*6c00*/  DFMA R222, R216, R146, R58 ;  /* 0x00000092d8de722b */ /* 0x000fe4000000003a */
[----:B------:R-:W-:Y:S02]  /*6c10*/  DMUL R58, R16, 3 ;  /* 0x40080000103a7828 */ /* 0x000fe40000000000 */
[----:B------:R-:W-:-:S04]  /*6c20*/  DADD R196, R196, -R184 ;  /* 0x00000000c4c47229 */ /* 0x000fc800000008b8 */
[----:B------:R-:W-:Y:S02]  /*6c30*/  DFMA R198, R198, R200, R222 ;  /* 0x000000c8c6c6722b */ /* 0x000fe400000000de */
[----:B------:R-:W-:Y:S02]  /*6c40*/  DADD R200, -R214, R78 ;  /* 0x00000000d6c87229 */ /* 0x000fe4000000014e */
[----:B------:R-:W-:-:S06]  /*6c50*/  DADD R222, -R72, R128 ;  /* 0x0000000048de7229 */ /* 0x000fcc0000000180 */
[----:B------:R-:W-:Y:S02]  /*6c60*/  DFMA R226, R200, 8, R196 ;  /* 0x40200000c8e2782b */ /* 0x000fe400000000c4 */
[----:B------:R-:W-:Y:S02]  /*6c70*/  DADD R196, R170, -R118 ;  /* 0x00000000aac47229 */ /* 0x000fe40000000876 */
[----:B------:R-:W-:-:S04]  /*6c80*/  DFMA R204, -R116, R146, R204 ;  /* 0x0000009274cc722b */ /* 0x000fc800000001cc */
[----:B------:R-:W-:Y:S02]  /*6c90*/  DMUL R226, R194, R226 ;  /* 0x000000e2c2e27228 */ /* 0x000fe40000000000 */
[----:B------:R-:W-:Y:S02]  /*6ca0*/  DMUL R196, R198, R196 ;  /* 0x000000c4c6c47228 */ /* 0x000fe40000000000 */
[----:B------:R-:W-:Y:S02]  /*6cb0*/  DADD R198, R180, -R118 ;  /* 0x00000000b4c67229 */ /* 0x000fe40000000876 */
[----:B------:R-:W-:Y:S02]  /*6cc0*/  DADD R240, -R118, R240 ;  /* 0x0000000076f07229 */ /* 0x000fe400000001f0 */
[----:B------:R-:W-:Y:S02]  /*6cd0*/  DMUL R180, R226, 8 ;  /* 0x40200000e2b47828 */ /* 0x000fe40000000000 */
[----:B------:R-:W-:Y:S01]  /*6ce0*/  DADD R182, -R118, R182 ;  /* 0x0000000076b67229 */ /* 0x000fe200000001b6 */
[----:B------:R-:W4:Y:S01]  /*6cf0*/  LDG.E.64.CONSTANT R226, desc[UR18][R66.64+0x5a3680] ;  /* 0x5a36801242e27981 */ /* 0x000f22000c1e9b00 */
[----:B------:R-:W-:-:S02]  /*6d00*/  DFMA R190, R232, R30, R190 ;  /* 0x0000001ee8be722b */ /* 0x000fc400000000be */
[----:B------:R-:W-:Y:S02]  /*6d10*/  DFMA R240, R246, R240, R242 ;  /* 0x000000f0f6f0722b */ /* 0x000fe400000000f2 */
[----:B------:R-:W-:Y:S01]  /*6d20*/  DADD R162, -R118, R162 ;  /* 0x0000000076a27229 */ /* 0x000fe200000001a2 */
[----:B------:R-:W4:Y:S01]  /*6d30*/  LDG.E.64.CONSTANT R246, desc[UR18][R66.64+0x5a3ff8] ;  /* 0x5a3ff81242f67981 */ /* 0x000f22000c1e9b00 */
[----:B------:R-:W-:Y:S02]  /*6d40*/  DFMA R244, R232, R50, R244 ;  /* 0x00000032e8f4722b */ /* 0x000fe400000000f4 */
[----:B------:R-:W-:Y:S02]  /*6d50*/  DFMA R234, R190, R182, R234 ;  /* 0x000000b6beea722b */ /* 0x000fe400000000ea */
[----:B------:R-:W-:Y:S01]  /*6d60*/  DADD R132, R132, -R166 ;  /* 0x0000000084847229 */ /* 0x000fe200000008a6 */
[----:B------:R-:W4:Y:S03]  /*6d70*/  LDG.E.64.CONSTANT R182, desc[UR18][R98.64+0x5a3ff0] ;  /* 0x5a3ff01262b67981 */ /* 0x000f26000c1e9b00 */
[----:B------:R-:W-:-:S02]  /*6d80*/  DFMA R162, R244, R162, R240 ;  /* 0x000000a2f4a2722b */ /* 0x000fc400000000f0 */
[----:B------:R-:W-:Y:S02]  /*6d90*/  DFMA R196, R212, R198, R196 ;  /* 0x000000c6d4c4722b */ /* 0x000fe400000000c4 */
[----:B------:R-:W-:Y:S01]  /*6da0*/  DFMA R32, R156, -8, R32 ;  /* 0xc02000009c20782b */ /* 0x000fe20000000020 */
[----:B------:R-:W4:Y:S01]  /*6db0*/  LDG.E.64.CONSTANT R198, desc[UR18][R98.64+0x5a3ff8] ;  /* 0x5a3ff81262c67981 */ /* 0x000f22000c1e9b00 */
[----:B--2---:R-:W-:-:S08]  /*6dc0*/  DFMA R236, R224, R148, R236 ;  /* 0x00000094e0ec722b */ /* 0x004fd000000000ec */
[----:B------:R-:W-:-:S08]  /*6dd0*/  DFMA R236, R178, R58, R236 ;  /* 0x0000003ab2ec722b */ /* 0x000fd000000000ec */
[----:B------:R-:W-:Y:S02]  /*6de0*/  DFMA R236, R232, R146, R236 ;  /* 0x00000092e8ec722b */ /* 0x000fe400000000ec */
[----:B---3--:R-:W-:Y:S02]  /*6df0*/  DADD R200, R26, -R124 ;  /* 0x000000001ac87229 */ /* 0x008fe4000000087c */
[----:B------:R-:W-:-:S04]  /*6e00*/  DMUL R26, R224, 0.75 ;  /* 0x3fe80000e01a7828 */ /* 0x000fc80000000000 */
[----:B------:R-:W-:Y:S02]  /*6e10*/  DFMA R238, R236, 2, R238 ;  /* 0x40000000ecee782b */ /* 0x000fe400000000ee */
[----:B----4-:R-:W-:Y:S01]  /*6e20*/  DADD R158, -R118, R158 ;  /* 0x00000000769e7229 */ /* 0x010fe2000000019e */
[----:B------:R-:W2:Y:S01]  /*6e30*/  LDG.E.64.CONSTANT R236, desc[UR18][R66.64+0x5a4010] ;  /* 0x5a40101242ec7981 */ /* 0x000ea2000c1e9b00 */
[----:B------:R-:W-:Y:S02]  /*6e40*/  DFMA R194, R222, 8, R200 ;  /* 0x40200000dec2782b */ /* 0x000fe400000000c8 */
[----:B------:R-:W-:Y:S02]  /*6e50*/  DADD R222, R40, -R210 ;  /* 0x0000000028de7229 */ /* 0x000fe400000008d2 */
[----:B------:R-:W-:Y:S02]  /*6e60*/  DFMA R238, R148, R206, R238 ;  /* 0x000000ce94ee722b */ /* 0x000fe400000000ee */
[----:B------:R-:W-:-:S02]  /*6e70*/  DMUL R40, R42, 3 ;  /* 0x400800002a287828 */ /* 0x000fc40000000000 */
[----:B------:R-:W-:Y:S02]  /*6e80*/  DFMA R204, R148, -R26, R204 ;  /* 0x8000001a94cc722b */ /* 0x000fe400000000cc */
[----:B------:R-:W-:Y:S02]  /*6e90*/  DFMA R180, R172, R194, -R180 ;  /* 0x000000c2acb4722b */ /* 0x000fe400000008b4 */
[----:B------:R-:W-:Y:S01]  /*6ea0*/  DADD R172, R94, -R188 ;  /* 0x000000005eac7229 */ /* 0x000fe200000008bc */
[----:B------:R-:W3:Y:S01]  /*6eb0*/  LDG.E.64.CONSTANT R194, desc[UR18][R66.64+0x5a2d00] ;  /* 0x5a2d001242c27981 */ /* 0x000ee2000c1e9b00 */
[----:B------:R-:W-:Y:S02]  /*6ec0*/  DFMA R238, R178, R40, R238 ;  /* 0x00000028b2ee722b */ /* 0x000fe400000000ee */
[----:B------:R-:W-:Y:S02]  /*6ed0*/  DFMA R204, R204, 2, R208 ;  /* 0x40000000cccc782b */ /* 0x000fe400000000d0 */
[----:B------:R-:W-:-:S02]  /*6ee0*/  DADD R178, -R140, R122 ;  /* 0x000000008cb27229 */ /* 0x000fc4000000017a */
[----:B------:R-:W-:Y:S02]  /*6ef0*/  DADD R200, -R186, R80 ;  /* 0x00000000bac87229 */ /* 0x000fe40000000150 */
[----:B------:R-:W-:Y:S02]  /*6f00*/  DMUL R94, R206, 0.75 ;  /* 0x3fe80000ce5e7828 */ /* 0x000fe40000000000 */
[----:B------:R-:W-:Y:S02]  /*6f10*/  DADD R154, -R118, R154 ;  /* 0x00000000769a7229 */ /* 0x000fe4000000019a */
[----:B------:R-:W-:Y:S02]  /*6f20*/  DFMA R204, -R112, R146, R204 ;  /* 0x0000009270cc722b */ /* 0x000fe400000001cc */
[----:B------:R-:W-:Y:S02]  /*6f30*/  DFMA R172, R178, 8, R172 ;  /* 0x40200000b2ac782b */ /* 0x000fe400000000ac */
[----:B------:R-:W-:Y:S01]  /*6f40*/  DFMA R200, R200, 8, R222 ;  /* 0x40200000c8c8782b */ /* 0x000fe200000000de */
[----:B------:R-:W4:Y:S01]  /*6f50*/  LDG.E.64.CONSTANT R178, desc[UR18][R98.64+0x5a3680] ;  /* 0x5a36801262b27981 */ /* 0x000f22000c1e9b00 */
[----:B------:R-:W-:-:S02]  /*6f60*/  DFMA R158, R160, R158, R234 ;  /* 0x0000009ea09e722b */ /* 0x000fc400000000ea */
[----:B------:R-:W-:Y:S02]  /*6f70*/  DFMA R152, R152, R154, R162 ;  /* 0x0000009a9898722b */ /* 0x000fe400000000a2 */
[----:B------:R-:W-:Y:S01]  /*6f80*/  DFMA R204, R148, -R94, R204 ;  /* 0x8000005e94cc722b */ /* 0x000fe200000000cc */
[----:B------:R-:W2:Y:S01]  /*6f90*/  LDG.E.64.CONSTANT R162, desc[UR18][R98.64+0x5a4980] ;  /* 0x5a49801262a27981 */ /* 0x000ea2000c1e9b00 */
[----:B------:R-:W-:Y:S02]  /*6fa0*/  DMUL R172, R144, R172 ;  /* 0x000000ac90ac7228 */ /* 0x000fe40000000000 */
[----:B------:R-:W-:Y:S02]  /*6fb0*/  DMUL R200, R164, R200 ;  /* 0x000000c8a4c87228 */ /* 0x000fe40000000000 */
[----:B------:R-:W-:Y:S02]  /*6fc0*/  DADD R148, -R168, R120 ;  /* 0x00000000a8947229 */ /* 0x000fe40000000178 */
[----:B------:R-:W-:-:S02]  /*6fd0*/  DADD R144, R34, -R174 ;  /* 0x0000000022907229 */ /* 0x000fc400000008ae */
[----:B------:R-:W-:Y:S02]  /*6fe0*/  DADD R154, -R176, R100 ;  /* 0x00000000b09a7229 */ /* 0x000fe40000000164 */
[----:B------:R-:W-:Y:S02]  /*6ff0*/  DADD R160, -R134, R104 ;  /* 0x0000000086a07229 */ /* 0x000fe40000000168 */
[----:B------:R-:W-:Y:S02]  /*7000*/  DADD R102, R102, -R150 ;  /* 0x0000000066667229 */ /* 0x000fe40000000896 */
[----:B------:R-:W-:Y:S02]  /*7010*/  DMUL R158, R30, R158 ;  /* 0x0000009e1e9e7228 */ /* 0x000fe40000000000 */
[----:B------:R-:W-:Y:S02]  /*7020*/  DADD R164, -R118, R88 ;  /* 0x0000000076a47229 */ /* 0x000fe40000000158 */
[----:B------:R-:W-:-:S02]  /*7030*/  DFMA R238, R216, R146, R238 ;  /* 0x00000092d8ee722b */ /* 0x000fc400000000ee */
[----:B------:R-:W-:Y:S02]  /*7040*/  DFMA R180, R200, 8, R180 ;  /* 0x40200000c8b4782b */ /* 0x000fe400000000b4 */
[----:B------:R-:W-:Y:S02]  /*7050*/  DFMA R144, R148, 8, R144 ;  /* 0x402000009490782b */ /* 0x000fe40000000090 */
[----:B------:R-:W-:Y:S02]  /*7060*/  DFMA R132, R154, 8, R132 ;  /* 0x402000009a84782b */ /* 0x000fe40000000084 */
[----:B------:R-:W-:Y:S01]  /*7070*/  DMUL R172, R172, 8 ;  /* 0x40200000acac7828 */ /* 0x000fe20000000000 */
[----:B------:R-:W3:Y:S01]  /*7080*/  LDG.E.64.CONSTANT R154, desc[UR18][R98.64+0x5a4010] ;  /* 0x5a401012629a7981 */ /* 0x000ee2000c1e9b00 */
[----:B------:R-:W-:Y:S02]  /*7090*/  DFMA R102, R160, 8, R102 ;  /* 0x40200000a066782b */ /* 0x000fe40000000066 */
[----:B------:R-:W-:-:S02]  /*70a0*/  DFMA R152, R50, R152, R158 ;  /* 0x000000983298722b */ /* 0x000fc4000000009e */
[----:B------:R-:W-:Y:S02]  /*70b0*/  DFMA R164, R238, R164, R196 ;  /* 0x000000a4eea4722b */ /* 0x000fe400000000c4 */
[----:B------:R-:W-:Y:S01]  /*70c0*/  DADD R34, -R118, R96 ;  /* 0x0000000076227229 */ /* 0x000fe20000000160 */
[----:B------:R-:W4:Y:S01]  /*70d0*/  LDG.E.64.CONSTANT R238, desc[UR18][R66.64+0x5a4008] ;  /* 0x5a40081242ee7981 */ /* 0x000f22000c1e9b00 */
[----:B------:R-:W-:Y:S02]  /*70e0*/  DMUL R50, R50, R146 ;  /* 0x0000009232327228 */ /* 0x000fe40000000000 */
[----:B------:R-:W-:Y:S02]  /*70f0*/  DFMA R144, -R82, R144, R180 ;  /* 0x000000905290722b */ /* 0x000fe400000001b4 */
[----:B------:R-:W-:Y:S01]  /*7100*/  DADD R48, R48, -R136 ;  /* 0x0000000030307229 */ /* 0x000fe20000000888 */
[----:B------:R-:W2:Y:S01]  /*7110*/  LDG.E.64.CONSTANT R180, desc[UR18][R98.64+0x5a4008] ;  /* 0x5a40081262b47981 */ /* 0x000ea2000c1e9b00 */
[----:B------:R-:W-:-:S02]  /*7120*/  DFMA R132, R54, R132, -R172 ;  /* 0x000000843684722b */ /* 0x000fc400000008ac */
[----:B------:R-:W-:Y:S02]  /*7130*/  DMUL R102, R52, R102 ;  /* 0x0000006634667228 */ /* 0x000fe40000000000 */
[----:B------:R-:W-:Y:S02]  /*7140*/  DMUL R30, R30, R146 ;  /* 0x000000921e1e7228 */ /* 0x000fe40000000000 */
[----:B------:R-:W-:Y:S02]  /*7150*/  DFMA R28, R142, -8, R28 ;  /* 0xc02000008e1c782b */ /* 0x000fe4000000001c */
[----:B------:R-:W-:Y:S01]  /*7160*/  DFMA R32, R90, 8, R32 ;  /* 0x402000005a20782b */ /* 0x000fe20000000020 */
[----:B------:R-:W-:Y:S01]  /*7170*/  IMAD.U32 R200, RZ, RZ, UR12 ;  /* 0x0000000cffc87e24 */ /* 0x000fe2000f8e00ff */
[----:B------:R-:W-:Y:S01]  /*7180*/  DADD R82, -R184, R210 ;  /* 0x00000000b8527229 */ /* 0x000fe200000001d2 */
[----:B------:R-:W-:Y:S01]  /*7190*/  MOV R201, UR13 ;  /* 0x0000000d00c97c02 */ /* 0x000fe20008000f00 */
[----:B------:R-:W-:Y:S01]  /*71a0*/  DADD R54, R124, -R174 ;  /* 0x000000007c367229 */ /* 0x000fe200000008ae */
[----:B------:R-:W-:Y:S01]  /*71b0*/  IMAD.U32 R222, RZ, RZ, UR12 ;  /* 0x0000000cffde7e24 */ /* 0x000fe2000f8e00ff */
[----:B------:R-:W-:Y:S01]  /*71c0*/  DFMA R34, R204, R34, R164 ;  /* 0x00000022cc22722b */ /* 0x000fe200000000a4 */
[----:B------:R-:W-:Y:S01]  /*71d0*/  MOV R223, UR13 ;  /* 0x0000000d00df7c02 */ /* 0x000fe20008000f00 */
[----:B------:R-:W-:Y:S01]  /*71e0*/  DMUL R50, R50, UR14 ;  /* 0x0000000e32327c28 */ /* 0x000fe20008000000 */
[----:B------:R-:W4:Y:S01]  /*71f0*/  LDG.E.64.CONSTANT R164, desc[UR18][R98.64+0x5a2d00] ;  /* 0x5a2d001262a47981 */ /* 0x000f22000c1e9b00 */
[----:B------:R-:W-:-:S02]  /*7200*/  DADD R52, -R138, R86 ;  /* 0x000000008a347229 */ /* 0x000fc40000000156 */
        /* <DEDUP_REMOVED lines=8> */
[----:B------:R-:W-:Y:S02]  /*7290*/  DADD R132, -R188, R150 ;  /* 0x00000000bc847229 */ /* 0x000fe40000000196 */
[----:B------:R-:W-:Y:S01]  /*72a0*/  DADD R82, R166, -R136 ;  /* 0x00000000a6527229 */ /* 0x000fe20000000888 */
[----:B------:R-:W-:Y:S01]  /*72b0*/  MOV R173, UR13 ;  /* 0x0000000d00ad7c02 */ /* 0x000fe20008000f00 */
[----:B------:R-:W-:Y:S01]  /*72c0*/  DFMA R48, R52, 8, R48 ;  /* 0x402000003430782b */ /* 0x000fe20000000030 */
[----:B------:R-:W-:Y:S01]  /*72d0*/  IMAD.U32 R190, RZ, RZ, UR12 ;  /* 0x0000000cffbe7e24 */ /* 0x000fe2000f8e00ff */
[----:B------:R-:W-:Y:S01]  /*72e0*/  DFMA R34, R34, UR26, R144 ;  /* 0x0000001a22227c2b */ /* 0x000fe20008000090 */
[----:B------:R-:W-:Y:S01]  /*72f0*/  MOV R191, UR13 ;  /* 0x0000000d00bf7c02 */ /* 0x000fe20008000f00 */
[----:B------:R-:W-:Y:S01]  /*7300*/  DMUL R160, R206, R54 ;  /* 0x00000036cea07228 */ /* 0x000fe20000000000 */
[----:B------:R-:W4:Y:S01]  /*7310*/  LDG.E.64.CONSTANT R204, desc[UR18][R66.64+0x5a4980] ;  /* 0x5a49801242cc7981 */ /* 0x000f22000c1e9b00 */
[----:B------:R-:W-:-:S02]  /*7320*/  DFMA R82, R132, 8, R82 ;  /* 0x402000008452782b */ /* 0x000fc40000000052 */
[----:B------:R-:W-:Y:S01]  /*7330*/  DFMA R48, -R44, R48, R102 ;  /* 0x000000302c30722b */ /* 0x000fe20000000166 */
[----:B------:R-:W4:Y:S01]  /*7340*/  LDG.E.64.CONSTANT R132, desc[UR18][R66.64+0x5a3ff0] ;  /* 0x5a3ff01242847981 */ /* 0x000f22000c1e9b00 */
[----:B------:R-:W-:Y:S02]  /*7350*/  DMUL R30, R30, UR14 ;  /* 0x0000000e1e1e7c28 */ /* 0x000fe40008000000 */
[----:B------:R-:W-:Y:S01]  /*7360*/  DFMA R28, R68, 8, R28 ;  /* 0x40200000441c782b */ /* 0x000fe2000000001c */
[----:B------:R-:W4:Y:S01]  /*7370*/  LDG.E.64.CONSTANT R196, desc[UR18][R66.64+0x5a5300] ;  /* 0x5a53001242c47981 */ /* 0x000f22000c1e9b00 */
[----:B------:R-:W-:Y:S02]  /*7380*/  DMUL R144, R206, R82 ;  /* 0x00000052ce907228 */ /* 0x000fe40000000000 */
[----:B------:R-:W-:Y:S01]  /*7390*/  DADD R32, R32, -R160 ;  /* 0x0000000020207229 */ /* 0x000fe200000008a0 */
[----:B------:R-:W4:Y:S01]  /*73a0*/  LDG.E.64.CONSTANT R52, desc[UR18][R22.64+0x70d008] ;  /* 0x70d0081216347981 */ /* 0x000f22000c1e9b00 */
[----:B------:R-:W-:-:S03]  /*73b0*/  DFMA R34, R30, R48, R34 ;  /* 0x000000301e22722b */ /* 0x000fc60000000022 */
[----:B------:R-:W4:Y:S01]  /*73c0*/  LDG.E.64.CONSTANT R54, desc[UR18][R22.64+0x70d010] ;  /* 0x70d0101216367981 */ /* 0x000f22000c1e9b00 */
[----:B------:R-:W-:-:S03]  /*73d0*/  DADD R28, R28, -R144 ;  /* 0x000000001c1c7229 */ /* 0x000fc60000000890 */
[----:B------:R-:W4:Y:S01]  /*73e0*/  LDG.E.64.CONSTANT R102, desc[UR18][R24.64+0x70d000] ;  /* 0x70d0001218667981 */ /* 0x000f22000c1e9b00 */
[----:B------:R-:W-:-:S03]  /*73f0*/  DFMA R32, R50, R32, R34 ;  /* 0x000000203220722b */ /* 0x000fc60000000022 */
[----:B------:R-:W4:Y:S05]  /*7400*/  LDG.E.64.CONSTANT R50, desc[UR18][R22.64+0x70cff8] ;  /* 0x70cff81216327981 */ /* 0x000f2a000c1e9b00 */
[----:B------:R-:W-:-:S08]  /*7410*/  DFMA R28, R30, R28, R32 ;  /* 0x0000001c1e1c722b */ /* 0x000fd00000000020 */
[----:B------:R-:W-:-:S07]  /*7420*/  DFMA R18, R28, UR28, R18 ;  /* 0x0000001c1c127c2b */ /* 0x000fce0008000012 */
[----:B------:R0:W-:Y:S04]  /*7430*/  STG.E.64 desc[UR18][R56.64+0x4ef800], R18 ;  /* 0x4ef8001238007986 */ /* 0x0001e8000c101b12 */
        /* <DEDUP_REMOVED lines=12> */
[----:B------:R-:W-:-:S03]  /*7500*/  DMUL R28, R182, 0.75 ;  /* 0x3fe80000b61c7828 */ /* 0x000fc60000000000 */
[----:B------:R-:W4:Y:S04]  /*7510*/  LDG.E.64 R148, desc[UR18][R148.64+0x40] ;  /* 0x0000401294947981 */ /* 0x000f28000c1e1b00 */
[----:B------:R-:W4:Y:S04]  /*7520*/  LDG.E.64 R172, desc[UR18][R172.64+0x38] ;  /* 0x00003812acac7981 */ /* 0x000f28000c1e1b00 */
[----:B------:R-:W4:Y:S01]  /*7530*/  LDG.E.64 R190, desc[UR18][R190.64+0x50] ;  /* 0x00005012bebe7981 */ /* 0x000f22000c1e1b00 */
[----:B------:R-:W-:Y:S02]  /*7540*/  DADD R246, -R88, R246 ;  /* 0x0000000058f67229 */ /* 0x000fe400000001f6 */
[----:B---3--:R-:W-:-:S02]  /*7550*/  DMUL R48, R154, 0.75 ;  /* 0x3fe800009a307828 */ /* 0x008fc40000000000 */
[----:B--2---:R-:W-:Y:S02]  /*7560*/  DMUL R44, R180, 3 ;  /* 0x40080000b42c7828 */ /* 0x004fe40000000000 */
[----:B0-----:R-:W-:Y:S02]  /*7570*/  DMUL R18, R198, R244 ;  /* 0x000000f4c6127228 */ /* 0x001fe40000000000 */
[----:B----4-:R-:W-:-:S06]  /*7580*/  DMUL R32, R180, R240 ;  /* 0x000000f0b4207228 */ /* 0x010fcc0000000000 */
[----:B------:R-:W-:Y:S02]  /*7590*/  DFMA R242, -R46, R152, R18 ;  /* 0x000000982ef2722b */ /* 0x000fe40000000112 */
[----:B------:R-:W-:-:S06]  /*75a0*/  DFMA R34, R182, R30, R32 ;  /* 0x0000001eb622722b */ /* 0x000fcc0000000020 */
[----:B------:R-:W-:Y:S02]  /*75b0*/  DFMA R242, -R28, R30, R242 ;  /* 0x0000001e1cf2722b */ /* 0x000fe400000001f2 */
[----:B------:R-:W-:Y:S02]  /*75c0*/  DMUL R30, R198, 3 ;  /* 0x40080000c61e7828 */ /* 0x000fe40000000000 */
[----:B------:R-:W-:Y:S02]  /*75d0*/  DFMA R34, R58, R152, R34 ;  /* 0x000000983a22722b */ /* 0x000fe40000000022 */
[----:B------:R-:W-:Y:S02]  /*75e0*/  DMUL R28, R162, R212 ;  /* 0x000000d4a21c7228 */ /* 0x000fe40000000000 */
[----:B------:R-:W-:Y:S02]  /*75f0*/  DFMA R18, R154, R234, R18 ;  /* 0x000000ea9a12722b */ /* 0x000fe40000000012 */
[----:B------:R-:W-:-:S02]  /*7600*/  DFMA R32, -R46, R152, R32 ;  /* 0x000000982e20722b */ /* 0x000fc40000000120 */
[----:B------:R-:W-:Y:S02]  /*7610*/  DFMA R244, R244, R30, R34 ;  /* 0x0000001ef4f4722b */ /* 0x000fe40000000022 */
[----:B------:R-:W-:Y:S01]  /*7620*/  DFMA R30, R164, R228, R28 ;  /* 0x000000e4a41e722b */ /* 0x000fe2000000001c */
[----:B------:R-:W2:Y:S01]  /*7630*/  LDG.E.64.CONSTANT R34, desc[UR18][R38.64+0x70e300] ;  /* 0x70e3001226227981 */ /* 0x000ea2000c1e9b00 */
[----:B------:R-:W-:-:S03]  /*7640*/  DFMA R240, R240, R44, R18 ;  /* 0x0000002cf0f0722b */ /* 0x000fc60000000012 */
[----:B------:R-:W3:Y:S01]  /*7650*/  LDG.E.64.CONSTANT R44, desc[UR18][R36.64+0x70d000] ;  /* 0x70d00012242c7981 */ /* 0x000ee2000c1e9b00 */
[----:B------:R-:W-:Y:S02]  /*7660*/  DFMA R234, R234, -R48, R32 ;  /* 0x80000030eaea722b */ /* 0x000fe40000000020 */
[----:B------:R-:W-:Y:S01]  /*7670*/  DMUL R32, R178, 3 ;  /* 0x40080000b2207828 */ /* 0x000fe20000000000 */
[----:B------:R-:W4:Y:S01]  /*7680*/  LDG.E.64.CONSTANT R48, desc[UR18][R22.64+0x70cff0] ;  /* 0x70cff01216307981 */ /* 0x000f22000c1e9b00 */
[----:B------:R-:W-:Y:S02]  /*7690*/  DFMA R30, R58, R82, R30 ;  /* 0x000000523a1e722b */ /* 0x000fe4000000001e */
[----:B------:R-:W-:-:S06]  /*76a0*/  DMUL R18, R178, R158 ;  /* 0x0000009eb2127228 */ /* 0x000fcc0000000000 */
[----:B------:R-:W-:Y:S02]  /*76b0*/  DFMA R158, R158, R32, R30 ;  /* 0x000000209e9e722b */ /* 0x000fe4000000001e */
[----:B------:R-:W-:Y:S02]  /*76c0*/  DMUL R32, R164, 0.75 ;  /* 0x3fe80000a4207828 */ /* 0x000fe40000000000 */
[--C-:B------:R-:W-:Y:S02]  /*76d0*/  DFMA R30, -R46, R82, R18.reuse ;  /* 0x000000522e1e722b */ /* 0x100fe40000000112 */
[----:B------:R-:W-:-:S06]  /*76e0*/  DFMA R18, R146, R208, R18 ;  /* 0x000000d09212722b */ /* 0x000fcc0000000012 */
[----:B------:R-:W-:Y:S02]  /*76f0*/  DFMA R228, -R32, R228, R30 ;  /* 0x000000e420e4722b */ /* 0x000fe4000000011e */
[----:B------:R-:W-:-:S08]  /*7700*/  DMUL R30, R162, 3 ;  /* 0x40080000a21e7828 */ /* 0x000fd00000000000 */
[----:B------:R-:W-:Y:S01]  /*7710*/  DFMA R212, R212, R30, R18 ;  /* 0x0000001ed4d4722b */ /* 0x000fe20000000012 */
[----:B------:R-:W2:Y:S04]  /*7720*/  LDG.E.64.CONSTANT R18, desc[UR18][R60.64+0x70d000] ;  /* 0x70d000123c127981 */ /* 0x000ea8000c1e9b00 */
[----:B------:R-:W2:Y:S01]  /*7730*/  LDG.E.64.CONSTANT R30, desc[UR18][R38.64+0x70c680] ;  /* 0x70c68012261e7981 */ /* 0x000ea2000c1e9b00 */
[----:B------:R-:W-:Y:S02]  /*7740*/  DFMA R28, -R46, R82, R28 ;  /* 0x000000522e1c722b */ /* 0x000fe4000000011c */
[----:B------:R-:W-:-:S08]  /*7750*/  DMUL R32, R146, 0.75 ;  /* 0x3fe8000092207828 */ /* 0x000fd00000000000 */
[----:B------:R-:W-:Y:S01]  /*7760*/  DFMA R208, R208, -R32, R28 ;  /* 0x80000020d0d0722b */ /* 0x000fe2000000001c */
[----:B------:R-:W2:Y:S04]  /*7770*/  LDG.E.64.CONSTANT R28, desc[UR18][R38.64+0x70bd00] ;  /* 0x70bd0012261c7981 */ /* 0x000ea8000c1e9b00 */
[----:B------:R-:W2:Y:S01]  /*7780*/  LDG.E.64.CONSTANT R32, desc[UR18][R38.64+0x70d980] ;  /* 0x70d9801226207981 */ /* 0x000ea2000c1e9b00 */
[----:B------:R-:W-:-:S03]  /*7790*/  DMUL R244, R244, R246 ;  /* 0x000000f6f4f47228 */ /* 0x000fc60000000000 */
[----:B------:R-:W2:Y:S01]  /*77a0*/  LDG.E.64 R246, desc[UR18][R56.64+0x5a4000] ;  /* 0x5a40001238f67981 */ /* 0x000ea2000c1e1b00 */
[C---:B------:R-:W-:Y:S02]  /*77b0*/  DADD R132, -R88.reuse, R132 ;  /* 0x0000000058847229 */ /* 0x040fe40000000184 */
[----:B------:R-:W-:Y:S02]  /*77c0*/  DADD R238, -R88, R238 ;  /* 0x0000000058ee7229 */ /* 0x000fe400000001ee */
[----:B------:R-:W-:-:S04]  /*77d0*/  DFMA R240, R58, R152, R240 ;  /* 0x000000983af0722b */ /* 0x000fc800000000f0 */
[----:B------:R-:W-:Y:S02]  /*77e0*/  DFMA R132, R242, R132, R244 ;  /* 0x00000084f284722b */ /* 0x000fe400000000f4 */
[----:B------:R-:W-:-:S06]  /*77f0*/  DADD R236, -R88, R236 ;  /* 0x0000000058ec7229 */ /* 0x000fcc00000001ec */
[----:B------:R-:W-:-:S08]  /*7800*/  DFMA R132, R240, R238, R132 ;  /* 0x000000eef084722b */ /* 0x000fd00000000084 */
[----:B------:R-:W-:Y:S02]  /*7810*/  DFMA R234, R234, R236, R132 ;  /* 0x000000eceaea722b */ /* 0x000fe40000000084 */
[----:B------:R-:W-:Y:S02]  /*7820*/  DMUL R132, R224, R200 ;  /* 0x000000c8e0847228 */ /* 0x000fe40000000000 */
[----:B------:R-:W-:-:S06]  /*7830*/  DADD R226, -R88, R226 ;  /* 0x0000000058e27229 */ /* 0x000fcc00000001e2 */
[----:B------:R-:W-:Y:S02]  /*7840*/  DFMA R218, R218, R222, R132 ;  /* 0x000000dedada722b */ /* 0x000fe40000000084 */
[----:B------:R-:W-:Y:S02]  /*7850*/  DMUL R158, R158, R226 ;  /* 0x000000e29e9e7228 */ /* 0x000fe40000000000 */
[----:B------:R-:W-:-:S04]  /*7860*/  DADD R194, -R88, R194 ;  /* 0x0000000058c27229 */ /* 0x000fc800000001c2 */
[----:B------:R-:W-:Y:S02]  /*7870*/  DFMA R218, R58, R148, R218 ;  /* 0x000000943ada722b */ /* 0x000fe400000000da */
[----:B------:R-:W-:Y:S02]  /*7880*/  DMUL R230, R230, R222 ;  /* 0x000000dee6e67228 */ /* 0x000fe40000000000 */
[----:B------:R-:W-:Y:S02]  /*7890*/  DFMA R228, R228, R194, R158 ;  /* 0x000000c2e4e4722b */ /* 0x000fe4000000009e */
[-C--:B------:R-:W-:Y:S02]  /*78a0*/  DMUL R194, R62, R172.reuse ;  /* 0x000000ac3ec27228 */ /* 0x080fe40000000000 */
[----:B------:R-:W-:Y:S02]  /*78b0*/  DFMA R218, R232, R172, R218 ;  /* 0x000000ace8da722b */ /* 0x000fe400000000da */
[----:B------:R-:W-:-:S02]  /*78c0*/  DMUL R158, R206, R200 ;  /* 0x000000c8ce9e7228 */ /* 0x000fc40000000000 */
[----:B------:R-:W-:-:S04]  /*78d0*/  DMUL R224, R224, 3 ;  /* 0x40080000e0e07828 */ /* 0x000fc80000000000 */
[----:B------:R-:W-:Y:S02]  /*78e0*/  DFMA R230, R218, 2, R230 ;  /* 0x40000000dae6782b */ /* 0x000fe400000000e6 */
[----:B------:R-:W-:-:S06]  /*78f0*/  DFMA R218, -R46, R148, R194 ;  /* 0x000000942eda722b */ /* 0x000fcc00000001c2 */
[----:B------:R-:W-:Y:S02]  /*7900*/  DADD R230, R230, R158 ;  /* 0x00000000e6e67229 */ /* 0x000fe4000000009e */
[----:B------:R-:W-:Y:S02]  /*7910*/  DFMA R132, -R46, R148, R132 ;  /* 0x000000942e84722b */ /* 0x000fe40000000184 */
[----:B------:R-:W-:Y:S02]  /*7920*/  DFMA R192, -R192, R222, R218 ;  /* 0x000000dec0c0722b */ /* 0x000fe400000001da */
[----:B------:R-:W-:Y:S02]  /*7930*/  DMUL R46, R20, R172 ;  /* 0x000000ac142e7228 */ /* 0x000fe40000000000 */
[----:B------:R-:W-:Y:S02]  /*7940*/  DFMA R230, R40, R148, R230 ;  /* 0x0000009428e6722b */ /* 0x000fe400000000e6 */
[----:B------:R-:W-:-:S02]  /*7950*/  DADD R184, -R130, R184 ;  /* 0x0000000082b87229 */ /* 0x000fc400000001b8 */
[----:B------:R-:W-:Y:S02]  /*7960*/  DADD R214, R214, -R50 ;  /* 0x00000000d6d67229 */ /* 0x000fe40000000832 */
[----:B------:R-:W-:Y:S02]  /*7970*/  DADD R204, -R88, R204 ;  /* 0x0000000058cc7229 */ /* 0x000fe400000001cc */
[----:B------:R-:W-:Y:S02]  /*7980*/  DFMA R172, R216, R172, R230 ;  /* 0x000000acd8ac722b */ /* 0x000fe400000000e6 */
[----:B------:R-:W-:Y:S02]  /*7990*/  DFMA R212, R58, R82, R212 ;  /* 0x000000523ad4722b */ /* 0x000fe400000000d4 */
[----:B------:R-:W-:Y:S02]  /*79a0*/  DFMA R216, R192, 2, R46 ;  /* 0x40000000c0d8782b */ /* 0x000fe4000000002e */
[----:B------:R-:W-:-:S02]  /*79b0*/  DFMA R184, R184, 8, R214 ;  /* 0x40200000b8b8782b */ /* 0x000fc400000000d6 */
[----:B------:R-:W-:Y:S02]  /*79c0*/  DADD R196, -R88, R196 ;  /* 0x0000000058c47229 */ /* 0x000fe400000001c4 */
[----:B------:R-:W-:Y:S02]  /*79d0*/  DFMA R228, R212, R204, R228 ;  /* 0x000000ccd4e4722b */ /* 0x000fe400000000e4 */
[----:B------:R-:W-:Y:S02]  /*79e0*/  DADD R192, R118, -R88 ;  /* 0x0000000076c07229 */ /* 0x000fe40000000858 */
[----:B------:R-:W-:Y:S02]  /*79f0*/  DFMA R216, -R202, R148, R216 ;  /* 0x00000094cad8722b */ /* 0x000fe400000001d8 */
[----:B------:R-:W-:Y:S02]  /*7a00*/  DMUL R206, R206, 3 ;  /* 0x40080000cece7828 */ /* 0x000fe40000000000 */
[----:B------:R-:W-:-:S02]  /*7a10*/  DADD R124, -R106, R124 ;  /* 0x000000006a7c7229 */ /* 0x000fc4000000017c */
[----:B------:R-:W-:Y:S02]  /*7a20*/  DADD R210, -R92, R210 ;  /* 0x000000005cd27229 */ /* 0x000fe400000001d2 */
[----:B------:R-:W-:Y:S02]  /*7a30*/  DADD R186, R186, -R52 ;  /* 0x00000000baba7229 */ /* 0x000fe40000000834 */
[----:B------:R-:W-:Y:S02]  /*7a40*/  DMUL R184, R198, R184 ;  /* 0x000000b8c6b87228 */ /* 0x000fe40000000000 */
[----:B------:R-:W-:Y:S02]  /*7a50*/  DADD R188, -R126, R188 ;  /* 0x000000007ebc7229 */ /* 0x000fe400000001bc */
[----:B------:R-:W-:Y:S02]  /*7a60*/  DFMA R196, R208, R196, R228 ;  /* 0x000000c4d0c4722b */ /* 0x000fe400000000e4 */
[----:B------:R-:W-:-:S02]  /*7a70*/  DFMA R220, -R220, R222, R216 ;  /* 0x000000dedcdc722b */ /* 0x000fc400000001d8 */
[----:B------:R-:W-:Y:S02]  /*7a80*/  DMUL R172, R172, R192 ;  /* 0x000000c0acac7228 */ /* 0x000fe40000000000 */
[----:B------:R-:W-:Y:S01]  /*7a90*/  DADD R170, R170, -R88 ;  /* 0x00000000aaaa7229 */ /* 0x000fe20000000858 */
[----:B------:R-:W2:Y:S01]  /*7aa0*/  LDG.E.64.CONSTANT R192, desc[UR18][R66.64+0x6587f8] ;  /* 0x6587f81242c07981 */ /* 0x000ea2000c1e9b00 */
[----:B------:R-:W-:Y:S02]  /*7ab0*/  DFMA R186, R210, 8, R186 ;  /* 0x40200000d2ba782b */ /* 0x000fe400000000ba */
[----:B------:R-:W-:Y:S02]  /*7ac0*/  DMUL R184, R184, 8 ;  /* 0x40200000b8b87828 */ /* 0x000fe40000000000 */
[----:B------:R-:W-:Y:S02]  /*7ad0*/  DMUL R196, R82, R196 ;  /* 0x000000c452c47228 */ /* 0x000fe40000000000 */
[----:B------:R-:W-:-:S02]  /*7ae0*/  DFMA R170, R220, R170, R172 ;  /* 0x000000aadcaa722b */ /* 0x000fc400000000ac */
[----:B------:R-:W-:Y:S01]  /*7af0*/  DMUL R186, R180, R186 ;  /* 0x000000bab4ba7228 */ /* 0x000fe20000000000 */
[----:B------:R-:W2:Y:S01]  /*7b00*/  LDG.E.64.CONSTANT R172, desc[UR18][R98.64+0x659b00] ;  /* 0x659b001262ac7981 */ /* 0x000ea2000c1e9b00 */
[----:B------:R-:W-:Y:S02]  /*7b10*/  DADD R166, -R110, R166 ;  /* 0x000000006ea67229 */ /* 0x000fe400000001a6 */
[----:B------:R-:W-:Y:S02]  /*7b20*/  DADD R150, -R108, R150 ;  /* 0x000000006c967229 */ /* 0x000fe40000000196 */
[----:B------:R-:W-:Y:S02]  /*7b30*/  DADD R174, -R114, R174 ;  /* 0x0000000072ae7229 */ /* 0x000fe400000001ae */
[----:B------:R-:W-:Y:S02]  /*7b40*/  DADD R168, R168, -R54 ;  /* 0x00000000a8a87229 */ /* 0x000fe40000000836 */
[----:B------:R-:W-:-:S02]  /*7b50*/  DFMA R196, R152, R234, R196 ;  /* 0x000000ea98c4722b */ /* 0x000fc400000000c4 */
[----:B------:R-:W-:-:S04]  /*7b60*/  DMUL R152, R152, R148 ;  /* 0x0000009498987228 */ /* 0x000fc80000000000 */
[----:B------:R-:W-:Y:S02]  /*7b70*/  DFMA R168, R174, 8, R168 ;  /* 0x40200000aea8782b */ /* 0x000fe400000000a8 */
[----:B------:R-:W-:Y:S02]  /*7b80*/  DADD R136, -R64, R136 ;  /* 0x0000000040887229 */ /* 0x000fe40000000188 */
[----:B------:R-:W-:Y:S02]  /*7b90*/  DMUL R152, R152, UR14 ;  /* 0x0000000e98987c28 */ /* 0x000fe40008000000 */
[----:B------:R-:W-:Y:S02]  /*7ba0*/  DFMA R156, R70, -8, R156 ;  /* 0xc0200000469c782b */ /* 0x000fe4000000009c */
[----:B------:R-:W-:Y:S02]  /*7bb0*/  DMUL R82, R82, R148 ;  /* 0x0000009452527228 */ /* 0x000fe40000000000 */
[----:B------:R-:W-:-:S04]  /*7bc0*/  DFMA R142, R76, -8, R142 ;  /* 0xc02000004c8e782b */ /* 0x000fc8000000008e */
[----:B------:R-:W-:Y:S02]  /*7bd0*/  DFMA R156, R160, 8, R156 ;  /* 0x40200000a09c782b */ /* 0x000fe4000000009c */
[C---:B---3--:R-:W-:Y:S02]  /*7be0*/  DFMA R194, R44.reuse, R190, R194 ;  /* 0x000000be2cc2722b */ /* 0x048fe400000000c2 */
[----:B------:R-:W-:Y:S02]  /*7bf0*/  DMUL R218, R44, 0.75 ;  /* 0x3fe800002cda7828 */ /* 0x000fe40000000000 */
[----:B----4-:R-:W-:Y:S02]  /*7c00*/  DADD R72, R72, -R48 ;  /* 0x0000000048487229 */ /* 0x010fe40000000830 */
[----:B--2---:R-:W-:Y:S02]  /*7c10*/  DADD R138, R138, -R34 ;  /* 0x000000008a8a7229 */ /* 0x004fe40000000822 */
[----:B------:R-:W-:-:S02]  /*7c20*/  DADD R140, R140, -R30 ;  /* 0x000000008c8c7229 */ /* 0x000fc4000000081e */
[----:B------:R-:W-:Y:S02]  /*7c30*/  DADD R176, R176, -R28 ;  /* 0x00000000b0b07229 */ /* 0x000fe4000000081c */
[----:B------:R-:W-:Y:S01]  /*7c40*/  DADD R134, R134, -R32 ;  /* 0x0000000086867229 */ /* 0x000fe20000000820 */
[----:B------:R-:W-:Y:S01]  /*7c50*/  IMAD.U32 R180, RZ, RZ, UR12 ;  /* 0x0000000cffb47e24 */ /* 0x000fe2000f8e00ff */
[----:B------:R-:W-:Y:S01]  /*7c60*/  DFMA R194, R200, R224, R194 ;  /* 0x000000e0c8c2722b */ /* 0x000fe200000000c2 */
[----:B------:R-:W-:Y:S01]  /*7c70*/  MOV R181, UR13 ;  /* 0x0000000d00b57c02 */ /* 0x000fe20008000f00 */
[----:B------:R-:W-:Y:S01]  /*7c80*/  DFMA R142, R144, 8, R142 ;  /* 0x40200000908e782b */ /* 0x000fe2000000008e */
[----:B------:R0:W2:Y:S05]  /*7c90*/  LDG.E.64.CONSTANT R160, desc[UR18][R36.64+0x7c1800] ;  /* 0x7c18001224a07981 */ /* 0x0000aa000c1e9b00 */
[----:B------:R-:W-:-:S02]  /*7ca0*/  DFMA R194, R58, R148, R194 ;  /* 0x000000943ac2722b */ /* 0x000fc400000000c2 */
[----:B------:R-:W-:Y:S02]  /*7cb0*/  DFMA R132, R190, -R218, R132 ;  /* 0x800000dabe84722b */ /* 0x000fe40000000084 */
[----:B------:R-:W-:Y:S01]  /*7cc0*/  DFMA R124, R124, 8, R72 ;  /* 0x402000007c7c782b */ /* 0x000fe20000000048 */
[----:B------:R-:W0:Y:S03]  /*7cd0*/  LDG.E.64.CONSTANT R36, desc[UR18][R66.64+0x659180] ;  /* 0x6591801242247981 */ /* 0x000e26000c1e9b00 */
[----:B------:R-:W-:-:S08]  /*7ce0*/  DFMA R194, R194, 2, R46 ;  /* 0x40000000c2c2782b */ /* 0x000fd0000000002e */
[----:B------:R-:W-:Y:S02]  /*7cf0*/  DFMA R194, R190, R18, R194 ;  /* 0x00000012bec2722b */ /* 0x000fe400000000c2 */
[----:B------:R-:W-:Y:S02]  /*7d00*/  DFMA R132, R132, 2, R158 ;  /* 0x400000008484782b */ /* 0x000fe4000000009e */
[----:B------:R-:W-:Y:S01]  /*7d10*/  DFMA R140, R188, 8, R140 ;  /* 0x40200000bc8c782b */ /* 0x000fe2000000008c */
[----:B------:R-:W3:Y:S03]  /*7d20*/  LDG.E.64.CONSTANT R158, desc[UR18][R22.64+0x7c17f0] ;  /* 0x7c17f012169e7981 */ /* 0x000ee6000c1e9b00 */
[----:B------:R-:W-:Y:S01]  /*7d30*/  DFMA R194, R200, R206, R194 ;  /* 0x000000cec8c2722b */ /* 0x000fe200000000c2 */
[----:B------:R-:W4:Y:S01]  /*7d40*/  LDG.E.64.CONSTANT R188, desc[UR18][R66.64+0x659b00] ;  /* 0x659b001242bc7981 */ /* 0x000f22000c1e9b00 */
[----:B------:R-:W-:-:S02]  /*7d50*/  DFMA R132, -R202, R148, R132 ;  /* 0x00000094ca84722b */ /* 0x000fc40000000184 */
[----:B------:R-:W-:Y:S02]  /*7d60*/  DADD R46, -R88, R96 ;  /* 0x00000000582e7229 */ /* 0x000fe40000000160 */
[----:B------:R-:W-:Y:S02]  /*7d70*/  DMUL R72, R18, 0.75 ;  /* 0x3fe8000012487828 */ /* 0x000fe40000000000 */
[----:B------:R-:W-:Y:S02]  /*7d80*/  DFMA R194, R40, R148, R194 ;  /* 0x0000009428c2722b */ /* 0x000fe400000000c2 */
[----:B------:R-:W-:Y:S02]  /*7d90*/  DFMA R184, R182, R124, -R184 ;  /* 0x0000007cb6b8722b */ /* 0x000fe400000008b8 */
[----:B------:R-:W-:Y:S01]  /*7da0*/  DMUL R140, R178, R140 ;  /* 0x0000008cb28c7228 */ /* 0x000fe20000000000 */
[----:B------:R-:W4:Y:S01]  /*7db0*/  LDG.E.64.CONSTANT R182, desc[UR18][R66.64+0x6587f0] ;  /* 0x6587f01242b67981 */ /* 0x000f22000c1e9b00 */
[----:B------:R-:W-:-:S02]  /*7dc0*/  DFMA R72, R190, -R72, R132 ;  /* 0x80000048be48722b */ /* 0x000fc40000000084 */
[----:B------:R-:W-:Y:S02]  /*7dd0*/  DFMA R46, R194, R46, R170 ;  /* 0x0000002ec22e722b */ /* 0x000fe400000000aa */
[----:B------:R-:W-:Y:S02]  /*7de0*/  DADD R124, -R88, R102 ;  /* 0x00000000587c7229 */ /* 0x000fe40000000166 */
[----:B------:R-:W-:Y:S02]  /*7df0*/  DFMA R166, R166, 8, R176 ;  /* 0x40200000a6a6782b */ /* 0x000fe400000000b0 */
[----:B------:R-:W-:Y:S02]  /*7e00*/  DMUL R140, R140, 8 ;  /* 0x402000008c8c7828 */ /* 0x000fe40000000000 */
[----:B------:R-:W-:Y:S02]  /*7e10*/  DFMA R134, R150, 8, R134 ;  /* 0x402000009686782b */ /* 0x000fe40000000086 */
[----:B------:R-:W-:-:S02]  /*7e20*/  DFMA R184, R186, 8, R184 ;  /* 0x40200000bab8782b */ /* 0x000fc400000000b8 */
[----:B------:R-:W-:Y:S02]  /*7e30*/  DFMA R46, R72, R124, R46 ;  /* 0x0000007c482e722b */ /* 0x000fe4000000002e */
[----:B------:R-:W-:Y:S02]  /*7e40*/  DADD R132, R28, -R34 ;  /* 0x000000001c847229 */ /* 0x000fe40000000822 */
[----:B------:R-:W-:Y:S01]  /*7e50*/  DFMA R136, R136, 8, R138 ;  /* 0x402000008888782b */ /* 0x000fe2000000008a */
[----:B------:R-:W-:Y:S01]  /*7e60*/  IMAD.U32 R170, RZ, RZ, UR12 ;  /* 0x0000000cffaa7e24 */ /* 0x000fe2000f8e00ff */
[----:B------:R-:W-:Y:S01]  /*7e70*/  DFMA R140, R164, R166, -R140 ;  /* 0x000000a6a48c722b */ /* 0x000fe2000000088c */
[----:B------:R-:W-:Y:S01]  /*7e80*/  MOV R171, UR13 ;  /* 0x0000000d00ab7c02 */ /* 0x000fe20008000f00 */
[----:B------:R-:W-:Y:S01]  /*7e90*/  DMUL R134, R162, R134 ;  /* 0x00000086a2867228 */ /* 0x000fe20000000000 */
[----:B------:R-:W-:Y:S01]  /*7ea0*/  IMAD.U32 R176, RZ, RZ, UR12 ;  /* 0x0000000cffb07e24 */ /* 0x000fe2000f8e00ff */
[----:B------:R-:W-:Y:S01]  /*7eb0*/  DFMA R168, -R154, R168, R184 ;  /* 0x000000a89aa8722b */ /* 0x000fe200000001b8 */
[----:B------:R-:W-:Y:S01]  /*7ec0*/  MOV R177, UR13 ;  /* 0x0000000d00b17c02 */ /* 0x000fe20008000f00 */
[----:B------:R-:W-:Y:S01]  /*7ed0*/  DADD R124, -R50, R52 ;  /* 0x00000000327c7229 */ /* 0x000fe20000000134 */
[----:B------:R-:W2:Y:S01]  /*7ee0*/  LDG.E.64.CONSTANT R150, desc[UR18][R98.64+0x659180] ;  /* 0x6591801262967981 */ /* 0x000ea2000c1e9b00 */
[----:B------:R-:W-:-:S02]  /*7ef0*/  DADD R72, R48, -R54 ;  /* 0x0000000030487229 */ /* 0x000fc40000000836 */
[----:B------:R-:W-:Y:S01]  /*7f00*/  DFMA R46, R148, R46, R196 ;  /* 0x0000002e942e722b */ /* 0x000fe200000000c4 */
[----:B------:R-:W-:Y:S01]  /*7f10*/  IMAD.U32 R166, RZ, RZ, UR12 ;  /* 0x0000000cffa67e24 */ /* 0x000fe2000f8e00ff */
[----:B------:R-:W-:Y:S01]  /*7f20*/  DFMA R134, R134, 8, R140 ;  /* 0x402000008686782b */ /* 0x000fe2000000008c */
[----:B------:R-:W-:Y:S01]  /*7f30*/  MOV R167, UR13 ;  /* 0x0000000d00a77c02 */ /* 0x000fe20008000f00 */
[----:B------:R-:W-:Y:S01]  /*7f40*/  DMUL R168, R152, R168 ;  /* 0x000000a898a87228 */ /* 0x000fe20000000000 */
[----:B------:R-:W4:Y:S01]  /*7f50*/  LDG.E.64.CONSTANT R148, desc[UR18][R98.64+0x657e80] ;  /* 0x657e801262947981 */ /* 0x000f22000c1e9b00 */
[----:B------:R-:W-:Y:S02]  /*7f60*/  DADD R140, -R30, R32 ;  /* 0x000000001e8c7229 */ /* 0x000fe40000000120 */
[----:B------:R-:W-:Y:S01]  /*7f70*/  DFMA R124, R124, 8, R72 ;  /* 0x402000007c7c782b */ /* 0x000fe20000000048 */
[----:B------:R-:W2:Y:S01]  /*7f80*/  LDG.E.64.CONSTANT R164, desc[UR18][R98.64+0x657500] ;  /* 0x6575001262a47981 */ /* 0x000ea2000c1e9b00 */
[----:B------:R-:W-:-:S02]  /*7f90*/  DFMA R134, -R146, R136, R134 ;  /* 0x000000889286722b */ /* 0x000fc40000000186 */
[----:B------:R-:W-:Y:S01]  /*7fa0*/  DFMA R168, R46, UR26, R168 ;  /* 0x0000001a2ea87c2b */ /* 0x000fe200080000a8 */
[----:B------:R-:W4:Y:S01]  /*7fb0*/  LDG.E.64.CONSTANT R136, desc[UR18][R98.64+0x6587f0] ;  /* 0x6587f01262887981 */ /* 0x000f22000c1e9b00 */
[----:B------:R-:W-:Y:S02]  /*7fc0*/  DFMA R132, R140, 8, R132 ;  /* 0x402000008c84782b */ /* 0x000fe40000000084 */
[----:B------:R-:W-:Y:S01]  /*7fd0*/  DMUL R72, R82, UR14 ;  /* 0x0000000e52487c28 */ /* 0x000fe20008000000 */
[----:B------:R-:W2:Y:S01]  /*7fe0*/  LDG.E.64.CONSTANT R184, desc[UR18][R66.64+0x657e80] ;  /* 0x657e801242b87981 */ /* 0x000ea2000c1e9b00 */
[----:B------:R-:W-:-:S03]  /*7ff0*/  DMUL R46, R18, R124 ;  /* 0x0000007c122e7228 */ /* 0x000fc60000000000 */
[----:B------:R-:W2:Y:S01]  /*8000*/  LDG.E.64.CONSTANT R124, desc[UR18][R98.64+0x658808] ;  /* 0x65880812627c7981 */ /* 0x000ea2000c1e9b00 */
[----:B------:R-:W-:Y:S02]  /*8010*/  DMUL R82, R18, R132 ;  /* 0x0000008412527228 */ /* 0x000fe40000000000 */
[----:B------:R-:W-:Y:S01]  /*8020*/  DFMA R134, R72, R134, R168 ;  /* 0x000000864886722b */ /* 0x000fe200000000a8 */
[----:B------:R-:W2:Y:S01]  /*8030*/  LDG.E.64.CONSTANT R132, desc[UR18][R98.64+0x6587f8] ;  /* 0x6587f81262847981 */ /* 0x000ea2000c1e9b00 */
[----:B------:R-:W-:-:S03]  /*8040*/  DADD R156, R156, -R46 ;  /* 0x000000009c9c7229 */ /* 0x000fc6000000082e */
[----:B------:R-:W2:Y:S01]  /*8050*/  LDG.E.64.CONSTANT R146, desc[UR18][R98.64+0x658810] ;  /* 0x6588101262927981 */ /* 0x000ea2000c1e9b00 */
[----:B------:R-:W-:-:S03]  /*8060*/  DADD R142, R142, -R82 ;  /* 0x000000008e8e7229 */ /* 0x000fc60000000852 */
[----:B------:R-:W2:Y:S01]  /*8070*/  LDG.E.64.CONSTANT R162, desc[UR18][R60.64+0x7c1800] ;  /* 0x7c1800123ca27981 */ /* 0x000ea2000c1e9b00 */
[----:B------:R-:W-:Y:S01]  /*8080*/  DFMA R134, R152, R156, R134 ;  /* 0x0000009c9886722b */ /* 0x000fe20000000086 */
[----:B------:R-:W-:Y:S01]  /*8090*/  IMAD.U32 R168, RZ, RZ, UR12 ;  /* 0x0000000cffa87e24 */ /* 0x000fe2000f8e00ff */
[----:B------:R-:W-:Y:S01]  /*80a0*/  MOV R169, UR13 ;  /* 0x0000000d00a97c02 */ /* 0x000fe20008000f00 */
[----:B------:R-:W2:Y:S04]  /*80b0*/  LDG.E.64.CONSTANT R156, desc[UR18][R22.64+0x7c17f8] ;  /* 0x7c17f812169c7981 */ /* 0x000ea8000c1e9b00 */
[----:B------:R-:W2:Y:S01]  /*80c0*/  LDG.E.64.CONSTANT R98, desc[UR18][R66.64+0x657500] ;  /* 0x6575001242627981 */ /* 0x000ea2000c1e9b00 */
[----:B------:R-:W-:-:S03]  /*80d0*/  DFMA R134, R72, R142, R134 ;  /* 0x0000008e4886722b */ /* 0x000fc60000000086 */
[----:B------:R-:W2:Y:S04]  /*80e0*/  LDG.E.64.CONSTANT R152, desc[UR18][R22.64+0x7c1808] ;  /* 0x7c18081216987981 */ /* 0x000ea8000c1e9b00 */
[----:B------:R-:W2:Y:S01]  /*80f0*/  LDG.E.64.CONSTANT R142, desc[UR18][R38.64+0x7c0e80] ;  /* 0x7c0e8012268e7981 */ /* 0x000ea2000c1e9b00 */
[----:B------:R-:W-:-:S03]  /*8100*/  DFMA R134, R134, UR28, R246 ;  /* 0x0000001c86867c2b */ /* 0x000fc600080000f6 */
[----:B------:R-:W2:Y:S04]  /*8110*/  LDG.E.64.CONSTANT R140, desc[UR18][R22.64+0x7c1810] ;  /* 0x7c181012168c7981 */ /* 0x000ea8000c1e9b00 */
        /* <DEDUP_REMOVED lines=16> */
[----:B------:R-:W2:Y:S04]  /*8220*/  LDG.E.64.CONSTANT R72, desc[UR18][R38.64+0x7c0500] ;  /* 0x7c05001226487981 */ /* 0x000ea8000c1e9b00 */
[----:B------:R-:W2:Y:S04]  /*8230*/  LDG.E.64.CONSTANT R84, desc[UR18][R66.64+0x658810] ;  /* 0x6588101242547981 */ /* 0x000ea8000c1e9b00 */
[----:B------:R4:W2:Y:S04]  /*8240*/  LDG.E.64.CONSTANT R74, desc[UR18][R66.64+0x658808] ;  /* 0x65880812424a7981 */ /* 0x0008a8000c1e9b00 */
[----:B------:R-:W2:Y:S04]  /*8250*/  LDG.E.64.CONSTANT R138, desc[UR18][R38.64+0x7c2180] ;  /* 0x7c218012268a7981 */ /* 0x000ea8000c1e9b00 */
[----:B------:R-:W2:Y:S04]  /*8260*/  LDG.E.64.CONSTANT R154, desc[UR18][R24.64+0x7c1800] ;  /* 0x7c180012189a7981 */ /* 0x000ea8000c1e9b00 */
[----:B-1----:R1:W2:Y:S04]  /*8270*/  LDG.E.64.CONSTANT R134, desc[UR18][R38.64+0x7c2b00] ;  /* 0x7c2b001226867981 */ /* 0x0022a8000c1e9b00 */
[----:B------:R-:W2:Y:S01]  /*8280*/  LDG.E.64 R60, desc[UR18][R56.64+0x658800] ;  /* 0x65880012383c7981 */ /* 0x000ea2000c1e1b00 */
[----:B------:R-:W-:-:S02]  /*8290*/  DADD R192, -R96, R192 ;  /* 0x0000000060c07229 */ /* 0x000fc400000001c0 */
[----:B------:R-:W-:Y:S02]  /*82a0*/  DADD R78, -R78, R50 ;  /* 0x000000004e4e7229 */ /* 0x000fe40000000132 */
[----:B------:R-:W-:Y:S02]  /*82b0*/  DADD R88, R88, -R96 ;  /* 0x0000000058587229 */ /* 0x000fe40000000860 */
[----:B------:R-:W-:Y:S02]  /*82c0*/  DADD R128, -R128, R48 ;  /* 0x0000000080807229 */ /* 0x000fe40000000130 */
[----:B------:R-:W-:Y:S02]  /*82d0*/  DADD R80, -R80, R52 ;  /* 0x0000000050507229 */ /* 0x000fe40000000134 */
[----:B------:R-:W-:Y:S02]  /*82e0*/  DADD R122, -R122, R30 ;  /* 0x000000007a7a7229 */ /* 0x000fe4000000011e */
[----:B------:R-:W-:-:S02]  /*82f0*/  DADD R118, R118, -R96 ;  /* 0x0000000076767229 */ /* 0x000fc40000000860 */
[----:B------:R-:W-:Y:S02]  /*8300*/  DADD R102, -R96, R102 ;  /* 0x0000000060667229 */ /* 0x000fe40000000166 */
[----:B------:R-:W-:Y:S02]  /*8310*/  DADD R120, -R120, R54 ;  /* 0x0000000078787229 */ /* 0x000fe40000000136 */
[----:B------:R-:W-:Y:S02]  /*8320*/  DADD R100, -R100, R28 ;  /* 0x0000000064647229 */ /* 0x000fe4000000011c */
[----:B------:R-:W-:Y:S02]  /*8330*/  DADD R104, -R104, R32 ;  /* 0x0000000068687229 */ /* 0x000fe40000000120 */
[----:B------:R-:W-:Y:S02]  /*8340*/  DADD R86, -R86, R34 ;  /* 0x0000000056567229 */ /* 0x000fe40000000122 */
[----:B------:R-:W-:-:S02]  /*8350*/  DFMA R70, R90, -8, R70 ;  /* 0xc02000005a46782b */ /* 0x000fc40000000046 */
[----:B------:R-:W-:-:S06]  /*8360*/  DFMA R68, R68, -8, R76 ;  /* 0xc02000004444782b */ /* 0x000fcc000000004c */
[----:B------:R-:W-:Y:S02]  /*8370*/  DFMA R70, R46, 8, R70 ;  /* 0x402000002e46782b */ /* 0x000fe40000000046 */
[----:B0-----:R-:W-:Y:S02]  /*8380*/  DADD R36, -R96, R36 ;  /* 0x0000000060247229 */ /* 0x001fe40000000124 */
[----:B---3--:R-:W-:Y:S02]  /*8390*/  DADD R106, R106, -R158 ;  /* 0x000000006a6a7229 */ /* 0x008fe4000000089e */
[----:B----4-:R-:W-:Y:S02]  /*83a0*/  DMUL R66, R136, 0.75 ;  /* 0x3fe8000088427828 */ /* 0x010fe40000000000 */
[----:B--2---:R-:W-:Y:S02]  /*83b0*/  DMUL R216, R164, 0.75 ;  /* 0x3fe80000a4d87828 */ /* 0x004fe40000000000 */
[----:B------:R-:W-:-:S02]  /*83c0*/  DMUL R212, R132, 3 ;  /* 0x4008000084d47828 */ /* 0x000fc40000000000 */
[----:B------:R-:W-:Y:S02]  /*83d0*/  DMUL R204, R132, R200 ;  /* 0x000000c884cc7228 */ /* 0x000fe40000000000 */
[----:B-1----:R-:W-:-:S06]  /*83e0*/  DMUL R38, R44, R166 ;  /* 0x000000a62c267228 */ /* 0x002fcc0000000000 */
[----:B------:R-:W-:Y:S02]  /*83f0*/  DFMA R22, -R26, R144, R204 ;  /* 0x000000901a16722b */ /* 0x000fe400000001cc */
[----:B------:R-:W-:Y:S02]  /*8400*/  DFMA R222, R62, R170, R38 ;  /* 0x000000aa3ede722b */ /* 0x000fe40000000026 */
[----:B------:R-:W-:Y:S02]  /*8410*/  DMUL R214, R148, R186 ;  /* 0x000000ba94d67228 */ /* 0x000fe40000000000 */
[----:B------:R-:W-:Y:S02]  /*8420*/  DMUL R208, R124, R196 ;  /* 0x000000c47cd07228 */ /* 0x000fe40000000000 */
[----:B------:R-:W-:Y:S02]  /*8430*/  DFMA R22, -R66, R202, R22 ;  /* 0x000000ca4216722b */ /* 0x000fe40000000116 */
[----:B------:R-:W-:-:S04]  /*8440*/  DMUL R66, R150, R178 ;  /* 0x000000b296427228 */ /* 0x000fc80000000000 */
[----:B------:R-:W-:Y:S02]  /*8450*/  DFMA R210, R136, R202, R208 ;  /* 0x000000ca88d2722b */ /* 0x000fe400000000d0 */
[----:B------:R-:W-:Y:S02]  /*8460*/  DFMA R222, R224, R176, R222 ;  /* 0x000000b0e0de722b */ /* 0x000fe400000000de */
[----:B------:R-:W-:Y:S02]  /*8470*/  DFMA R62, -R26, R174, R214 ;  /* 0x000000ae1a3e722b */ /* 0x000fe400000001d6 */
[----:B------:R-:W-:Y:S02]  /*8480*/  DMUL R16, R16, R168 ;  /* 0x000000a810107228 */ /* 0x000fe40000000000 */
[----:B------:R-:W-:Y:S02]  /*8490*/  DFMA R218, R164, R190, R66 ;  /* 0x000000bea4da722b */ /* 0x000fe40000000042 */
[----:B------:R-:W-:-:S02]  /*84a0*/  DFMA R222, R58, R168, R222 ;  /* 0x000000a83ade722b */ /* 0x000fc400000000de */
[----:B------:R-:W-:Y:S02]  /*84b0*/  DFMA R190, -R216, R190, R62 ;  /* 0x000000bed8be722b */ /* 0x000fe4000000013e */
[----:B------:R-:W-:Y:S02]  /*84c0*/  DMUL R58, R44, 3 ;  /* 0x400800002c3a7828 */ /* 0x000fe40000000000 */
[----:B------:R-:W-:Y:S02]  /*84d0*/  DFMA R210, R224, R144, R210 ;  /* 0x00000090e0d2722b */ /* 0x000fe400000000d2 */
[----:B------:R-:W-:Y:S02]  /*84e0*/  DMUL R62, R20, R170 ;  /* 0x000000aa143e7228 */ /* 0x000fe40000000000 */
[----:B------:R-:W-:Y:S02]  /*84f0*/  DFMA R44, R160, R180, R16 ;  /* 0x000000b4a02c722b */ /* 0x000fe40000000010 */
[----:B------:R-:W-:-:S02]  /*8500*/  DMUL R202, R148, 3 ;  /* 0x4008000094ca7828 */ /* 0x000fc40000000000 */
[----:B------:R-:W-:Y:S02]  /*8510*/  DFMA R218, R224, R174, R218 ;  /* 0x000000aee0da722b */ /* 0x000fe400000000da */
[----:B------:R-:W-:Y:S02]  /*8520*/  DFMA R220, -R26, R176, R16 ;  /* 0x000000b01adc722b */ /* 0x000fe40000000110 */
[----:B------:R-:W-:Y:S02]  /*8530*/  DFMA R24, R200, R212, R210 ;  /* 0x000000d4c818722b */ /* 0x000fe400000000d2 */
[----:B------:R-:W-:Y:S02]  /*8540*/  DFMA R62, R222, 2, R62 ;  /* 0x40000000de3e782b */ /* 0x000fe4000000003e */
[----:B------:R-:W-:Y:S02]  /*8550*/  DMUL R16, R18, R166 ;  /* 0x000000a612107228 */ /* 0x000fe40000000000 */
[----:B------:R-:W-:-:S02]  /*8560*/  DFMA R44, R166, R58, R44 ;  /* 0x0000003aa62c722b */ /* 0x000fc4000000002c */
[----:B------:R-:W-:Y:S02]  /*8570*/  DMUL R200, R150, 3 ;  /* 0x4008000096c87828 */ /* 0x000fe40000000000 */
[----:B------:R-:W-:Y:S02]  /*8580*/  DFMA R214, R172, R194, R214 ;  /* 0x000000c2acd6722b */ /* 0x000fe400000000d6 */
[----:B------:R-:W-:Y:S02]  /*8590*/  DFMA R202, R186, R202, R218 ;  /* 0x000000cabaca722b */ /* 0x000fe400000000da */
[----:B------:R-:W-:Y:S02]  /*85a0*/  DADD R184, -R96, R184 ;  /* 0x0000000060b87229 */ /* 0x000fe400000001b8 */
[----:B------:R-:W-:Y:S02]  /*85b0*/  DFMA R220, -R116, R170, R220 ;  /* 0x000000aa74dc722b */ /* 0x000fe400000001dc */
[----:B------:R-:W-:-:S02]  /*85c0*/  DMUL R20, R172, 0.75 ;  /* 0x3fe80000ac147828 */ /* 0x000fc40000000000 */
[----:B------:R-:W-:Y:S02]  /*85d0*/  DFMA R66, -R26, R174, R66 ;  /* 0x000000ae1a42722b */ /* 0x000fe40000000142 */
[----:B------:R-:W-:Y:S02]  /*85e0*/  DMUL R42, R42, R168 ;  /* 0x000000a82a2a7228 */ /* 0x000fe40000000000 */
[----:B------:R-:W-:Y:S02]  /*85f0*/  DADD R62, R62, R16 ;  /* 0x000000003e3e7229 */ /* 0x000fe40000000010 */
[----:B------:R-:W-:Y:S02]  /*8600*/  DFMA R44, R224, R176, R44 ;  /* 0x000000b0e02c722b */ /* 0x000fe4000000002c */
[----:B------:R-:W-:Y:S02]  /*8610*/  DMUL R210, R124, 3 ;  /* 0x400800007cd27828 */ /* 0x000fe40000000000 */
[----:B------:R-:W-:-:S02]  /*8620*/  DFMA R204, R146, R198, R204 ;  /* 0x000000c692cc722b */ /* 0x000fc400000000cc */
[----:B------:R-:W-:Y:S02]  /*8630*/  DFMA R200, R178, R200, R214 ;  /* 0x000000c8b2c8722b */ /* 0x000fe400000000d6 */
[----:B------:R-:W-:Y:S02]  /*8640*/  DMUL R184, R202, R184 ;  /* 0x000000b8cab87228 */ /* 0x000fe40000000000 */
[----:B------:R-:W-:Y:S02]  /*8650*/  DADD R98, -R96, R98 ;  /* 0x0000000060627229 */ /* 0x000fe40000000162 */
[----:B------:R-:W-:Y:S02]  /*8660*/  DADD R130, R130, -R156 ;  /* 0x0000000082827229 */ /* 0x000fe4000000089c */
[----:B------:R-:W-:Y:S02]  /*8670*/  DFMA R208, -R26, R144, R208 ;  /* 0x000000901ad0722b */ /* 0x000fe400000001d0 */
[----:B------:R-:W-:-:S02]  /*8680*/  DMUL R192, R24, R192 ;  /* 0x000000c018c07228 */ /* 0x000fc40000000000 */
[----:B------:R-:W-:Y:S02]  /*8690*/  DFMA R26, -R26, R176, R38 ;  /* 0x000000b01a1a722b */ /* 0x000fe40000000126 */
[----:B------:R-:W-:Y:S02]  /*86a0*/  DMUL R24, R160, 0.75 ;  /* 0x3fe80000a0187828 */ /* 0x000fe40000000000 */
[----:B------:R-:W-:Y:S02]  /*86b0*/  DFMA R194, R194, -R20, R66 ;  /* 0x80000014c2c2722b */ /* 0x000fe40000000042 */
[----:B------:R-:W-:Y:S02]  /*86c0*/  DFMA R220, R220, 2, R42 ;  /* 0x40000000dcdc782b */ /* 0x000fe4000000002a */
[----:B------:R-:W-:Y:S02]  /*86d0*/  DFMA R62, R206, R176, R62 ;  /* 0x000000b0ce3e722b */ /* 0x000fe4000000003e */
[----:B------:R-:W-:-:S02]  /*86e0*/  DFMA R44, R44, 2, R42 ;  /* 0x400000002c2c782b */ /* 0x000fc4000000002a */
[----:B------:R-:W-:Y:S02]  /*86f0*/  DFMA R196, R196, R210, R204 ;  /* 0x000000d2c4c4722b */ /* 0x000fe400000000cc */
[----:B------:R-:W-:Y:S02]  /*8700*/  DFMA R20, R224, R174, R200 ;  /* 0x000000aee014722b */ /* 0x000fe400000000c8 */
[----:B------:R-:W-:Y:S02]  /*8710*/  DADD R182, -R96, R182 ;  /* 0x0000000060b67229 */ /* 0x000fe400000001b6 */
[----:B------:R-:W-:Y:S02]  /*8720*/  DFMA R98, R190, R98, R184 ;  /* 0x00000062be62722b */ /* 0x000fe400000000b8 */
[----:B------:R-:W-:Y:S02]  /*8730*/  DFMA R78, R78, 8, R130 ;  /* 0x402000004e4e782b */ /* 0x000fe40000000082 */
[----:B------:R-:W-:-:S02]  /*8740*/  DFMA R24, R180, -R24, R26 ;  /* 0x80000018b418722b */ /* 0x000fc4000000001a */
[----:B------:R-:W-:Y:S02]  /*8750*/  DFMA R220, -R94, R176, R220 ;  /* 0x000000b05edc722b */ /* 0x000fe400000001dc */
[----:B------:R-:W-:Y:S02]  /*8760*/  DFMA R62, R40, R168, R62 ;  /* 0x000000a8283e722b */ /* 0x000fe4000000003e */
[----:B------:R-:W-:Y:S02]  /*8770*/  DMUL R26, R18, 3 ;  /* 0x40080000121a7828 */ /* 0x000fe40000000000 */
[----:B------:R-:W-:Y:S02]  /*8780*/  DFMA R44, R180, R162, R44 ;  /* 0x000000a2b42c722b */ /* 0x000fe4000000002c */
[----:B------:R-:W-:Y:S02]  /*8790*/  DMUL R212, R146, 0.75 ;  /* 0x3fe8000092d47828 */ /* 0x000fe40000000000 */
[----:B------:R-:W-:-:S02]  /*87a0*/  DFMA R196, R224, R144, R196 ;  /* 0x00000090e0c4722b */ /* 0x000fc400000000c4 */
[----:B------:R-:W-:Y:S02]  /*87b0*/  DFMA R22, R22, R182, R192 ;  /* 0x000000b61616722b */ /* 0x000fe400000000c0 */
[----:B------:R-:W-:Y:S02]  /*87c0*/  DADD R74, -R96, R74 ;  /* 0x00000000604a7229 */ /* 0x000fe4000000014a */
[----:B------:R-:W-:Y:S02]  /*87d0*/  DFMA R20, R20, R36, R98 ;  /* 0x000000241414722b */ /* 0x000fe40000000062 */
[----:B------:R-:W-:Y:S02]  /*87e0*/  DADD R188, -R96, R188 ;  /* 0x0000000060bc7229 */ /* 0x000fe400000001bc */
[----:B------:R-:W-:Y:S02]  /*87f0*/  DMUL R78, R132, R78 ;  /* 0x0000004e844e7228 */ /* 0x000fe40000000000 */
[----:B------:R-:W-:-:S02]  /*8800*/  DADD R92, R92, -R152 ;  /* 0x000000005c5c7229 */ /* 0x000fc40000000898 */
[----:B------:R-:W-:Y:S02]  /*8810*/  DADD R126, R126, -R142 ;  /* 0x000000007e7e7229 */ /* 0x000fe4000000088e */
[----:B------:R-:W-:Y:S02]  /*8820*/  DFMA R220, -R112, R170, R220 ;  /* 0x000000aa70dc722b */ /* 0x000fe400000001dc */
[----:B------:R-:W-:Y:S02]  /*8830*/  DMUL R62, R62, R88 ;  /* 0x000000583e3e7228 */ /* 0x000fe40000000000 */
[----:B------:R-:W-:Y:S02]  /*8840*/  DFMA R24, R24, 2, R16 ;  /* 0x400000001818782b */ /* 0x000fe40000000010 */
[----:B------:R-:W-:Y:S02]  /*8850*/  DFMA R26, R166, R26, R44 ;  /* 0x0000001aa61a722b */ /* 0x000fe4000000002c */
[----:B------:R-:W-:-:S02]  /*8860*/  DFMA R198, R198, -R212, R208 ;  /* 0x800000d4c6c6722b */ /* 0x000fc400000000d0 */
[----:B------:R-:W-:Y:S02]  /*8870*/  DFMA R22, R196, R74, R22 ;  /* 0x0000004ac416722b */ /* 0x000fe40000000016 */
[----:B------:R-:W-:Y:S02]  /*8880*/  DADD R84, -R96, R84 ;  /* 0x0000000060547229 */ /* 0x000fe40000000154 */
[----:B------:R-:W-:Y:S02]  /*8890*/  DFMA R20, R194, R188, R20 ;  /* 0x000000bcc214722b */ /* 0x000fe40000000014 */
[----:B------:R-:W-:Y:S02]  /*88a0*/  DFMA R106, R128, 8, R106 ;  /* 0x40200000806a782b */ /* 0x000fe4000000006a */
[----:B------:R-:W-:Y:S02]  /*88b0*/  DMUL R78, R78, 8 ;  /* 0x402000004e4e7828 */ /* 0x000fe40000000000 */
[----:B------:R-:W-:-:S02]  /*88c0*/  DFMA R80, R80, 8, R92 ;  /* 0x402000005050782b */ /* 0x000fc4000000005c */
[----:B------:R-:W-:Y:S02]  /*88d0*/  DFMA R122, R122, 8, R126 ;  /* 0x402000007a7a782b */ /* 0x000fe4000000007e */
[----:B------:R-:W-:Y:S02]  /*88e0*/  DFMA R62, R220, R118, R62 ;  /* 0x00000076dc3e722b */ /* 0x000fe4000000003e */
[-C--:B------:R-:W-:Y:S02]  /*88f0*/  DFMA R24, -R94, R176.reuse, R24 ;  /* 0x000000b05e18722b */ /* 0x080fe40000000118 */
[----:B------:R-:W-:Y:S02]  /*8900*/  DFMA R26, R206, R176, R26 ;  /* 0x000000b0ce1a722b */ /* 0x000fe4000000001a */
[----:B------:R-:W-:Y:S02]  /*8910*/  DMUL R16, R162, 0.75 ;  /* 0x3fe80000a2107828 */ /* 0x000fe40000000000 */
[----:B------:R-:W-:-:S02]  /*8920*/  DFMA R22, R198, R84, R22 ;  /* 0x00000054c616722b */ /* 0x000fc40000000016 */
[----:B------:R-:W-:Y:S02]  /*8930*/  DMUL R20, R174, R20 ;  /* 0x00000014ae147228 */ /* 0x000fe40000000000 */
[----:B------:R-:W-:Y:S02]  /*8940*/  DFMA R78, R136, R106, -R78 ;  /* 0x0000006a884e722b */ /* 0x000fe4000000084e */
[----:B------:R-:W-:Y:S02]  /*8950*/  DMUL R80, R124, R80 ;  /* 0x000000507c507228 */ /* 0x000fe40000000000 */
[----:B------:R-:W-:Y:S02]  /*8960*/  DADD R114, R114, -R140 ;  /* 0x0000000072727229 */ /* 0x000fe4000000088c */
[----:B------:R-:W-:Y:S02]  /*8970*/  DADD R110, R110, -R72 ;  /* 0x000000006e6e7229 */ /* 0x000fe40000000848 */
[----:B------:R-:W-:-:S02]  /*8980*/  DMUL R122, R148, R122 ;  /* 0x0000007a947a7228 */ /* 0x000fc40000000000 */
[----:B------:R-:W-:Y:S02]  /*8990*/  DADD R108, R108, -R138 ;  /* 0x000000006c6c7229 */ /* 0x000fe4000000088a */
[----:B------:R-:W-:Y:S02]  /*89a0*/  DFMA R16, R180, -R16, R24 ;  /* 0x80000010b410722b */ /* 0x000fe40000000018 */
[----:B------:R-:W-:Y:S02]  /*89b0*/  DFMA R26, R26, R102, R62 ;  /* 0x000000661a1a722b */ /* 0x000fe4000000003e */
[----:B------:R-:W-:Y:S02]  /*89c0*/  DADD R96, -R96, R154 ;  /* 0x0000000060607229 */ /* 0x000fe4000000019a */
[----:B------:R-:W-:Y:S02]  /*89d0*/  DFMA R20, R144, R22, R20 ;  /* 0x000000169014722b */ /* 0x000fe40000000014 */
[----:B------:R-:W-:-:S02]  /*89e0*/  DFMA R78, R80, 8, R78 ;  /* 0x40200000504e782b */ /* 0x000fc4000000004e */
[----:B------:R-:W-:Y:S02]  /*89f0*/  DFMA R114, R120, 8, R114 ;  /* 0x402000007872782b */ /* 0x000fe40000000072 */
[----:B------:R-:W-:Y:S02]  /*8a00*/  DFMA R100, R100, 8, R110 ;  /* 0x402000006464782b */ /* 0x000fe4000000006e */
[----:B------:R-:W-:Y:S02]  /*8a10*/  DMUL R122, R122, 8 ;  /* 0x402000007a7a7828 */ /* 0x000fe40000000000 */
[----:B------:R-:W-:Y:S02]  /*8a20*/  DFMA R104, R104, 8, R108 ;  /* 0x402000006868782b */ /* 0x000fe4000000006c */
[----:B------:R-:W-:Y:S02]  /*8a30*/  DMUL R144, R144, R176 ;  /* 0x000000b090907228 */ /* 0x000fe40000000000 */
[----:B------:R-:W-:-:S02]  /*8a40*/  DFMA R16, R16, R96, R26 ;  /* 0x000000601010722b */ /* 0x000fc4000000001a */
[----:B------:R-:W-:Y:S02]  /*8a50*/  DFMA R78, -R146, R114, R78 ;  /* 0x00000072924e722b */ /* 0x000fe4000000014e */
[----:B------:R-:W-:Y:S02]  /*8a60*/  DFMA R100, R164, R100, -R122 ;  /* 0x00000064a464722b */ /* 0x000fe4000000087a */
[----:B------:R-:W-:Y:S02]  /*8a70*/  DMUL R104, R150, R104 ;  /* 0x0000006896687228 */ /* 0x000fe40000000000 */
[----:B------:R-:W-:Y:S02]  /*8a80*/  DMUL R144, R144, UR14 ;  /* 0x0000000e90907c28 */ /* 0x000fe40008000000 */
[----:B------:R-:W-:Y:S02]  /*8a90*/  DADD R64, R64, -R134 ;  /* 0x0000000040407229 */ /* 0x000fe40000000886 */
[----:B------:R-:W-:-:S02]  /*8aa0*/  DFMA R16, R176, R16, R20 ;  /* 0x00000010b010722b */ /* 0x000fc40000000014 */
[----:B------:R-:W-:Y:S02]  /*8ab0*/  DADD R22, -R156, R152 ;  /* 0x000000009c167229 */ /* 0x000fe40000000198 */
[----:B------:R-:W-:Y:S02]  /*8ac0*/  DADD R20, R158, -R140 ;  /* 0x000000009e147229 */ /* 0x000fe4000000088c */
[----:B------:R-:W-:Y:S02]  /*8ad0*/  DFMA R100, R104, 8, R100 ;  /* 0x402000006864782b */ /* 0x000fe40000000064 */
[----:B------:R-:W-:Y:S02]  /*8ae0*/  DMUL R78, R144, R78 ;  /* 0x0000004e904e7228 */ /* 0x000fe40000000000 */
[----:B------:R-:W-:Y:S02]  /*8af0*/  DFMA R64, R86, 8, R64 ;  /* 0x402000005640782b */ /* 0x000fe40000000040 */
[----:B------:R-:W-:-:S02]  /*8b00*/  DMUL R174, R174, R176 ;  /* 0x000000b0aeae7228 */ /* 0x000fc40000000000 */
[----:B------:R-:W-:Y:S02]  /*8b10*/  DFMA R20, R22, 8, R20 ;  /* 0x402000001614782b */ /* 0x000fe40000000014 */
[----:B------:R-:W-:Y:S02]  /*8b20*/  DFMA R16, R16, UR26, R78 ;  /* 0x0000001a10107c2b */ /* 0x000fe4000800004e */
[----:B------:R-:W-:Y:S02]  /*8b30*/  DFMA R64, -R172, R64, R100 ;  /* 0x00000040ac40722b */ /* 0x000fe40000000164 */
[----:B------:R-:W-:Y:S02]  /*8b40*/  DADD R24, -R142, R138 ;  /* 0x000000008e187229 */ /* 0x000fe4000000018a */
[----:B------:R-:W-:Y:S02]  /*8b50*/  DADD R22, R72, -R134 ;  /* 0x0000000048167229 */ /* 0x000fe40000000886 */
[----:B------:R-:W-:Y:S01]  /*8b60*/  DMUL R174, R174, UR14 ;  /* 0x0000000eaeae7c28 */ /* 0x000fe20008000000 */
[----:B------:R-:W-:Y:S01]  /*8b70*/  UISETP.NE.AND UP0, UPT, UR6, 0xa, UPT ;  /* 0x0000000a0600788c */ /* 0x000fe2000bf05270 */
[----:B------:R-:W-:-:S02]  /*8b80*/  DFMA R68, R82, 8, R68 ;  /* 0x402000005244782b */ /* 0x000fc40000000044 */
[----:B------:R-:W-:Y:S02]  /*8b90*/  DFMA R20, -R162, R20, R70 ;  /* 0x00000014a214722b */ /* 0x000fe40000000146 */
[----:B------:R-:W-:Y:S02]  /*8ba0*/  DFMA R22, R24, 8, R22 ;  /* 0x402000001816782b */ /* 0x000fe40000000016 */
[----:B------:R-:W-:Y:S01]  /*8bb0*/  DFMA R16, R174, R64, R16 ;  /* 0x00000040ae10722b */ /* 0x000fe20000000010 */
[----:B------:R-:W-:-:S04]  /*8bc0*/  USEL UR7, UR6, URZ, UP0 ;  /* 0x000000ff06077287 */ /* 0x000fc80008000000 */
[----:B------:R-:W-:Y:S01]  /*8bd0*/  UIADD3 UR7, UPT, UPT, -UR7, -0x4, UR20 ;  /* 0xfffffffc07077890 */ /* 0x000fe2000fffe114 */
[----:B------:R-:W-:Y:S02]  /*8be0*/  DFMA R22, -R162, R22, R68 ;  /* 0x00000016a216722b */ /* 0x000fe40000000144 */
[----:B------:R-:W-:Y:S01]  /*8bf0*/  DFMA R16, R144, R20, R16 ;  /* 0x000000149010722b */ /* 0x000fe20000000010 */
[----:B------:R-:W-:Y:S02]  /*8c00*/  UIADD3 UR12, UPT, UPT, UR4, 0x8, URZ ;  /* 0x00000008040c7890 */ /* 0x000fe4000fffe0ff */
[----:B------:R-:W-:-:S05]  /*8c10*/  IMAD.U32 R20, RZ, RZ, UR7 ;  /* 0x00000007ff147e24 */ /* 0x000fca000f8e00ff */
[----:B------:R-:W-:Y:S01]  /*8c20*/  DFMA R16, R174, R22, R16 ;  /* 0x00000016ae10722b */ /* 0x000fe20000000010 */
[----:B------:R-:W-:-:S07]  /*8c30*/  ISETP.NE.AND P0, PT, R20, UR12, PT ;  /* 0x0000000c14007c0c */ /* 0x000fce000bf05270 */
[----:B------:R-:W-:Y:S01]  /*8c40*/  DFMA R16, R16, UR28, R60 ;  /* 0x0000001c10107c2b */ /* 0x000fe2000800003c */
[----:B------:R-:W-:-:S06]  /*8c50*/  UIADD3 UR4, UPT, UPT, UR4, 0xa, URZ ;  /* 0x0000000a04047890 */ /* 0x000fcc000fffe0ff */
[----:B------:R0:W-:Y:S01]  /*8c60*/  STG.E.64 desc[UR18][R56.64+0x658800], R16 ;  /* 0x6588001038007986 */ /* 0x0001e2000c101b12 */
[----:B------:R-:W-:Y:S05]  /*8c70*/  @P0 BRA `(.L_x_1) ;  /* 0xffffff7800080947 */ /* 0x000fea000383ffff */
[----:B------:R-:W-:-:S07]  /*8c80*/  MOV R11, UR4 ;  /* 0x00000004000b7c02 */ /* 0x000fce0008000f00 */
.L_x_0:
[----:B------:R-:W-:-:S06]  /*8c90*/  UISETP.NE.AND UP0, UPT, UR6, 0xa, UPT ;  /* 0x0000000a0600788c */ /* 0x000fcc000bf05270 */
[----:B------:R-:W-:-:S13]  /*8ca0*/  PLOP3.LUT P0, PT, PT, PT, UP0, 0x80, 0x8 ;  /* 0x000000000008781c */ /* 0x000fda0003f0f008 */
[----:B------:R-:W-:Y:S05]  /*8cb0*/  @!P0 EXIT ;  /* 0x000000000000894d */ /* 0x000fea0003800000 */
[----:B------:R-:W-:Y:S01]  /*8cc0*/  IMAD.WIDE.U32 R8, R11, 0xb4800, R8 ;  /* 0x000b48000b087825 */ /* 0x000fe200078e0008 */
[----:B------:R-:W1:Y:S01]  /*8cd0*/  LDC.64 R20, c[0x0][0x3d0] ;  /* 0x0000f400ff147b82 */ /* 0x000e620000000a00 */
[----:B------:R-:W2:Y:S04]  /*8ce0*/  LDCU.128 UR12, c[0x0][0x3a0] ;  /* 0x00007400ff0c77ac */ /* 0x000ea80008000c00 */
[----:B------:R-:W5:Y:S01]  /*8cf0*/  LDG.E.64.CONSTANT R8, desc[UR18][R8.64] ;  /* 0x0000001208087981 */ /* 0x000f62000c1e9b00 */
[----:B------:R-:W3:Y:S01]  /*8d00*/  LDCU.128 UR8, c[0x0][0x3b0] ;  /* 0x00007600ff0877ac */ /* 0x000ee20008000c00 */
[----:B------:R-:W-:Y:S01]  /*8d10*/  IMAD.WIDE.U32 R12, R0, UR16, RZ ;  /* 0x00000010000c7c25 */ /* 0x000fe2000f8e00ff */
[----:B------:R-:W4:Y:S01]  /*8d20*/  LDC.64 R24, c[0x0][0x3d0] ;  /* 0x0000f400ff187b82 */ /* 0x000f220000000a00 */
[----:B------:R-:W1:Y:S02]  /*8d30*/  LDCU.64 UR6, c[0x0][0x398] ;  /* 0x00007300ff0677ac */ /* 0x000e640008000a00 */
[C---:B------:R-:W-:Y:S01]  /*8d40*/  IMAD.SHL.U32 R18, R12.reuse, 0x8, RZ ;  /* 0x000000080c127824 */ /* 0x040fe200078e00ff */
[----:B------:R-:W-:Y:S01]  /*8d50*/  SHF.L.U64.HI R19, R12, 0x3, R13 ;  /* 0x000000030c137819 */ /* 0x000fe2000001020d */
[----:B------:R-:W-:Y:S01]  /*8d60*/  IMAD.WIDE.U32 R12, R2, UR17, RZ ;  /* 0x00000011020c7c25 */ /* 0x000fe2000f8e00ff */
[----:B------:R-:W-:-:S02]  /*8d70*/  UIMAD UR5, UR5, 0xa, -UR20 ;  /* 0x0000000a050578a4 */ /* 0x000fc4000f8e0a14 */
[----:B------:R-:W4:Y:S01]  /*8d80*/  LDC.64 R22, c[0x0][0x390] ;  /* 0x0000e400ff167b82 */ /* 0x000f220000000a00 */
[----:B------:R-:W-:-:S04]  /*8d90*/  IMAD.WIDE.U32 R14, R5, 0x980, RZ ;  /* 0x00000980050e7825 */ /* 0x000fc800078e00ff */
[----:B0-----:R-:W-:-:S04]  /*8da0*/  IMAD.WIDE.U32 R16, R11, 0xb4800, R6 ;  /* 0x000b48000b107825 */ /* 0x001fc800078e0006 */
[----:B------:R-:W-:Y:S01]  /*8db0*/  IMAD.WIDE.U32 R6, R3, 0x8, R18 ;  /* 0x0000000803067825 */ /* 0x000fe200078e0012 */
[----:B------:R-:W-:-:S03]  /*8dc0*/  MOV R0, R16 ;  /* 0x0000001000007202 */ /* 0x000fc60000000f00 */
[----:B------:R-:W-:Y:S01]  /*8dd0*/  IMAD.WIDE.U32 R2, R12, 0x980, R14 ;  /* 0x000009800c027825 */ /* 0x000fe200078e000e */
[C---:B--2---:R-:W-:Y:S02]  /*8de0*/  IADD3 R161, P0, PT, R6.reuse, UR14, RZ ;  /* 0x0000000e06a17c10 */ /* 0x044fe4000ff1e0ff */
[C---:B---3--:R-:W-:Y:S01]  /*8df0*/  IADD3 R165, P1, PT, R6.reuse, UR10, RZ ;  /* 0x0000000a06a57c10 */ /* 0x048fe2000ff3e0ff */
[----:B------:R-:W-:Y:S01]  /*8e00*/  IMAD R173, R13, 0x980, RZ ;  /* 0x000009800dad7824 */ /* 0x000fe200078e02ff */
[----:B------:R-:W-:Y:S01]  /*8e10*/  IADD3 R167, P2, PT, R6, UR8, RZ ;  /* 0x0000000806a77c10 */ /* 0x000fe2000ff5e0ff */
[----:B-1----:R-:W-:Y:S01]  /*8e20*/  IMAD.WIDE.U32 R12, R11, 0x8, R20 ;  /* 0x000000080b0c7825 */ /* 0x002fe200078e0014 */
[C---:B------:R-:W-:Y:S02]  /*8e30*/  IADD3.X R10, PT, PT, R7.reuse, UR15, RZ, P0, !PT ;  /* 0x0000000f070a7c10 */ /* 0x040fe400087fe4ff */
[C---:B------:R-:W-:Y:S01]  /*8e40*/  IADD3.X R162, PT, PT, R7.reuse, UR11, RZ, P1, !PT ;  /* 0x0000000b07a27c10 */ /* 0x040fe20008ffe4ff */
[----:B------:R-:W-:Y:S01]  /*8e50*/  IMAD.MOV.U32 R5, RZ, RZ, R17 ;  /* 0x000000ffff057224 */ /* 0x000fe200078e0011 */
[----:B------:R-:W-:Y:S01]  /*8e60*/  IADD3.X R164, PT, PT, R7, UR9, RZ, P2, !PT ;  /* 0x0000000907a47c10 */ /* 0x000fe200097fe4ff */
[----:B----4-:R-:W-:Y:S01]  /*8e70*/  IMAD.WIDE.U32 R14, R4, 0x8, R22 ;  /* 0x00000008040e7825 */ /* 0x010fe200078e0016 */
[----:B------:R-:W-:-:S02]  /*8e80*/  IADD3 R32, P0, PT, R12, 0x8, RZ ;  /* 0x000000080c207810 */ /* 0x000fc40007f1e0ff */
[C---:B------:R-:W-:Y:S01]  /*8e90*/  IADD3 R163, P3, PT, R6.reuse, UR12, RZ ;  /* 0x0000000c06a37c10 */ /* 0x040fe2000ff7e0ff */
[----:B------:R-:W-:Y:S01]  /*8ea0*/  IMAD.IADD R173, R3, 0x1, R173 ;  /* 0x0000000103ad7824 */ /* 0x000fe200078e02ad */
[----:B------:R-:W-:Y:S02]  /*8eb0*/  IADD3 R169, P1, PT, R6, UR6, RZ ;  /* 0x0000000606a97c10 */ /* 0x000fe4000ff3e0ff */
[----:B------:R-:W-:Y:S02]  /*8ec0*/  IADD3 R12, P2, PT, R24, -0x8, RZ ;  /* 0xfffffff8180c7810 */ /* 0x000fe40007f5e0ff */
[----:B------:R-:W-:Y:S02]  /*8ed0*/  IADD3.X R33, PT, PT, RZ, R13, RZ, P0, !PT ;  /* 0x0000000dff217210 */ /* 0x000fe400007fe4ff */
[C---:B------:R-:W-:Y:S02]  /*8ee0*/  IADD3.X R160, PT, PT, R7.reuse, UR13, RZ, P3, !PT ;  /* 0x0000000d07a07c10 */ /* 0x040fe40009ffe4ff */
[----:B------:R-:W-:-:S02]  /*8ef0*/  IADD3.X R166, PT, PT, R7, UR7, RZ, P1, !PT ;  /* 0x0000000707a67c10 */ /* 0x000fc40008ffe4ff */
[----:B------:R-:W-:-:S07]  /*8f00*/  IADD3.X R13, PT, PT, R25, -0x1, RZ, P2, !PT ;  /* 0xffffffff190d7810 */ /* 0x000fce00017fe4ff */
.L_x_2:
[----:B0-----:R-:W0:Y:S01]  /*8f10*/  LDC.64 R6, c[0x0][0x3c0] ;  /* 0x0000f000ff067b82 */ /* 0x001e220000000a00 */
[----:B------:R-:W-:-:S04]  /*8f20*/  IADD3 R60, P0, PT, R0, R167, RZ ;  /* 0x000000a7003c7210 */ /* 0x000fc80007f1e0ff */
[----:B------:R-:W-:-:S03]  /*8f30*/  IADD3.X R61, PT, PT, R5, R164, RZ, P0, !PT ;  /* 0x000000a4053d7210 */ /* 0x000fc600007fe4ff */
[----:B------:R-:W1:Y:S02]  /*8f40*/  LDC.64 R16, c[0x0][0x3c8] ;  /* 0x0000f200ff107b82 */ /* 0x000e640000000a00 */
[----:B------:R-:W2:Y:S04]  /*8f50*/  LDG.E.64.CONSTANT R28, desc[UR18][R60.64+0x8] ;  /* 0x000008123c1c7981 */ /* 0x000ea8000c1e9b00 */
[----:B------:R-:W3:Y:S04]  /*8f60*/  LDG.E.64.CONSTANT R158, desc[UR18][R60.64] ;  /* 0x000000123c9e7981 */ /* 0x000ee8000c1e9b00 */
[----:B------:R-:W4:Y:S04]  /*8f70*/  LDG.E.64.CONSTANT R30, desc[UR18][R60.64+-0x10] ;  /* 0xfffff0123c1e7981 */ /* 0x000f28000c1e9b00 */
[----:B------:R-:W4:Y:S01]  /*8f80*/  LDG.E.64.CONSTANT R34, desc[UR18][R60.64+-0x8] ;  /* 0xfffff8123c227981 */ /* 0x000f22000c1e9b00 */
[----:B0-----:R-:W-:Y:S01]  /*8f90*/  IMAD.WIDE.U32 R6, R4, 0x8, R6 ;  /* 0x0000000804067825 */ /* 0x001fe200078e0006 */
[----:B------:R-:W-:-:S02]  /*8fa0*/  IADD3 R86, P0, PT, R0, R161, RZ ;  /* 0x000000a100567210 */ /* 0x000fc40007f1e0ff */
[----:B------:R-:W4:Y:S04]  /*8fb0*/  LDG.E.64.CONSTANT R24, desc[UR18][R60.64+0x980] ;  /* 0x000980123c187981 */ /* 0x000f28000c1e9b00 */
[----:B------:R-:W2:Y:S04]  /*8fc0*/  LDG.E.64 R178, desc[UR18][R6.64+0x8] ;  /* 0x0000081206b27981 */ /* 0x000ea8000c1e1b00 */
[----:B------:R-:W4:Y:S04]  /*8fd0*/  LDG.E.64 R186, desc[UR18][R6.64+-0x10] ;  /* 0xfffff01206ba7981 */ /* 0x000f28000c1e1b00 */
[----:B------:R-:W4:Y:S01]  /*8fe0*/  LDG.E.64 R26, desc[UR18][R6.64] ;  /* 0x00000012061a7981 */ /* 0x000f22000c1e1b00 */
[----:B-1----:R-:W-:-:S03]  /*8ff0*/  IMAD.WIDE.U32 R112, R249, 0x8, R16 ;  /* 0x00000008f9707825 */ /* 0x002fc600078e0010 */
[----:B------:R-:W4:Y:S01]  /*9000*/  LDG.E.64 R174, desc[UR18][R6.64+-0x8] ;  /* 0xfffff81206ae7981 */ /* 0x000f22000c1e1b00 */
[----:B------:R-:W-:-:S03]  /*9010*/  IMAD.X R87, R5, 0x1, R10, P0 ;  /* 0x0000000105577824 */ /* 0x000fc600000e060a */
[----:B------:R-:W4:Y:S04]  /*9020*/  LDG.E.64 R52, desc[UR18][R112.64+0x8] ;  /* 0x0000081270347981 */ /* 0x000f28000c1e1b00 */
[----:B------:R-:W4:Y:S04]  /*9030*/  LDG.E.64.CONSTANT R36, desc[UR18][R86.64] ;  /* 0x0000001256247981 */ /* 0x000f28000c1e9b00 */
[----:B------:R-:W4:Y:S04]  /*9040*/  LDG.E.64.CONSTANT R188, desc[UR18][R86.64+-0x8] ;  /* 0xfffff81256bc7981 */ /* 0x000f28000c1e9b00 */
[----:B------:R-:W4:Y:S04]  /*9050*/  LDG.E.64 R56, desc[UR18][R112.64+-0x10] ;  /* 0xfffff01270387981 */ /* 0x000f28000c1e1b00 */
[----:B------:R-:W4:Y:S01]  /*9060*/  LDG.E.64.CONSTANT R22, desc[UR18][R60.64+-0x1300] ;  /* 0xffed00123c167981 */ /* 0x000f22000c1e9b00 */
[----:B------:R-:W-:-:S03]  /*9070*/  MOV R172, R2 ;  /* 0x0000000200ac7202 */ /* 0x000fc60000000f00 */
[----:B------:R0:W4:Y:S02]  /*9080*/  LDG.E.64 R156, desc[UR18][R6.64+0x10] ;  /* 0x00001012069c7981 */ /* 0x000124000c1e1b00 */
[C---:B------:R-:W-:Y:S02]  /*9090*/  IMAD.WIDE R114, R11.reuse, 0xb4800, R172 ;  /* 0x000b48000b727825 */ /* 0x040fe400078e02ac */
[----:B------:R-:W4:Y:S04]  /*90a0*/  LDG.E.64.CONSTANT R20, desc[UR18][R60.64+0x10] ;  /* 0x000010123c147981 */ /* 0x000f28000c1e9b00 */
[----:B------:R-:W4:Y:S04]  /*90b0*/  LDG.E.64.CONSTANT R184, desc[UR18][R86.64+-0x10] ;  /* 0xfffff01256b87981 */ /* 0x000f28000c1e9b00 */
[----:B------:R-:W4:Y:S04]  /*90c0*/  LDG.E.64.CONSTANT R18, desc[UR18][R60.64+-0x980] ;  /* 0xfff680123c127981 */ /* 0x000f28000c1e9b00 */
[----:B------:R-:W4:Y:S01]  /*90d0*/  LDG.E.64 R16, desc[UR18][R112.64] ;  /* 0x0000001270107981 */ /* 0x000f22000c1e1b00 */
[----:B------:R-:W-:Y:S01]  /*90e0*/  IADD3 R62, P0, PT, R114, R167, RZ ;  /* 0x000000a7723e7210 */ /* 0x000fe20007f1e0ff */
[----:B0-----:R-:W-:Y:S01]  /*90f0*/  IMAD.MOV.U32 R6, RZ, RZ, R32 ;  /* 0x000000ffff067224 */ /* 0x001fe200078e0020 */
[----:B------:R-:W-:Y:S01]  /*9100*/  MOV R7, R33 ;  /* 0x0000002100077202 */ /* 0x000fe20000000f00 */
[----:B------:R-:W4:Y:S01]  /*9110*/  LDG.E.64 R180, desc[UR18][R112.64+-0x8] ;  /* 0xfffff81270b47981 */ /* 0x000f22000c1e1b00 */
[----:B------:R-:W-:-:S03]  /*9120*/  IMAD.WIDE R58, R11, 0x8, R12 ;  /* 0x000000080b3a7825 */ /* 0x000fc600078e020c */
[----:B------:R-:W4:Y:S01]  /*9130*/  LDG.E.64 R38, desc[UR18][R6.64] ;  /* 0x0000001206267981 */ /* 0x000f22000c1e1b00 */
[----:B------:R-:W-:-:S03]  /*9140*/  IMAD.X R63, R115, 0x1, R164, P0 ;  /* 0x00000001733f7824 */ /* 0x000fc600000e06a4 */
[----:B------:R-:W4:Y:S04]  /*9150*/  LDG.E.64.CONSTANT R54, desc[UR18][R60.64+0xb4800] ;  /* 0x0b4800123c367981 */ /* 0x000f28000c1e9b00 */
[----:B------:R-:W4:Y:S04]  /*9160*/  LDG.E.64.CONSTANT R170, desc[UR18][R86.64+-0x980] ;  /* 0xfff6801256aa7981 */ /* 0x000f28000c1e9b00 */
[----:B------:R-:W4:Y:S04]  /*9170*/  LDG.E.64.CONSTANT R176, desc[UR18][R86.64+0x8] ;  /* 0x0000081256b07981 */ /* 0x000f28000c1e9b00 */
[----:B------:R-:W4:Y:S04]  /*9180*/  LDG.E.64.CONSTANT R46, desc[UR18][R62.64+-0xb4800] ;  /* 0xf4b800123e2e7981 */ /* 0x000f28000c1e9b00 */
[----:B------:R-:W4:Y:S04]  /*9190*/  LDG.E.64 R48, desc[UR18][R58.64] ;  /* 0x000000123a307981 */ /* 0x000f28000c1e1b00 */
[----:B------:R-:W4:Y:S04]  /*91a0*/  LDG.E.64 R40, desc[UR18][R58.64+-0x8] ;  /* 0xfffff8123a287981 */ /* 0x000f28000c1e1b00 */
[----:B------:R-:W4:Y:S04]  /*91b0*/  LDG.E.64.CONSTANT R50, desc[UR18][R62.64+-0x169000] ;  /* 0xe97000123e327981 */ /* 0x000f28000c1e9b00 */
[----:B------:R-:W4:Y:S01]  /*91c0*/  LDG.E.64.CONSTANT R102, desc[UR18][R86.64+-0x1300] ;  /* 0xffed001256667981 */ /* 0x000f22000c1e9b00 */
[----:B------:R-:W-:-:S03]  /*91d0*/  IADD3 R66, P0, PT, R114, R165, RZ ;  /* 0x000000a572427210 */ /* 0x000fc60007f1e0ff */
[----:B------:R-:W4:Y:S04]  /*91e0*/  LDG.E.64 R32, desc[UR18][R6.64+-0x8] ;  /* 0xfffff81206207981 */ /* 0x000f28000c1e1b00 */
[----:B------:R-:W4:Y:S04]  /*91f0*/  LDG.E.64.CONSTANT R42, desc[UR18][R60.64+0x1300] ;  /* 0x001300123c2a7981 */ /* 0x000f28000c1e9b00 */
[----:B------:R-:W4:Y:S04]  /*9200*/  LDG.E.64 R112, desc[UR18][R112.64+0x10] ;  /* 0x0000101270707981 */ /* 0x000f28000c1e1b00 */
[----:B------:R-:W4:Y:S04]  /*9210*/  LDG.E.64 R44, desc[UR18][R6.64+0x8] ;  /* 0x00000812062c7981 */ /* 0x000f28000c1e1b00 */
[----:B------:R-:W4:Y:S01]  /*9220*/  LDG.E.64.CONSTANT R110, desc[UR18][R60.64+0x169000] ;  /* 0x169000123c6e7981 */ /* 0x000f22000c1e9b00 */
[----:B------:R-:W-:-:S02]  /*9230*/  IADD3.X R67, PT, PT, R115, R162, RZ, P0, !PT ;  /* 0x000000a273437210 */ /* 0x000fc400007fe4ff */
[----:B------:R-:W-:Y:S01]  /*9240*/  IADD3 R72, P0, PT, R0, R165, RZ ;  /* 0x000000a500487210 */ /* 0x000fe20007f1e0ff */
[----:B------:R-:W4:Y:S04]  /*9250*/  LDG.E.64.CONSTANT R108, desc[UR18][R86.64+0x980] ;  /* 0x00098012566c7981 */ /* 0x000f28000c1e9b00 */
[----:B------:R-:W4:Y:S01]  /*9260*/  LDG.E.64.CONSTANT R74, desc[UR18][R66.64+-0xb4800] ;  /* 0xf4b80012424a7981 */ /* 0x000f22000c1e9b00 */
[----:B------:R-:W-:-:S03]  /*9270*/  IMAD.X R73, R5, 0x1, R162, P0 ;  /* 0x0000000105497824 */ /* 0x000fc600000e06a2 */
[----:B------:R-:W4:Y:S04]  /*9280*/  LDG.E.64.CONSTANT R68, desc[UR18][R66.64+-0x169000] ;  /* 0xe970001242447981 */ /* 0x000f28000c1e9b00 */
[----:B------:R-:W4:Y:S01]  /*9290*/  LDG.E.64.CONSTANT R58, desc[UR18][R72.64+0xb4800] ;  /* 0x0b480012483a7981 */ /* 0x000f22000c1e9b00 */
[----:B------:R-:W-:-:S03]  /*92a0*/  IADD3 R70, P0, PT, R114, R161, RZ ;  /* 0x000000a172467210 */ /* 0x000fc60007f1e0ff */
[----:B------:R-:W4:Y:S01]  /*92b0*/  LDG.E.64.CONSTANT R62, desc[UR18][R72.64+0x169000] ;  /* 0x16900012483e7981 */ /* 0x000f22000c1e9b00 */
[----:B------:R-:W-:Y:S02]  /*92c0*/  IADD3.X R71, PT, PT, R115, R10, RZ, P0, !PT ;  /* 0x0000000a73477210 */ /* 0x000fe400007fe4ff */
[-C--:B------:R-:W-:Y:S01]  /*92d0*/  IADD3 R124, P0, PT, R0, R169.reuse, RZ ;  /* 0x000000a9007c7210 */ /* 0x080fe20007f1e0ff */
[----:B------:R-:W4:Y:S04]  /*92e0*/  LDG.E.64.CONSTANT R104, desc[UR18][R86.64+0x1300] ;  /* 0x0013001256687981 */ /* 0x000f28000c1e9b00 */
[----:B------:R-:W-:Y:S01]  /*92f0*/  IMAD.X R125, R5, 0x1, R166, P0 ;  /* 0x00000001057d7824 */ /* 0x000fe200000e06a6 */
[----:B------:R-:W-:Y:S01]  /*9300*/  IADD3 R116, P0, PT, R114, R169, RZ ;  /* 0x000000a972747210 */ /* 0x000fe20007f1e0ff */
[----:B------:R-:W4:Y:S03]  /*9310*/  LDG.E.64.CONSTANT R98, desc[UR18][R70.64+-0xb4800] ;  /* 0xf4b8001246627981 */ /* 0x000f26000c1e9b00 */
[----:B------:R-:W-:Y:S01]  /*9320*/  IADD3.X R117, PT, PT, R115, R166, RZ, P0, !PT ;  /* 0x000000a673757210 */ /* 0x000fe200007fe4ff */
        /* <DEDUP_REMOVED lines=17> */
[----:B------:R-:W-:-:S02]  /*9440*/  IADD3 R196, P1, PT, R0, R163, RZ ;  /* 0x000000a300c47210 */ /* 0x000fc40007f3e0ff */
[----:B------:R-:W-:Y:S01]  /*9450*/  IADD3 R192, P0, PT, R114, R163, RZ ;  /* 0x000000a372c07210 */ /* 0x000fe20007f1e0ff */
[----:B------:R-:W4:Y:S02]  /*9460*/  LDG.E.64.CONSTANT R86, desc[UR18][R116.64+-0x168ff0] ;  /* 0xe970101274567981 */ /* 0x000f24000c1e9b00 */
[----:B------:R-:W-:Y:S01]  /*9470*/  IMAD.X R197, R5, 0x1, R160, P1 ;  /* 0x0000000105c57824 */ /* 0x000fe200008e06a0 */
        /* <DEDUP_REMOVED lines=16> */
[----:B------:R0:W4:Y:S04]  /*9580*/  LDG.E.64.CONSTANT R126, desc[UR18][R192.64+-0x167d00] ;  /* 0xe9830012c07e7981 */ /* 0x000128000c1e9b00 */
[----:B------:R-:W4:Y:S04]  /*9590*/  LDG.E.64.CONSTANT R136, desc[UR18][R196.64+0xb5b00] ;  /* 0x0b5b0012c4887981 */ /* 0x000f28000c1e9b00 */
[----:B------:R1:W4:Y:S01]  /*95a0*/  LDG.E.64.CONSTANT R124, desc[UR18][R196.64+0x16a300] ;  /* 0x16a30012c47c7981 */ /* 0x000322000c1e9b00 */
[----:B------:R-:W-:-:S05]  /*95b0*/  IADD3 R114, P0, PT, R14, R0, RZ ;  /* 0x000000000e727210 */ /* 0x000fca0007f1e0ff */
[----:B------:R-:W-:-:S05]  /*95c0*/  IMAD.X R115, R15, 0x1, R5, P0 ;  /* 0x000000010f737824 */ /* 0x000fca00000e0605 */
[----:B------:R-:W4:Y:S01]  /*95d0*/  LDG.E.64 R116, desc[UR18][R114.64] ;  /* 0x0000001272747981 */ /* 0x000f22000c1e1b00 */
[----:B--2---:R-:W-:Y:S02]  /*95e0*/  DMUL R182, R28, R178 ;  /* 0x000000b21cb67228 */ /* 0x004fe40000000000 */
[----:B---3--:R-:W-:-:S06]  /*95f0*/  DMUL R154, R158, 3 ;  /* 0x400800009e9a7828 */ /* 0x008fcc0000000000 */
[----:B----4-:R-:W-:Y:S02]  /*9600*/  DFMA R190, R30, R186, R182 ;  /* 0x000000ba1ebe722b */ /* 0x010fe400000000b6 */
[----:B------:R-:W-:-:S06]  /*9610*/  DMUL R194, R34, 3 ;  /* 0x4008000022c27828 */ /* 0x000fcc0000000000 */
[----:B0-----:R-:W-:Y:S02]  /*9620*/  DFMA R192, R26, R154, R190 ;  /* 0x0000009a1ac0722b */ /* 0x001fe400000000be */
[----:B------:R-:W-:Y:S02]  /*9630*/  DMUL R158, R158, 0.75 ;  /* 0x3fe800009e9e7828 */ /* 0x000fe40000000000 */
[----:B------:R-:W-:-:S04]  /*9640*/  DMUL R190, R34, R174 ;  /* 0x000000ae22be7228 */ /* 0x000fc80000000000 */
[----:B-1----:R-:W-:Y:S02]  /*9650*/  DFMA R196, R174, R194, R192 ;  /* 0x000000c2aec4722b */ /* 0x002fe400000000c0 */
[----:B------:R-:W-:Y:S02]  /*9660*/  DMUL R174, R24, R52 ;  /* 0x0000003418ae7228 */ /* 0x000fe40000000000 */
[----:B------:R-:W-:Y:S02]  /*9670*/  DMUL R194, R30, 0.75 ;  /* 0x3fe800001ec27828 */ /* 0x000fe40000000000 */
[----:B------:R-:W-:Y:S02]  /*9680*/  DFMA R192, -R158, R26, R190 ;  /* 0x0000001a9ec0722b */ /* 0x000fe400000001be */
[----:B------:R-:W-:Y:S02]  /*9690*/  DADD R198, -R36, R188 ;  /* 0x0000000024c67229 */ /* 0x000fe400000001bc */
[----:B------:R-:W-:-:S04]  /*96a0*/  DFMA R188, R22, R56, R174 ;  /* 0x0000003816bc722b */ /* 0x000fc800000000ae */
[----:B------:R-:W-:Y:S02]  /*96b0*/  DFMA R192, -R194, R186, R192 ;  /* 0x000000bac2c0722b */ /* 0x000fe400000001c0 */
[----:B------:R-:W-:Y:S02]  /*96c0*/  DMUL R186, R28, 3 ;  /* 0x400800001cba7828 */ /* 0x000fe40000000000 */
[----:B------:R-:W-:Y:S02]  /*96d0*/  DFMA R190, R20, R156, R190 ;  /* 0x0000009c14be722b */ /* 0x000fe400000000be */
[----:B------:R-:W-:Y:S02]  /*96e0*/  DADD R194, R184, -R36 ;  /* 0x00000000b8c27229 */ /* 0x000fe40000000824 */
[----:B------:R-:W-:Y:S02]  /*96f0*/  DMUL R184, R18, 3 ;  /* 0x4008000012b87828 */ /* 0x000fe40000000000 */
[----:B------:R-:W-:-:S02]  /*9700*/  DFMA R188, R154, R16, R188 ;  /* 0x000000109abc722b */ /* 0x000fc400000000bc */
[----:B------:R-:W-:Y:S02]  /*9710*/  DMUL R196, R196, R198 ;  /* 0x000000c6c4c47228 */ /* 0x000fe40000000000 */
[----:B------:R-:W-:-:S04]  /*9720*/  DFMA R186, R178, R186, R190 ;  /* 0x000000bab2ba722b */ /* 0x000fc800000000be */
[----:B------:R-:W-:Y:S02]  /*9730*/  DFMA R190, R180, R184, R188 ;  /* 0x000000b8b4be722b */ /* 0x000fe400000000bc */
[----:B------:R-:W-:Y:S02]  /*9740*/  DMUL R180, R18, R180 ;  /* 0x000000b412b47228 */ /* 0x000fe40000000000 */
[----:B------:R-:W-:Y:S02]  /*9750*/  DMUL R184, R20, 0.75 ;  /* 0x3fe8000014b87828 */ /* 0x000fe40000000000 */
[----:B------:R-:W-:Y:S02]  /*9760*/  DFMA R182, -R158, R26, R182 ;  /* 0x0000001a9eb6722b */ /* 0x000fe400000001b6 */
[----:B------:R-:W-:Y:S02]  /*9770*/  DMUL R178, R54, R38 ;  /* 0x0000002636b27228 */ /* 0x000fe40000000000 */
[----:B------:R-:W-:-:S02]  /*9780*/  DADD R198, -R36, R170 ;  /* 0x0000000024c67229 */ /* 0x000fc400000001aa */
[----:B------:R-:W-:Y:S02]  /*9790*/  DFMA R194, R192, R194, R196 ;  /* 0x000000c2c0c2722b */ /* 0x000fe400000000c4 */
[----:B------:R-:W-:Y:S02]  /*97a0*/  DFMA R170, R26, R154, R186 ;  /* 0x0000009a1aaa722b */ /* 0x000fe400000000ba */
[----:B------:R-:W-:Y:S02]  /*97b0*/  DADD R196, -R36, R176 ;  /* 0x0000000024c47229 */ /* 0x000fe400000001b0 */
[----:B------:R-:W-:Y:S02]  /*97c0*/  DMUL R186, R46, 3 ;  /* 0x400800002eba7828 */ /* 0x000fe40000000000 */
[----:B------:R-:W-:Y:S02]  /*97d0*/  DMUL R188, R22, 0.75 ;  /* 0x3fe8000016bc7828 */ /* 0x000fe40000000000 */
[----:B------:R-:W-:-:S02]  /*97e0*/  DFMA R176, -R158, R16, R180 ;  /* 0x000000109eb0722b */ /* 0x000fc400000001b4 */
[----:B------:R-:W-:Y:S02]  /*97f0*/  DMUL R46, R46, R48 ;  /* 0x000000302e2e7228 */ /* 0x000fe40000000000 */
[----:B------:R-:W-:Y:S02]  /*9800*/  DFMA R156, R156, -R184, R182 ;  /* 0x800000b89c9c722b */ /* 0x000fe400000000b6 */
[----:B------:R-:W-:Y:S02]  /*9810*/  DFMA R192, R50, R40, R178 ;  /* 0x0000002832c0722b */ /* 0x000fe400000000b2 */
[----:B------:R-:W-:Y:S02]  /*9820*/  DADD R184, -R36, R102 ;  /* 0x0000000024b87229 */ /* 0x000fe40000000166 */
[----:B------:R-:W-:Y:S02]  /*9830*/  DMUL R102, R54, 3 ;  /* 0x4008000036667828 */ /* 0x000fe40000000000 */
[----:B------:R-:W-:-:S02]  /*9840*/  DMUL R54, R50, 0.75 ;  /* 0x3fe8000032367828 */ /* 0x000fc40000000000 */
[----:B------:R-:W-:Y:S02]  /*9850*/  DFMA R176, -R188, R56, R176 ;  /* 0x00000038bcb0722b */ /* 0x000fe400000001b0 */
[----:B------:R-:W-:Y:S02]  /*9860*/  DFMA R50, -R158, R32, R46 ;  /* 0x000000209e32722b */ /* 0x000fe4000000012e */
[----:B------:R-:W-:Y:S02]  /*9870*/  DMUL R56, R24, 3 ;  /* 0x4008000018387828 */ /* 0x000fe40000000000 */
[----:B------:R-:W-:Y:S02]  /*9880*/  DFMA R180, R42, R112, R180 ;  /* 0x000000702ab4722b */ /* 0x000fe400000000b4 */
[----:B------:R-:W-:Y:S02]  /*9890*/  DFMA R192, R154, R32, R192 ;  /* 0x000000209ac0722b */ /* 0x000fe400000000c0 */
[----:B------:R-:W-:-:S04]  /*98a0*/  DFMA R46, R110, R44, R46 ;  /* 0x0000002c6e2e722b */ /* 0x000fc8000000002e */
[----:B------:R-:W-:Y:S02]  /*98b0*/  DFMA R56, R52, R56, R180 ;  /* 0x000000383438722b */ /* 0x000fe400000000b4 */
[----:B------:R-:W-:Y:S02]  /*98c0*/  DFMA R50, -R54, R40, R50 ;  /* 0x000000283632722b */ /* 0x000fe40000000132 */
[----:B------:R-:W-:Y:S02]  /*98d0*/  DFMA R46, R38, R102, R46 ;  /* 0x00000066262e722b */ /* 0x000fe4000000002e */
[C---:B------:R-:W-:Y:S02]  /*98e0*/  DMUL R52, R48.reuse, R74 ;  /* 0x0000004a30347228 */ /* 0x040fe40000000000 */
[----:B------:R-:W-:Y:S02]  /*98f0*/  DFMA R186, R48, R186, R192 ;  /* 0x000000ba30ba722b */ /* 0x000fe400000000c0 */
[----:B------:R-:W-:-:S02]  /*9900*/  DMUL R188, R40, R68 ;  /* 0x0000004428bc7228 */ /* 0x000fc40000000000 */
[C---:B------:R-:W-:Y:S02]  /*9910*/  DFMA R56, R154.reuse, R16, R56 ;  /* 0x000000109a38722b */ /* 0x040fe40000000038 */
[----:B------:R-:W-:Y:S02]  /*9920*/  DFMA R46, R154, R32, R46 ;  /* 0x000000209a2e722b */ /* 0x000fe4000000002e */
[C---:B-----5:R-:W-:Y:S02]  /*9930*/  DMUL R154, R8.reuse, 3 ;  /* 0x40080000089a7828 */ /* 0x060fe40000000000 */
[----:B------:R-:W-:Y:S02]  /*9940*/  DMUL R8, R8, 0.75 ;  /* 0x3fe8000008087828 */ /* 0x000fe40000000000 */
[----:B------:R-:W-:Y:S02]  /*9950*/  DFMA R50, R50, 2, R52 ;  /* 0x400000003232782b */ /* 0x000fe40000000034 */
[----:B------:R-:W-:-:S02]  /*9960*/  DFMA R186, R186, 2, R188 ;  /* 0x40000000baba782b */ /* 0x000fc400000000bc */
[----:B------:R-:W-:Y:S02]  /*9970*/  DMUL R102, R38, R58 ;  /* 0x0000003a26667228 */ /* 0x000fe40000000000 */
[C---:B------:R-:W-:Y:S02]  /*9980*/  DFMA R174, -R158.reuse, R16, R174 ;  /* 0x000000109eae722b */ /* 0x040fe400000001ae */
[----:B------:R-:W-:Y:S02]  /*9990*/  DFMA R158, -R158, R32, R178 ;  /* 0x000000209e9e722b */ /* 0x000fe400000001b2 */
[----:B------:R-:W-:Y:S02]  /*99a0*/  DMUL R110, R110, 0.75 ;  /* 0x3fe800006e6e7828 */ /* 0x000fe40000000000 */
[----:B------:R-:W-:Y:S02]  /*99b0*/  DMUL R54, R68, 0.75 ;  /* 0x3fe8000044367828 */ /* 0x000fe40000000000 */
[----:B------:R-:W-:-:S02]  /*99c0*/  DFMA R50, R32, -R8, R50 ;  /* 0x800000082032722b */ /* 0x000fc40000000032 */
[----:B------:R-:W-:Y:S02]  /*99d0*/  DMUL R182, R42, 0.75 ;  /* 0x3fe800002ab67828 */ /* 0x000fe40000000000 */
[----:B------:R-:W-:Y:S02]  /*99e0*/  DFMA R46, R46, 2, R52 ;  /* 0x400000002e2e782b */ /* 0x000fe40000000034 */
[----:B------:R-:W-:Y:S02]  /*99f0*/  DADD R186, R186, R102 ;  /* 0x00000000baba7229 */ /* 0x000fe40000000066 */
[----:B------:R-:W-:Y:S02]  /*9a00*/  DFMA R110, R44, -R110, R158 ;  /* 0x8000006e2c6e722b */ /* 0x000fe4000000009e */
[----:B------:R-:W-:Y:S02]  /*9a10*/  DFMA R50, R40, -R54, R50 ;  /* 0x800000362832722b */ /* 0x000fe40000000032 */
[----:B------:R-:W-:-:S02]  /*9a20*/  DFMA R112, R112, -R182, R174 ;  /* 0x800000b67070722b */ /* 0x000fc400000000ae */
[----:B------:R-:W-:Y:S02]  /*9a30*/  DMUL R40, R58, 3 ;  /* 0x400800003a287828 */ /* 0x000fe40000000000 */
[----:B------:R-:W-:Y:S02]  /*9a40*/  DFMA R46, R44, R62, R46 ;  /* 0x0000003e2c2e722b */ /* 0x000fe4000000002e */
[----:B------:R-:W-:Y:S02]  /*9a50*/  DMUL R190, R190, R198 ;  /* 0x000000c6bebe7228 */ /* 0x000fe40000000000 */
[----:B------:R-:W-:Y:S02]  /*9a60*/  DMUL R174, R74, 3 ;  /* 0x400800004aae7828 */ /* 0x000fe40000000000 */
[----:B------:R-:W-:Y:S02]  /*9a70*/  DFMA R186, R32, R154, R186 ;  /* 0x0000009a20ba722b */ /* 0x000fe400000000ba */
[----:B------:R-:W-:-:S02]  /*9a80*/  DFMA R110, R110, 2, R102 ;  /* 0x400000006e6e782b */ /* 0x000fc40000000066 */
[----:B------:R-:W-:Y:S02]  /*9a90*/  DFMA R40, R38, R40, R46 ;  /* 0x000000282628722b */ /* 0x000fe4000000002e */
[----:B------:R-:W-:Y:S02]  /*9aa0*/  DFMA R176, R176, R184, R190 ;  /* 0x000000b8b0b0722b */ /* 0x000fe400000000be */
[----:B------:R-:W-:Y:S02]  /*9ab0*/  DADD R108, -R36, R108 ;  /* 0x00000000246c7229 */ /* 0x000fe4000000016c */
[----:B------:R-:W-:Y:S02]  /*9ac0*/  DFMA R174, R48, R174, R186 ;  /* 0x000000ae30ae722b */ /* 0x000fe400000000ba */
[----:B------:R-:W-:Y:S02]  /*9ad0*/  DADD R98, -R36, R98 ;  /* 0x0000000024627229 */ /* 0x000fe40000000162 */
[----:B------:R-:W-:-:S02]  /*9ae0*/  DADD R38, R96, -R66 ;  /* 0x0000000060267229 */ /* 0x000fc40000000842 */
[----:B------:R-:W-:Y:S02]  /*9af0*/  DADD R46, -R88, R60 ;  /* 0x00000000582e7229 */ /* 0x000fe4000000013c */
[----:B------:R-:W-:Y:S02]  /*9b00*/  DFMA R110, R32, -R8, R110 ;  /* 0x80000008206e722b */ /* 0x000fe4000000006e */
[----:B------:R-:W-:Y:S02]  /*9b10*/  DMUL R8, R62, 0.75 ;  /* 0x3fe800003e087828 */ /* 0x000fe40000000000 */
[----:B------:R-:W-:Y:S02]  /*9b20*/  DFMA R56, R56, R108, R176 ;  /* 0x0000006c3838722b */ /* 0x000fe400000000b0 */
[----:B------:R-:W-:Y:S02]  /*9b30*/  DADD R104, -R36, R104 ;  /* 0x0000000024687229 */ /* 0x000fe40000000168 */
[----:B------:R-:W-:-:S02]  /*9b40*/  DMUL R98, R174, R98 ;  /* 0x00000062ae627228 */ /* 0x000fc40000000000 */
[----:B------:R-:W-:Y:S02]  /*9b50*/  DADD R106, -R36, R106 ;  /* 0x00000000246a7229 */ /* 0x000fe4000000016a */
[----:B------:R-:W-:Y:S02]  /*9b60*/  DFMA R38, R46, 8, R38 ;  /* 0x402000002e26782b */ /* 0x000fe40000000026 */
[C---:B------:R-:W-:Y:S02]  /*9b70*/  DADD R64, -R36.reuse, R64 ;  /* 0x0000000024407229 */ /* 0x040fe40000000140 */
[----:B------:R-:W-:Y:S02]  /*9b80*/  DADD R100, -R36, R100 ;  /* 0x0000000024647229 */ /* 0x000fe40000000164 */
[----:B------:R-:W-:Y:S02]  /*9b90*/  DFMA R8, R44, -R8, R110 ;  /* 0x800000082c08722b */ /* 0x000fe4000000006e */
[----:B------:R-:W-:-:S02]  /*9ba0*/  DADD R80, -R36, R80 ;  /* 0x0000000024507229 */ /* 0x000fc40000000150 */
[----:B------:R-:W-:Y:S02]  /*9bb0*/  DADD R88, -R88, R90 ;  /* 0x0000000058587229 */ /* 0x000fe4000000015a */
[----:B------:R-:W-:Y:S02]  /*9bc0*/  DADD R46, R94, -R82 ;  /* 0x000000005e2e7229 */ /* 0x000fe40000000852 */
[----:B------:R-:W-:Y:S02]  /*9bd0*/  DFMA R170, R170, R196, R194 ;  /* 0x000000c4aaaa722b */ /* 0x000fe400000000c2 */
[----:B------:R-:W-:Y:S02]  /*9be0*/  DFMA R56, R112, R104, R56 ;  /* 0x000000687038722b */ /* 0x000fe40000000038 */
[----:B------:R-:W-:Y:S02]  /*9bf0*/  DFMA R50, R50, R106, R98 ;  /* 0x0000006a3232722b */ /* 0x000fe40000000062 */
[----:B------:R-:W-:-:S02]  /*9c00*/  DFMA R40, R32, R154, R40 ;  /* 0x0000009a2028722b */ /* 0x000fc40000000028 */
[----:B------:R-:W-:Y:S02]  /*9c10*/  DADD R36, R70, -R72 ;  /* 0x0000000046247229 */ /* 0x000fe40000000848 */
[----:B------:R-:W-:Y:S02]  /*9c20*/  DADD R94, -R94, R78 ;  /* 0x000000005e5e7229 */ /* 0x000fe4000000014e */
[----:B------:R-:W-:Y:S02]  /*9c30*/  DADD R44, R92, -R84 ;  /* 0x000000005c2c7229 */ /* 0x000fe40000000854 */
[----:B------:R-:W-:Y:S02]  /*9c40*/  DADD R90, -R90, R76 ;  /* 0x000000005a5a7229 */ /* 0x000fe4000000014c */
[----:B------:R-:W-:Y:S02]  /*9c50*/  DMUL R38, R34, R38 ;  /* 0x0000002622267228 */ /* 0x000fe40000000000 */
[----:B------:R-:W-:-:S02]  /*9c60*/  DFMA R64, R156, R64, R170 ;  /* 0x000000409c40722b */ /* 0x000fc400000000aa */
[----:B------:R-:W-:Y:S02]  /*9c70*/  DMUL R56, R16, R56 ;  /* 0x0000003810387228 */ /* 0x000fe40000000000 */
[----:B------:R-:W-:Y:S02]  /*9c80*/  DFMA R40, R40, R100, R50 ;  /* 0x000000642828722b */ /* 0x000fe40000000032 */
[----:B------:R-:W-:Y:S02]  /*9c90*/  DFMA R36, R94, 8, R36 ;  /* 0x402000005e24782b */ /* 0x000fe40000000024 */
[----:B------:R-:W-:Y:S02]  /*9ca0*/  DFMA R44, R90, 8, R44 ;  /* 0x402000005a2c782b */ /* 0x000fe4000000002c */
[----:B------:R-:W-:Y:S02]  /*9cb0*/  DMUL R38, R38, 8 ;  /* 0x4020000026267828 */ /* 0x000fe40000000000 */
[----:B------:R-:W-:-:S02]  /*9cc0*/  DFMA R56, R26, R64, R56 ;  /* 0x000000401a38722b */ /* 0x000fc40000000038 */
[----:B------:R-:W-:Y:S02]  /*9cd0*/  DFMA R8, R8, R80, R40 ;  /* 0x000000500808722b */ /* 0x000fe40000000028 */
[----:B------:R-:W-:Y:S02]  /*9ce0*/  DMUL R44, R28, R44 ;  /* 0x0000002c1c2c7228 */ /* 0x000fe40000000000 */
[----:B------:R-:W-:Y:S02]  /*9cf0*/  DFMA R36, R30, R36, -R38 ;  /* 0x000000241e24722b */ /* 0x000fe40000000826 */
[----:B------:R-:W-:Y:S02]  /*9d00*/  DADD R28, R146, -R134 ;  /* 0x00000000921c7229 */ /* 0x000fe40000000886 */
[----:B------:R-:W-:Y:S02]  /*9d10*/  DADD R30, -R152, R142 ;  /* 0x00000000981e7229 */ /* 0x000fe4000000018e */
[----:B------:R-:W-:-:S02]  /*9d20*/  DMUL R26, R26, R32 ;  /* 0x000000201a1a7228 */ /* 0x000fc40000000000 */
[----:B------:R-:W-:Y:S02]  /*9d30*/  DMUL R16, R16, R32 ;  /* 0x0000002010107228 */ /* 0x000fe40000000000 */
[----:B------:R-:W-:Y:S02]  /*9d40*/  DFMA R8, R32, R8, R56 ;  /* 0x000000082008722b */ /* 0x000fe40000000038 */
[----:B------:R-:W-:Y:S02]  /*9d50*/  DFMA R32, R30, 8, R28 ;  /* 0x402000001e20782b */ /* 0x000fe4000000001c */
[----:B------:R-:W-:Y:S02]  /*9d60*/  DADD R70, R70, -R86 ;  /* 0x0000000046467229 */ /* 0x000fe40000000856 */
[----:B------:R-:W-:Y:S02]  /*9d70*/  DADD R38, -R148, R120 ;  /* 0x0000000094267229 */ /* 0x000fe40000000178 */
[----:B------:R-:W-:-:S02]  /*9d80*/  DADD R30, -R144, R138 ;  /* 0x00000000901e7229 */ /* 0x000fc4000000018a */
[----:B------:R-:W-:Y:S02]  /*9d90*/  DFMA R46, R88, 8, R46 ;  /* 0x40200000582e782b */ /* 0x000fe4000000002e */
[----:B------:R-:W-:Y:S02]  /*9da0*/  DADD R86, R86, -R140 ;  /* 0x0000000056567229 */ /* 0x000fe4000000088c */
[----:B------:R-:W-:Y:S02]  /*9db0*/  DADD R82, -R82, R150 ;  /* 0x0000000052527229 */ /* 0x000fe40000000196 */
[----:B------:R-:W-:Y:S02]  /*9dc0*/  DADD R34, R132, -R118 ;  /* 0x0000000084227229 */ /* 0x000fe40000000876 */
[----:B------:R-:W-:Y:S02]  /*9dd0*/  DADD R28, R122, -R130 ;  /* 0x000000007a1c7229 */ /* 0x000fe40000000882 */
[----:B------:R-:W-:-:S02]  /*9de0*/  DMUL R32, R18, R32 ;  /* 0x0000002012207228 */ /* 0x000fc40000000000 */
[----:B------:R-:W-:Y:S02]  /*9df0*/  DADD R148, -R152, R148 ;  /* 0x0000000098947229 */ /* 0x000fe40000000194 */
[----:B------:R-:W-:Y:S02]  /*9e00*/  DADD R144, R144, -R128 ;  /* 0x0000000090907229 */ /* 0x000fe40000000880 */
[----:B------:R-:W-:Y:S02]  /*9e10*/  DADD R92, -R96, R92 ;  /* 0x00000000605c7229 */ /* 0x000fe4000000015c */
[----:B------:R-:W-:Y:S02]  /*9e20*/  DMUL R46, R74, R46 ;  /* 0x0000002e4a2e7228 */ /* 0x000fe40000000000 */
[----:B------:R-:W-:Y:S02]  /*9e30*/  DADD R60, -R60, R76 ;  /* 0x000000003c3c7229 */ /* 0x000fe4000000014c */
[----:B------:R-:W-:-:S02]  /*9e40*/  DFMA R36, R44, 8, R36 ;  /* 0x402000002c24782b */ /* 0x000fc40000000024 */
[----:B------:R-:W-:Y:S02]  /*9e50*/  DADD R78, R78, -R150 ;  /* 0x000000004e4e7229 */ /* 0x000fe40000000896 */
[----:B------:R-:W-:Y:S02]  /*9e60*/  DFMA R82, R82, 8, R86 ;  /* 0x402000005252782b */ /* 0x000fe40000000056 */
[----:B------:R-:W-:Y:S02]  /*9e70*/  DFMA R34, R38, 8, R34 ;  /* 0x402000002622782b */ /* 0x000fe40000000022 */
[----:B------:R-:W-:Y:S02]  /*9e80*/  DFMA R28, R30, 8, R28 ;  /* 0x402000001e1c782b */ /* 0x000fe4000000001c */
[----:B------:R-:W-:Y:S02]  /*9e90*/  DMUL R32, R32, 8 ;  /* 0x4020000020207828 */ /* 0x000fe40000000000 */
[----:B------:R-:W-:Y:S01]  /*9ea0*/  DFMA R144, R148, 8, R144 ;  /* 0x402000009490782b */ /* 0x000fe20000000090 */
[----:B------:R-:W-:Y:S01]  /*9eb0*/  UMOV UR6, 0x1c71c71c ;  /* 0x1c71c71c00067882 */ /* 0x000fe20000000000 */
[----:B------:R-:W-:Y:S01]  /*9ec0*/  UMOV UR7, 0x3f7c71c7 ;  /* 0x3f7c71c700077882 */ /* 0x000fe20000000000 */
[----:B------:R-:W-:-:S02]  /*9ed0*/  DADD R122, R122, -R126 ;  /* 0x000000007a7a7229 */ /* 0x000fc4000000087e */
[----:B------:R-:W-:Y:S02]  /*9ee0*/  DADD R128, -R128, R136 ;  /* 0x0000000080807229 */ /* 0x000fe40000000188 */
[----:B------:R-:W-:Y:S02]  /*9ef0*/  DFMA R70, R92, 8, R70 ;  /* 0x402000005c46782b */ /* 0x000fe40000000046 */
[----:B------:R-:W-:Y:S02]  /*9f00*/  DMUL R46, R46, 8 ;  /* 0x402000002e2e7828 */ /* 0x000fe40000000000 */
[----:B------:R-:W-:Y:S02]  /*9f10*/  DFMA R60, R60, 8, R78 ;  /* 0x402000003c3c782b */ /* 0x000fe4000000004e */
[----:B------:R-:W-:Y:S02]  /*9f20*/  DMUL R34, R24, R34 ;  /* 0x0000002218227228 */ /* 0x000fe40000000000 */
[----:B------:R-:W-:-:S02]  /*9f30*/  DFMA R28, R22, R28, -R32 ;  /* 0x0000001c161c722b */ /* 0x000fc40000000820 */
[----:B------:R-:W-:Y:S02]  /*9f40*/  DFMA R36, -R20, R82, R36 ;  /* 0x000000521424722b */ /* 0x000fe40000000124 */
[----:B------:R-:W-:Y:S02]  /*9f50*/  DADD R132, -R146, R132 ;  /* 0x0000000092847229 */ /* 0x000fe40000000184 */
[----:B------:R-:W-:Y:S02]  /*9f60*/  DADD R120, -R142, R120 ;  /* 0x000000008e787229 */ /* 0x000fe40000000178 */
[----:B------:R-:W-:Y:S02]  /*9f70*/  DMUL R26, R26, UR6 ;  /* 0x000000061a1a7c28 */ /* 0x000fe40008000000 */
[----:B------:R-:W-:Y:S02]  /*9f80*/  DMUL R144, R74, R144 ;  /* 0x000000904a907228 */ /* 0x000fe40000000000 */
[----:B------:R-:W-:-:S02]  /*9f90*/  DADD R126, R126, -R124 ;  /* 0x000000007e7e7229 */ /* 0x000fc4000000087c */
[----:B------:R-:W-:Y:S02]  /*9fa0*/  DADD R136, R138, -R136 ;  /* 0x000000008a887229 */ /* 0x000fe40000000888 */
[----:B------:R-:W-:Y:S02]  /*9fb0*/  DADD R66, -R66, R84 ;  /* 0x0000000042427229 */ /* 0x000fe40000000154 */
[----:B------:R-:W-:Y:S02]  /*9fc0*/  DFMA R46, R68, R70, -R46 ;  /* 0x00000046442e722b */ /* 0x000fe4000000082e */
[----:B------:R-:W-:Y:S02]  /*9fd0*/  DADD R72, R72, -R140 ;  /* 0x0000000048487229 */ /* 0x000fe4000000088c */
[----:B------:R-:W-:Y:S02]  /*9fe0*/  DMUL R60, R58, R60 ;  /* 0x0000003c3a3c7228 */ /* 0x000fe40000000000 */
[----:B------:R-:W-:-:S02]  /*9ff0*/  DFMA R28, R34, 8, R28 ;  /* 0x40200000221c782b */ /* 0x000fc4000000001c */
[----:B------:R-:W-:Y:S02]  /*a000*/  DFMA R122, R132, 8, R122 ;  /* 0x40200000847a782b */ /* 0x000fe4000000007a */
[----:B------:R-:W-:Y:S02]  /*a010*/  DMUL R36, R26, R36 ;  /* 0x000000241a247228 */ /* 0x000fe40000000000 */
[----:B------:R-:W-:Y:S02]  /*a020*/  DMUL R144, R144, 8 ;  /* 0x4020000090907828 */ /* 0x000fe40000000000 */
[----:B------:R-:W-:Y:S02]  /*a030*/  DFMA R126, R128, 8, R126 ;  /* 0x40200000807e782b */ /* 0x000fe4000000007e */
[----:B------:R-:W-:Y:S01]  /*a040*/  DFMA R120, R120, 8, R136 ;  /* 0x402000007878782b */ /* 0x000fe20000000088 */
[----:B------:R-:W-:Y:S01]  /*a050*/  UMOV UR8, 0x55555555 ;  /* 0x5555555500087882 */ /* 0x000fe20000000000 */
[----:B------:R-:W-:Y:S01]  /*a060*/  UMOV UR9, 0x3fc55555 ;  /* 0x3fc5555500097882 */ /* 0x000fe20000000000 */
[----:B------:R-:W-:-:S02]  /*a070*/  DFMA R66, R66, 8, R72 ;  /* 0x402000004242782b */ /* 0x000fc40000000048 */
[----:B------:R-:W-:Y:S02]  /*a080*/  DFMA R46, R60, 8, R46 ;  /* 0x402000003c2e782b */ /* 0x000fe4000000002e */
[----:B------:R-:W-:Y:S02]  /*a090*/  DFMA R8, R8, UR8, R36 ;  /* 0x0000000808087c2b */ /* 0x000fe40008000024 */
[----:B------:R-:W-:Y:S02]  /*a0a0*/  DADD R118, -R134, R118 ;  /* 0x0000000086767229 */ /* 0x000fe40000000176 */
[----:B------:R-:W-:Y:S02]  /*a0b0*/  DFMA R122, R68, R122, -R144 ;  /* 0x0000007a447a722b */ /* 0x000fe40000000890 */
[----:B------:R-:W-:Y:S02]  /*a0c0*/  DADD R124, R130, -R124 ;  /* 0x00000000827c7229 */ /* 0x000fe4000000087c */
[----:B------:R-:W-:-:S02]  /*a0d0*/  DFMA R28, -R42, R126, R28 ;  /* 0x0000007e2a1c722b */ /* 0x000fc4000000011c */
[----:B------:R-:W-:Y:S02]  /*a0e0*/  DMUL R120, R58, R120 ;  /* 0x000000783a787228 */ /* 0x000fe40000000000 */
[----:B------:R-:W-:Y:S02]  /*a0f0*/  DMUL R16, R16, UR6 ;  /* 0x0000000610107c28 */ /* 0x000fe40008000000 */
[----:B------:R-:W-:Y:S02]  /*a100*/  DFMA R46, -R62, R66, R46 ;  /* 0x000000423e2e722b */ /* 0x000fe4000000012e */
[----:B------:R-:W-:Y:S02]  /*a110*/  DFMA R118, R118, 8, R124 ;  /* 0x402000007676782b */ /* 0x000fe4000000007c */
[----:B------:R-:W-:Y:S02]  /*a120*/  DFMA R120, R120, 8, R122 ;  /* 0x402000007878782b */ /* 0x000fe4000000007a */
[----:B------:R-:W-:-:S06]  /*a130*/  DFMA R8, R16, R28, R8 ;  /* 0x0000001c1008722b */ /* 0x000fcc0000000008 */
[----:B------:R-:W-:Y:S02]  /*a140*/  DFMA R118, -R62, R118, R120 ;  /* 0x000000763e76722b */ /* 0x000fe40000000178 */
[----:B------:R-:W-:Y:S01]  /*a150*/  DFMA R8, R26, R46, R8 ;  /* 0x0000002e1a08722b */ /* 0x000fe20000000008 */
[----:B------:R-:W-:Y:S01]  /*a160*/  UMOV UR6, 0xd6ac6977 ;  /* 0xd6ac697700067882 */ /* 0x000fe20000000000 */
[----:B------:R-:W-:-:S06]  /*a170*/  UMOV UR7, 0x3fb2b324 ;  /* 0x3fb2b32400077882 */ /* 0x000fcc0000000000 */
[----:B------:R-:W-:-:S08]  /*a180*/  DFMA R8, R16, R118, R8 ;  /* 0x000000761008722b */ /* 0x000fd00000000008 */
[----:B------:R-:W-:Y:S01]  /*a190*/  DFMA R116, R8, UR6, R116 ;  /* 0x0000000608747c2b */ /* 0x000fe20008000074 */
[----:B------:R-:W-:-:S06]  /*a1a0*/  UIADD3 UR5, UPT, UPT, UR5, 0x1, URZ ;  /* 0x0000000105057890 */ /* 0x000fcc000fffe0ff */
[----:B------:R0:W-:Y:S01]  /*a1b0*/  STG.E.64 desc[UR18][R114.64], R116 ;  /* 0x0000007472007986 */ /* 0x0001e2000c101b12 */
[----:B------:R-:W-:Y:S01]  /*a1c0*/  UISETP.NE.AND UP0, UPT, UR5, -0x4, UPT ;  /* 0xfffffffc0500788c */ /* 0x000fe2000bf05270 */
[----:B------:R-:W-:Y:S02]  /*a1d0*/  IADD3 R0, P1, PT, R0, 0xb4800, RZ ;  /* 0x000b480000007810 */ /* 0x000fe40007f3e0ff */
[----:B------:R-:W-:Y:S02]  /*a1e0*/  IADD3 R32, P0, PT, R6, 0x8, RZ ;  /* 0x0000000806207810 */ /* 0x000fe40007f1e0ff */
[----:B------:R-:W-:Y:S01]  /*a1f0*/  IADD3 R11, PT, PT, R11, 0x1, RZ ;  /* 0x000000010b0b7810 */ /* 0x000fe20007ffe0ff */
[----:B------:R-:W-:Y:S01]  /*a200*/  IMAD.X R5, RZ, RZ, R5, P1 ;  /* 0x000000ffff057224 */ /* 0x000fe200008e0605 */
[----:B------:R-:W-:Y:S02]  /*a210*/  IADD3.X R33, PT, PT, RZ, R7, RZ, P0, !PT ;  /* 0x00000007ff217210 */ /* 0x000fe400007fe4ff */
[----:B------:R-:W-:-:S02]  /*a220*/  MOV R8, R58 ;  /* 0x0000003a00087202 */ /* 0x000fc40000000f00 */
[----:B------:R-:W-:Y:S01]  /*a230*/  MOV R9, R59 ;  /* 0x0000003b00097202 */ /* 0x000fe20000000f00 */
[----:B------:R-:W-:Y:S06]  /*a240*/  BRA.U UP0, `(.L_x_2) ;  /* 0xffffffed00307547 */ /* 0x000fec000b83ffff */
[----:B------:R-:W-:Y:S05]  /*a250*/  EXIT ;  /* 0x000000000000794d */ /* 0x000fea0003800000 */
.L_x_3:
[----:B------:R-:W-:-:S00]  /*a260*/  BRA `(.L_x_3) ;  /* 0xfffffffc00fc7947 */ /* 0x000fc0000383ffff */
[----:B------:R-:W-:-:S00]  /*a270*/  NOP ;  /* 0x0000000000007918 */ /* 0x000fc00000000000 */
        /* <DEDUP_REMOVED lines=8> */
.L_x_12:


//--------------------- .text._Z5sw4_2PdS_S_S_S_S_S_S_S_S_S_i --------------------------
	.section	.text._Z5sw4_2PdS_S_S_S_S_S_S_S_S_S_i,"ax",@progbits
	.align	128
        .global         _Z5sw4_2PdS_S_S_S_S_S_S_S_S_S_i
        .type           _Z5sw4_2PdS_S_S_S_S_S_S_S_S_S_i,@function
        .size           _Z5sw4_2PdS_S_S_S_S_S_S_S_S_S_i,(.L_x_13 - _Z5sw4_2PdS_S_S_S_S_S_S_S_S_S_i)
        .other          _Z5sw4_2PdS_S_S_S_S_S_S_S_S_S_i,@"STO_CUDA_ENTRY STV_DEFAULT"
_Z5sw4_2PdS_S_S_S_S_S_S_S_S_S_i:
.text._Z5sw4_2PdS_S_S_S_S_S_S_S_S_S_i:
[----:B------:R-:W-:Y:S01]  /*0000*/  LDC R1, c[0x0][0x37c] ;  /* 0x0000df00ff017b82 */ /* 0x000fe20000000800 */
[----:B------:R-:W0:Y:S01]  /*0010*/  S2R R0, SR_CTAID.X ;  /* 0x0000000000007919 */ /* 0x000e220000002500 */
[----:B------:R-:W0:Y:S06]  /*0020*/  LDCU UR5, c[0x0][0x360] ;  /* 0x00006c00ff0577ac */ /* 0x000e2c0008000800 */
[----:B------:R-:W1:Y:S01]  /*0030*/  LDC R240, c[0x0][0x3d8] ;  /* 0x0000f600fff07b82 */ /* 0x000e620000000800 */
[----:B------:R-:W0:Y:S01]  /*0040*/  S2R R237, SR_TID.X ;  /* 0x0000000000ed7919 */ /* 0x000e220000002100 */
[----:B------:R-:W2:Y:S01]  /*0050*/  LDCU UR6, c[0x0][0x364] ;  /* 0x00006c80ff0677ac */ /* 0x000ea20008000800 */
[----:B------:R-:W2:Y:S01]  /*0060*/  S2R R236, SR_CTAID.Y ;  /* 0x0000000000ec7919 */ /* 0x000ea20000002600 */
[----:B------:R-:W2:Y:S01]  /*0070*/  S2R R239, SR_TID.Y ;  /* 0x0000000000ef7919 */ /* 0x000ea20000002200 */
[----:B-1----:R-:W-:-:S02]  /*0080*/  VIADD R2, R240, 0xfffffffd ;  /* 0xfffffffdf0027836 */ /* 0x002fc40000000000 */
[----:B0-----:R-:W-:Y:S02]  /*0090*/  IMAD R238, R0, UR5, R237 ;  /* 0x0000000500ee7c24 */ /* 0x001fe4000f8e02ed */
[----:B--2---:R-:W-:-:S05]  /*00a0*/  IMAD R7, R236, UR6, R239 ;  /* 0x00000006ec077c24 */ /* 0x004fca000f8e02ef */
[CC--:B------:R-:W-:Y:S02]  /*00b0*/  VIMNMX.U32 R4, PT, PT, R238.reuse, R7.reuse, PT ;  /* 0x00000007ee047248 */ /* 0x0c0fe40003fe0000 */
[----:B------:R-:W-:Y:S02]  /*00c0*/  VIMNMX R3, PT, PT, R238, R7, !PT ;  /* 0x00000007ee037248 */ /* 0x000fe40007fe0100 */
[----:B------:R-:W-:-:S04]  /*00d0*/  ISETP.GE.U32.AND P0, PT, R4, 0x2, PT ;  /* 0x000000020400780c */ /* 0x000fc80003f06070 */
[----:B------:R-:W-:-:S04]  /*00e0*/  ISETP.GT.OR P0, PT, R3, R2, !P0 ;  /* 0x000000020300720c */ /* 0x000fc80004704670 */
[----:B------:R-:W-:-:S13]  /*00f0*/  ISETP.LT.OR P0, PT, R240, 0x5, P0 ;  /* 0x00000005f000780c */ /* 0x000fda0000701670 */
[----:B------:R-:W-:Y:S05]  /*0100*/  @P0 EXIT ;  /* 0x000000000000094d */ /* 0x000fea0003800000 */
[----:B------:R-:W0:Y:S01]  /*0110*/  LDCU.64 UR10, c[0x0][0x3b0] ;  /* 0x00007600ff0a77ac */ /* 0x000e220008000a00 */
[----:B------:R-:W1:Y:S01]  /*0120*/  LDC.64 R12, c[0x0][0x3c0] ;  /* 0x0000f000ff0c7b82 */ /* 0x000e620000000a00 */
[----:B------:R-:W-:Y:S02]  /*0130*/  VIADD R240, R240, 0xfffffffb ;  /* 0xfffffffbf0f07836 */ /* 0x000fe40000000000 */
[----:B------:R-:W-:Y:S02]  /*0140*/  HFMA2 R243, -RZ, RZ, 0, 1.1920928955078125e-07 ;  /* 0x00000002fff37431 */ /* 0x000fe400000001ff */
[----:B------:R-:W-:Y:S01]  /*0150*/  IMAD.WIDE.U32 R10, R7, 0x980, RZ ;  /* 0x00000980070a7825 */ /* 0x000fe200078e00ff */
[----:B------:R-:W2:Y:S01]  /*0160*/  LDCU.64 UR8, c[0x0][0x358] ;  /* 0x00006b00ff0877ac */ /* 0x000ea20008000a00 */
[----:B------:R-:W-:Y:S01]  /*0170*/  SHF.R.U32.HI R241, RZ, 0x1, R240 ;  /* 0x00000001fff17819 */ /* 0x000fe200000116f0 */
[----:B------:R-:W3:Y:S01]  /*0180*/  LDC.64 R14, c[0x0][0x3c8] ;  /* 0x0000f200ff0e7b82 */ /* 0x000ee20000000a00 */
[----:B------:R-:W-:-:S03]  /*0190*/  ISETP.GE.U32.AND P1, PT, R240, 0x4, PT ;  /* 0x00000004f000780c */ /* 0x000fc60003f26070 */
[----:B------:R-:W-:-:S04]  /*01a0*/  IMAD.HI.U32 R2, R241, 0x55555556, RZ ;  /* 0x55555556f1027827 */ /* 0x000fc800078e00ff */
[----:B------:R-:W-:Y:S01]  /*01b0*/  IMAD R2, R2, -0x3, R241 ;  /* 0xfffffffd02027824 */ /* 0x000fe200078e02f1 */
[----:B0-----:R-:W-:-:S03]  /*01c0*/  IADD3 R30, P2, PT, R10, UR10, RZ ;  /* 0x0000000a0a1e7c10 */ /* 0x001fc6000ff5e0ff */
[----:B------:R-:W-:Y:S01]  /*01d0*/  VIADD R8, R2, 0x1 ;  /* 0x0000000102087836 */ /* 0x000fe20000000000 */
[----:B------:R-:W-:-:S04]  /*01e0*/  IADD3.X R31, PT, PT, R11, UR11, RZ, P2, !PT ;  /* 0x0000000b0b1f7c10 */ /* 0x000fc800097fe4ff */
[----:B------:R-:W-:Y:S01]  /*01f0*/  ISETP.NE.AND P0, PT, R8, 0x3, PT ;  /* 0x000000030800780c */ /* 0x000fe20003f05270 */
[----:B-1----:R-:W-:-:S04]  /*0200*/  IMAD.WIDE.U32 R12, R238, 0x8, R12 ;  /* 0x00000008ee0c7825 */ /* 0x002fc800078e000c */
[----:B---3--:R-:W-:Y:S01]  /*0210*/  IMAD.WIDE.U32 R14, R7, 0x8, R14 ;  /* 0x00000008070e7825 */ /* 0x008fe200078e000e */
[----:B--2---:R-:W-:Y:S07]  /*0220*/  @!P1 BRA `(.L_x_4) ;  /* 0x0000005c00f09947 */ /* 0x004fee0003800000 */
[----:B------:R-:W0:Y:S01]  /*0230*/  LDCU.64 UR12, c[0x0][0x3a8] ;  /* 0x00007500ff0c77ac */ /* 0x000e220008000a00 */
[----:B------:R-:W1:Y:S08]  /*0240*/  LDC.64 R4, c[0x0][0x388] ;  /* 0x0000e200ff047b82 */ /* 0x000e700000000a00 */
[----:B------:R-:W2:Y:S01]  /*0250*/  LDC.64 R24, c[0x0][0x3a0] ;  /* 0x0000e800ff187b82 */ /* 0x000ea20000000a00 */
[----:B0-----:R-:W-:-:S04]  /*0260*/  IADD3 R2, P1, PT, R10, UR12, RZ ;  /* 0x0000000c0a027c10 */ /* 0x001fc8000ff3e0ff */
[----:B------:R-:W-:-:S03]  /*0270*/  IADD3.X R3, PT, PT, R11, UR13, RZ, P1, !PT ;  /* 0x0000000d0b037c10 */ /* 0x000fc60008ffe4ff */
[----:B------:R-:W-:-:S05]  /*0280*/  IMAD.WIDE.U32 R2, R238, 0x8, R2 ;  /* 0x00000008ee027825 */ /* 0x000fca00078e0002 */
        /* <DEDUP_REMOVED lines=8> */
[C---:B-1----:R-:W-:Y:S01]  /*0310*/  IMAD.WIDE.U32 R4, R7.reuse, 0x980, R4 ;  /* 0x0000098007047825 */ /* 0x042fe200078e0004 */
[----:B------:R-:W-:Y:S01]  /*0320*/  ISETP.NE.AND P1, PT, R8, 0x3, PT ;  /* 0x000000030800780c */ /* 0x000fe20003f25270 */
[----:B------:R-:W-:Y:S01]  /*0330*/  UMOV UR4, URZ ;  /* 0x000000ff00047c82 */ /* 0x000fe20008000000 */
[----:B------:R-:W-:Y:S01]  /*0340*/  SHF.R.U32.HI R9, RZ, 0x1d, R238 ;  /* 0x0000001dff097819 */ /* 0x000fe200000116ee */
[----:B------:R-:W-:Y:S01]  /*0350*/  IMAD.SHL.U32 R29, R238, 0x8, RZ ;  /* 0x00000008ee1d7824 */ /* 0x000fe200078e00ff */
[----:B------:R-:W-:Y:S01]  /*0360*/  SEL R242, R8, RZ, P1 ;  /* 0x000000ff08f27207 */ /* 0x000fe20000800000 */
[----:B--2---:R-:W-:-:S03]  /*0370*/  IMAD.WIDE.U32 R6, R7, 0x980, R24 ;  /* 0x0000098007067825 */ /* 0x004fc600078e0018 */
[C---:B------:R-:W-:Y:S01]  /*0380*/  IADD3 R26, P2, PT, R29.reuse, R4, RZ ;  /* 0x000000041d1a7210 */ /* 0x040fe20007f5e0ff */
[----:B------:R-:W-:Y:S01]  /*0390*/  IMAD.WIDE.U32 R30, R238, 0x8, R30 ;  /* 0x00000008ee1e7825 */ /* 0x000fe200078e001e */
[----:B------:R-:W-:Y:S02]  /*03a0*/  IADD3 R28, P3, PT, R29, R6, RZ ;  /* 0x000000061d1c7210 */ /* 0x000fe40007f7e0ff */
[----:B------:R-:W-:Y:S01]  /*03b0*/  IADD3 R242, PT, PT, R241, 0x1, -R242 ;  /* 0x00000001f1f27810 */ /* 0x000fe20007ffe8f2 */
[----:B------:R-:W-:Y:S01]  /*03c0*/  IMAD.MOV.U32 R243, RZ, RZ, 0x2 ;  /* 0x00000002fff37424 */ /* 0x000fe200078e00ff */
[C---:B------:R-:W-:Y:S02]  /*03d0*/  IADD3.X R27, PT, PT, R9.reuse, UR4, R5, P2, !PT ;  /* 0x00000004091b7c10 */ /* 0x040fe400097fe405 */
[----:B------:R-:W-:Y:S01]  /*03e0*/  IADD3.X R29, PT, PT, R9, UR4, R7, P3, !PT ;  /* 0x00000004091d7c10 */ /* 0x000fe20009ffe407 */
[----:B0-----:R-:W-:-:S06]  /*03f0*/  UMOV UR4, URZ ;  /* 0x000000ff00047c82 */ /* 0x001fcc0008000000 */
.L_x_5:
[----:B0-----:R-:W0:Y:S01]  /*0400*/  LDC.64 R2, c[0x0][0x3b0] ;  /* 0x0000ec00ff027b82 */ /* 0x001e220000000a00 */
[----:B------:R-:W2:Y:S04]  /*0410*/  LDG.E.64 R198, desc[UR8][R12.64+-0x8] ;  /* 0xfffff8080cc67981 */ /* 0x000ea8000c1e1b00 */
[----:B------:R-:W3:Y:S03]  /*0420*/  LDG.E.64 R70, desc[UR8][R12.64] ;  /* 0x000000080c467981 */ /* 0x000ee6000c1e1b00 */
[----:B------:R-:W1:Y:S01]  /*0430*/  LDC.64 R4, c[0x0][0x3b8] ;  /* 0x0000ee00ff047b82 */ /* 0x000e620000000a00 */
[----:B------:R-:W4:Y:S04]  /*0440*/  LDG.E.64 R182, desc[UR8][R12.64+0x8] ;  /* 0x000008080cb67981 */ /* 0x000f28000c1e1b00 */
[----:B------:R-:W3:Y:S03]  /*0450*/  LDG.E.64 R178, desc[UR8][R12.64+-0x10] ;  /* 0xfffff0080cb27981 */ /* 0x000ee6000c1e1b00 */
[----:B------:R-:W1:Y:S01]  /*0460*/  LDC.64 R38, c[0x0][0x3d0] ;  /* 0x0000f400ff267b82 */ /* 0x000e620000000a00 */
[----:B------:R-:W3:Y:S04]  /*0470*/  LDG.E.64 R168, desc[UR8][R14.64+0x8] ;  /* 0x000008080ea87981 */ /* 0x000ee8000c1e1b00 */
[----:B------:R-:W3:Y:S01]  /*0480*/  LDG.E.64 R170, desc[UR8][R14.64+-0x10] ;  /* 0xfffff0080eaa7981 */ /* 0x000ee2000c1e1b00 */
[----:B0-----:R-:W-:-:S03]  /*0490*/  IMAD.WIDE.U32 R2, R243, 0xb4800, R2 ;  /* 0x000b4800f3027825 */ /* 0x001fc600078e0002 */
[----:B------:R-:W3:Y:S01]  /*04a0*/  LDG.E.64 R68, desc[UR8][R14.64] ;  /* 0x000000080e447981 */ /* 0x000ee2000c1e1b00 */
[----:B------:R-:W-:-:S03]  /*04b0*/  IADD3 R32, P1, PT, R10, R2, RZ ;  /* 0x000000020a207210 */ /* 0x000fc60007f3e0ff */
[----:B------:R-:W3:Y:S01]  /*04c0*/  LDG.E.64 R172, desc[UR8][R14.64+-0x8] ;  /* 0xfffff8080eac7981 */ /* 0x000ee2000c1e1b00 */
[----:B------:R-:W-:-:S03]  /*04d0*/  IADD3.X R33, PT, PT, R11, R3, RZ, P1, !PT ;  /* 0x000000030b217210 */ /* 0x000fc60000ffe4ff */
[----:B------:R-:W3:Y:S01]  /*04e0*/  LDG.E.64 R164, desc[UR8][R12.64+0x10] ;  /* 0x000010080ca47981 */ /* 0x000ee2000c1e1b00 */
[----:B------:R-:W-:-:S03]  /*04f0*/  IMAD.WIDE.U32 R32, R238, 0x8, R32 ;  /* 0x00000008ee207825 */ /* 0x000fc600078e0020 */
[----:B------:R-:W3:Y:S04]  /*0500*/  LDG.E.64 R160, desc[UR8][R14.64+0x10] ;  /* 0x000010080ea07981 */ /* 0x000ee8000c1e1b00 */
[----:B------:R-:W2:Y:S04]  /*0510*/  LDG.E.64.CONSTANT R6, desc[UR8][R32.64+-0x8] ;  /* 0xfffff80820067981 */ /* 0x000ea8000c1e9b00 */
[----:B------:R-:W4:Y:S01]  /*0520*/  LDG.E.64.CONSTANT R234, desc[UR8][R32.64] ;  /* 0x0000000820ea7981 */ /* 0x000f22000c1e9b00 */
[----:B------:R-:W-:-:S03]  /*0530*/  IMAD.WIDE.U32 R2, R243, 0xb4800, R24 ;  /* 0x000b4800f3027825 */ /* 0x000fc600078e0018 */
[----:B------:R-:W3:Y:S01]  /*0540*/  LDG.E.64.CONSTANT R150, desc[UR8][R32.64+-0x10] ;  /* 0xfffff00820967981 */ /* 0x000ee2000c1e9b00 */
[----:B------:R-:W-:-:S03]  /*0550*/  IADD3 R34, P1, PT, R10, R2, RZ ;  /* 0x000000020a227210 */ /* 0x000fc60007f3e0ff */
[----:B------:R-:W3:Y:S02]  /*0560*/  LDG.E.64.CONSTANT R118, desc[UR8][R32.64+0x8] ;  /* 0x0000080820767981 */ /* 0x000ee4000c1e9b00 */
[----:B------:R-:W-:Y:S02]  /*0570*/  IMAD.X R35, R11, 0x1, R3, P1 ;  /* 0x000000010b237824 */ /* 0x000fe400008e0603 */
[----:B------:R-:W3:Y:S01]  /*0580*/  LDG.E.64.CONSTANT R186, desc[UR8][R32.64+0x980] ;  /* 0x0009800820ba7981 */ /* 0x000ee2000c1e9b00 */
[----:B------:R-:W-:-:S03]  /*0590*/  IMAD.WIDE.U32 R34, R238, 0x8, R34 ;  /* 0x00000008ee227825 */ /* 0x000fc600078e0022 */
[----:B------:R-:W3:Y:S04]  /*05a0*/  LDG.E.64.CONSTANT R196, desc[UR8][R32.64+-0x1300] ;  /* 0xffed000820c47981 */ /* 0x000ee8000c1e9b00 */
[----:B------:R-:W3:Y:S01]  /*05b0*/  LDG.E.64.CONSTANT R2, desc[UR8][R34.64] ;  /* 0x0000000822027981 */ /* 0x000ee2000c1e9b00 */
[----:B-1----:R-:W-:-:S03]  /*05c0*/  IMAD.WIDE.U32 R4, R243, 0xb4800, R4 ;  /* 0x000b4800f3047825 */ /* 0x002fc600078e0004 */
[----:B------:R-:W3:Y:S01]  /*05d0*/  LDG.E.64.CONSTANT R204, desc[UR8][R34.64+-0x10] ;  /* 0xfffff00822cc7981 */ /* 0x000ee2000c1e9b00 */
[----:B------:R-:W-:-:S03]  /*05e0*/  IADD3 R36, P1, PT, R10, R4, RZ ;  /* 0x000000040a247210 */ /* 0x000fc60007f3e0ff */
[----:B------:R-:W3:Y:S02]  /*05f0*/  LDG.E.64.CONSTANT R200, desc[UR8][R32.64+-0x980] ;  /* 0xfff6800820c87981 */ /* 0x000ee4000c1e9b00 */
[----:B------:R-:W-:Y:S02]  /*0600*/  IMAD.X R37, R11, 0x1, R5, P1 ;  /* 0x000000010b257824 */ /* 0x000fe400008e0605 */
[----:B------:R-:W3:Y:S01]  /*0610*/  LDG.E.64.CONSTANT R202, desc[UR8][R34.64+-0x8] ;  /* 0xfffff80822ca7981 */ /* 0x000ee2000c1e9b00 */
[----:B------:R-:W0:Y:S01]  /*0620*/  LDC.64 R4, c[0x0][0x398] ;  /* 0x0000e600ff047b82 */ /* 0x000e220000000a00 */
[----:B------:R-:W-:Y:S02]  /*0630*/  IMAD.WIDE.U32 R36, R238, 0x8, R36 ;  /* 0x00000008ee247825 */ /* 0x000fe400078e0024 */
[----:B------:R-:W3:Y:S04]  /*0640*/  LDG.E.64.CONSTANT R66, desc[UR8][R32.64+0x10] ;  /* 0x0000100820427981 */ /* 0x000ee8000c1e9b00 */
[----:B------:R-:W3:Y:S04]  /*0650*/  LDG.E.64.CONSTANT R120, desc[UR8][R36.64+-0x1300] ;  /* 0xffed000824787981 */ /* 0x000ee8000c1e9b00 */
[----:B------:R-:W3:Y:S04]  /*0660*/  LDG.E.64.CONSTANT R122, desc[UR8][R36.64+-0x980] ;  /* 0xfff68008247a7981 */ /* 0x000ee8000c1e9b00 */
[----:B------:R-:W3:Y:S04]  /*0670*/  LDG.E.64.CONSTANT R180, desc[UR8][R32.64+0x1300] ;  /* 0x0013000820b47981 */ /* 0x000ee8000c1e9b00 */
[----:B------:R-:W3:Y:S04]  /*0680*/  LDG.E.64.CONSTANT R124, desc[UR8][R36.64+0x980] ;  /* 0x00098008247c7981 */ /* 0x000ee8000c1e9b00 */
[----:B------:R-:W3:Y:S01]  /*0690*/  LDG.E.64.CONSTANT R176, desc[UR8][R36.64] ;  /* 0x0000000824b07981 */ /* 0x000ee2000c1e9b00 */
[----:B0-----:R-:W-:-:S03]  /*06a0*/  IMAD.WIDE.U32 R4, R243, 0xb4800, R4 ;  /* 0x000b4800f3047825 */ /* 0x001fc600078e0004 */
[----:B------:R-:W3:Y:S01]  /*06b0*/  LDG.E.64.CONSTANT R158, desc[UR8][R34.64+-0x980] ;  /* 0xfff68008229e7981 */ /* 0x000ee2000c1e9b00 */
[----:B------:R-:W-:-:S03]  /*06c0*/  IADD3 R42, P1, PT, R10, R4, RZ ;  /* 0x000000040a2a7210 */ /* 0x000fc60007f3e0ff */
[----:B------:R-:W3:Y:S01]  /*06d0*/  LDG.E.64.CONSTANT R174, desc[UR8][R34.64+0x8] ;  /* 0x0000080822ae7981 */ /* 0x000ee2000c1e9b00 */
[----:B------:R-:W-:Y:S02]  /*06e0*/  IADD3.X R43, PT, PT, R11, R5, RZ, P1, !PT ;  /* 0x000000050b2b7210 */ /* 0x000fe40000ffe4ff */
[----:B------:R-:W0:Y:S01]  /*06f0*/  LDC.64 R4, c[0x0][0x3a8] ;  /* 0x0000ea00ff047b82 */ /* 0x000e220000000a00 */
[----:B------:R-:W3:Y:S04]  /*0700*/  LDG.E.64.CONSTANT R8, desc[UR8][R36.64+0x1300] ;  /* 0x0013000824087981 */ /* 0x000ee8000c1e9b00 */
[----:B------:R-:W3:Y:S01]  /*0710*/  LDG.E.64.CONSTANT R154, desc[UR8][R34.64+-0x1300] ;  /* 0xffed0008229a7981 */ /* 0x000ee2000c1e9b00 */
[----:B------:R-:W-:-:S03]  /*0720*/  IMAD.WIDE.U32 R42, R238, 0x8, R42 ;  /* 0x00000008ee2a7825 */ /* 0x000fc600078e002a */
[----:B------:R-:W3:Y:S01]  /*0730*/  LDG.E.64.CONSTANT R156, desc[UR8][R34.64+0x10] ;  /* 0x00001008229c7981 */ /* 0x000ee2000c1e9b00 */
[----:B------:R-:W-:-:S03]  /*0740*/  IMAD.WIDE.U32 R38, R243, 0x8, R38 ;  /* 0x00000008f3267825 */ /* 0x000fc600078e0026 */
[----:B------:R-:W3:Y:S01]  /*0750*/  LDG.E.64.CONSTANT R162, desc[UR8][R34.64+0x980] ;  /* 0x0009800822a27981 */ /* 0x000ee2000c1e9b00 */
[----:B------:R-:W-:-:S03]  /*0760*/  IMAD.WIDE.U32 R40, R243, 0xb4800, R30 ;  /* 0x000b4800f3287825 */ /* 0x000fc600078e001e */
[----:B------:R-:W3:Y:S04]  /*0770*/  LDG.E.64.CONSTANT R152, desc[UR8][R34.64+0x1300] ;  /* 0x0013000822987981 */ /* 0x000ee8000c1e9b00 */
[----:B------:R-:W3:Y:S01]  /*0780*/  LDG.E.64.CONSTANT R80, desc[UR8][R42.64+0x12f0] ;  /* 0x0012f0082a507981 */ /* 0x000ee2000c1e9b00 */
[----:B0-----:R-:W-:-:S03]  /*0790*/  IMAD.WIDE.U32 R4, R243, 0xb4800, R4 ;  /* 0x000b4800f3047825 */ /* 0x001fc600078e0004 */
[----:B------:R-:W3:Y:S04]  /*07a0*/  LDG.E.64.CONSTANT R86, desc[UR8][R40.64+-0xb4800] ;  /* 0xf4b8000828567981 */ /* 0x000ee8000c1e9b00 */
[----:B------:R-:W3:Y:S01]  /*07b0*/  LDG.E.64 R144, desc[UR8][R38.64+-0x8] ;  /* 0xfffff80826907981 */ /* 0x000ee2000c1e1b00 */
[----:B------:R-:W-:-:S03]  /*07c0*/  IADD3 R48, P1, PT, R10, R4, RZ ;  /* 0x000000040a307210 */ /* 0x000fc60007f3e0ff */
[----:B------:R-:W3:Y:S02]  /*07d0*/  LDG.E.64.CONSTANT R126, desc[UR8][R42.64+-0x1310] ;  /* 0xffecf0082a7e7981 */ /* 0x000ee4000c1e9b00 */
[----:B------:R-:W-:Y:S02]  /*07e0*/  IMAD.X R49, R11, 0x1, R5, P1 ;  /* 0x000000010b317824 */ /* 0x000fe400008e0605 */
[----:B------:R-:W3:Y:S04]  /*07f0*/  LDG.E.64 R78, desc[UR8][R38.64+0x8] ;  /* 0x00000808264e7981 */ /* 0x000ee8000c1e1b00 */
[----:B------:R-:W3:Y:S04]  /*0800*/  LDG.E.64.CONSTANT R44, desc[UR8][R32.64+0xb4800] ;  /* 0x0b480008202c7981 */ /* 0x000ee8000c1e9b00 */
[----:B------:R-:W3:Y:S04]  /*0810*/  LDG.E.64.CONSTANT R82, desc[UR8][R40.64+-0x169000] ;  /* 0xe970000828527981 */ /* 0x000ee8000c1e9b00 */
[----:B------:R-:W3:Y:S01]  /*0820*/  LDG.E.64 R74, desc[UR8][R38.64] ;  /* 0x00000008264a7981 */ /* 0x000ee2000c1e1b00 */
[----:B------:R-:W-:-:S03]  /*0830*/  IMAD.WIDE.U32 R48, R238, 0x8, R48 ;  /* 0x00000008ee307825 */ /* 0x000fc600078e0030 */
[----:B------:R-:W3:Y:S04]  /*0840*/  LDG.E.64.CONSTANT R148, desc[UR8][R42.64+-0x990] ;  /* 0xfff670082a947981 */ /* 0x000ee8000c1e9b00 */
[----:B------:R-:W3:Y:S04]  /*0850*/  LDG.E.64.CONSTANT R84, desc[UR8][R42.64+-0x970] ;  /* 0xfff690082a547981 */ /* 0x000ee8000c1e9b00 */
[----:B------:R-:W3:Y:S04]  /*0860*/  LDG.E.64.CONSTANT R130, desc[UR8][R42.64+-0x1308] ;  /* 0xffecf8082a827981 */ /* 0x000ee8000c1e9b00 */
[----:B------:R-:W3:Y:S04]  /*0870*/  LDG.E.64.CONSTANT R100, desc[UR8][R42.64+0x12f8] ;  /* 0x0012f8082a647981 */ /* 0x000ee8000c1e9b00 */
[----:B------:R-:W3:Y:S04]  /*0880*/  LDG.E.64.CONSTANT R102, desc[UR8][R42.64+-0x12f0] ;  /* 0xffed10082a667981 */ /* 0x000ee8000c1e9b00 */
[----:B------:R-:W3:Y:S04]  /*0890*/  LDG.E.64 R146, desc[UR8][R38.64+-0x10] ;  /* 0xfffff00826927981 */ /* 0x000ee8000c1e1b00 */
[----:B------:R-:W3:Y:S04]  /*08a0*/  LDG.E.64.CONSTANT R50, desc[UR8][R48.64+0x167d00] ;  /* 0x167d000830327981 */ /* 0x000ee8000c1e9b00 */
[----:B------:R-:W3:Y:S04]  /*08b0*/  LDG.E.64.CONSTANT R132, desc[UR8][R42.64+-0x988] ;  /* 0xfff678082a847981 */ /* 0x000ee8000c1e9b00 */
[----:B------:R-:W3:Y:S04]  /*08c0*/  LDG.E.64.CONSTANT R128, desc[UR8][R42.64+0x970] ;  /* 0x000970082a807981 */ /* 0x000ee8000c1e9b00 */
[----:B------:R-:W3:Y:S04]  /*08d0*/  LDG.E.64.CONSTANT R104, desc[UR8][R42.64+0x990] ;  /* 0x000990082a687981 */ /* 0x000ee8000c1e9b00 */
[----:B------:R-:W3:Y:S01]  /*08e0*/  LDG.E.64.CONSTANT R134, desc[UR8][R42.64+-0x12f8] ;  /* 0xffed08082a867981 */ /* 0x000ee2000c1e9b00 */
[----:B------:R-:W-:-:S03]  /*08f0*/  IMAD.WIDE.U32 R46, R243, 0xb4800, R28 ;  /* 0x000b4800f32e7825 */ /* 0x000fc600078e001c */
[----:B------:R-:W3:Y:S04]  /*0900*/  LDG.E.64.CONSTANT R106, desc[UR8][R42.64+0x1308] ;  /* 0x001308082a6a7981 */ /* 0x000ee8000c1e9b00 */
        /* <DEDUP_REMOVED lines=18> */
[----:B------:R-:W3:Y:S04]  /*0a30*/  LDG.E.64.CONSTANT R58, desc[UR8][R48.64+0x16a300] ;  /* 0x16a30008303a7981 */ /* 0x000ee8000c1e9b00 */
[----:B------:R-:W3:Y:S04]  /*0a40*/  LDG.E.64.CONSTANT R60, desc[UR8][R34.64+0xb4800] ;  /* 0x0b480008223c7981 */ /* 0x000ee8000c1e9b00 */
[----:B------:R-:W3:Y:S01]  /*0a50*/  LDG.E.64.CONSTANT R62, desc[UR8][R46.64+0x169000] ;  /* 0x169000082e3e7981 */ /* 0x000ee2000c1e9b00 */
[----:B------:R-:W-:Y:S01]  /*0a60*/  IMAD.WIDE.U32 R64, R243, 0xb4800, R26 ;  /* 0x000b4800f3407825 */ /* 0x000fe200078e001a */
[----:B------:R-:W-:Y:S01]  /*0a70*/  UMOV UR14, 0x1c71c71c ;  /* 0x1c71c71c000e7882 */ /* 0x000fe20000000000 */
[----:B------:R-:W-:Y:S01]  /*0a80*/  UMOV UR15, 0x3f7c71c7 ;  /* 0x3f7c71c7000f7882 */ /* 0x000fe20000000000 */
[----:B------:R-:W-:Y:S01]  /*0a90*/  UMOV UR12, 0x55555555 ;  /* 0x55555555000c7882 */ /* 0x000fe20000000000 */
[----:B------:R-:W-:Y:S01]  /*0aa0*/  UMOV UR13, 0x3fc55555 ;  /* 0x3fc55555000d7882 */ /* 0x000fe20000000000 */
[----:B------:R-:W3:Y:S01]  /*0ab0*/  LDG.E.64 R72, desc[UR8][R64.64] ;  /* 0x0000000840487981 */ /* 0x000ee2000c1e1b00 */
[----:B------:R-:W-:Y:S01]  /*0ac0*/  UMOV UR16, 0xd6ac6977 ;  /* 0xd6ac697700107882 */ /* 0x000fe20000000000 */
[----:B------:R-:W-:-:S02]  /*0ad0*/  UMOV UR17, 0x3fb2b324 ;  /* 0x3fb2b32400117882 */ /* 0x000fc40000000000 */
[----:B------:R-:W3:Y:S04]  /*0ae0*/  LDG.E.64.CONSTANT R228, desc[UR8][R42.64+0x16a2f8] ;  /* 0x16a2f8082ae47981 */ /* 0x000ee8000c1e9b00 */
[----:B------:R-:W3:Y:S01]  /*0af0*/  LDG.E.64.CONSTANT R226, desc[UR8][R42.64+0x167d10] ;  /* 0x167d10082ae27981 */ /* 0x000ee2000c1e9b00 */
[----:B--2---:R-:W-:Y:S02]  /*0b00*/  DMUL R184, R6, R198 ;  /* 0x000000c606b87228 */ /* 0x004fe40000000000 */
[----:B----4-:R-:W-:Y:S02]  /*0b10*/  DMUL R4, R234, 0.75 ;  /* 0x3fe80000ea047828 */ /* 0x010fe40000000000 */
[----:B---3--:R-:W-:Y:S02]  /*0b20*/  DMUL R208, R150, 0.75 ;  /* 0x3fe8000096d07828 */ /* 0x008fe40000000000 */
[----:B------:R-:W-:-:S04]  /*0b30*/  DMUL R166, R118, R182 ;  /* 0x000000b676a67228 */ /* 0x000fc80000000000 */
[----:B------:R-:W-:Y:S02]  /*0b40*/  DFMA R206, -R4, R70, R184 ;  /* 0x0000004604ce722b */ /* 0x000fe400000001b8 */
[----:B------:R-:W-:Y:S02]  /*0b50*/  DMUL R98, R234, 3 ;  /* 0x40080000ea627828 */ /* 0x000fe40000000000 */
[----:B------:R-:W-:-:S04]  /*0b60*/  DFMA R210, R150, R178, R166 ;  /* 0x000000b296d2722b */ /* 0x000fc800000000a6 */
[----:B------:R-:W-:Y:S02]  /*0b70*/  DFMA R206, -R208, R178, R206 ;  /* 0x000000b2d0ce722b */ /* 0x000fe400000001ce */
[----:B------:R-:W-:Y:S02]  /*0b80*/  DMUL R178, R186, R168 ;  /* 0x000000a8bab27228 */ /* 0x000fe40000000000 */
[----:B------:R-:W-:Y:S02]  /*0b90*/  DMUL R208, R6, 3 ;  /* 0x4008000006d07828 */ /* 0x000fe40000000000 */
[----:B------:R-:W-:Y:S02]  /*0ba0*/  DFMA R210, R70, R98, R210 ;  /* 0x0000006246d2722b */ /* 0x000fe400000000d2 */
[----:B------:R-:W-:Y:S02]  /*0bb0*/  DMUL R214, R206, R2 ;  /* 0x00000002ced67228 */ /* 0x000fe40000000000 */
[----:B------:R-:W-:-:S04]  /*0bc0*/  DFMA R212, R196, R170, R178 ;  /* 0x000000aac4d4722b */ /* 0x000fc800000000b2 */
[----:B------:R-:W-:Y:S02]  /*0bd0*/  DFMA R198, R198, R208, R210 ;  /* 0x000000d0c6c6722b */ /* 0x000fe400000000d2 */
[----:B------:R-:W-:Y:S01]  /*0be0*/  DFMA R214, R206, R204, -R214 ;  /* 0x000000ccced6722b */ /* 0x000fe200000008d6 */
[----:B------:R-:W2:Y:S01]  /*0bf0*/  LDG.E.64.CONSTANT R210, desc[UR8][R34.64+0xb47f8] ;  /* 0x0b47f80822d27981 */ /* 0x000ea2000c1e9b00 */
[----:B------:R-:W-:Y:S02]  /*0c00*/  DMUL R204, R200, 3 ;  /* 0x40080000c8cc7828 */ /* 0x000fe40000000000 */
[----:B------:R-:W-:-:S04]  /*0c10*/  DFMA R212, R98, R68, R212 ;  /* 0x0000004462d4722b */ /* 0x000fc800000000d4 */
[----:B------:R-:W-:Y:S02]  /*0c20*/  DFMA R214, R198, R202, R214 ;  /* 0x000000cac6d6722b */ /* 0x000fe400000000d6 */
[----:B------:R-:W-:Y:S02]  /*0c30*/  DMUL R202, R200, R172 ;  /* 0x000000acc8ca7228 */ /* 0x000fe40000000000 */
[----:B------:R-:W-:Y:S02]  /*0c40*/  DFMA R204, R172, R204, R212 ;  /* 0x000000ccaccc722b */ /* 0x000fe400000000d4 */
[----:B------:R-:W-:Y:S02]  /*0c50*/  DMUL R206, R186, 3 ;  /* 0x40080000bace7828 */ /* 0x000fe40000000000 */
[----:B------:R-:W-:Y:S02]  /*0c60*/  DMUL R208, R170, R120 ;  /* 0x00000078aad07228 */ /* 0x000fe40000000000 */
[----:B------:R-:W-:-:S02]  /*0c70*/  DMUL R196, R196, 0.75 ;  /* 0x3fe80000c4c47828 */ /* 0x000fc40000000000 */
[----:B------:R-:W-:Y:S02]  /*0c80*/  DFMA R186, -R4, R68, R202 ;  /* 0x0000004404ba722b */ /* 0x000fe400000001ca */
[----:B------:R-:W-:Y:S02]  /*0c90*/  DMUL R200, R118, 3 ;  /* 0x4008000076c87828 */ /* 0x000fe40000000000 */
[----:B------:R-:W-:Y:S02]  /*0ca0*/  DFMA R184, R66, R164, R184 ;  /* 0x000000a442b8722b */ /* 0x000fe400000000b8 */
[----:B------:R-:W-:Y:S02]  /*0cb0*/  DFMA R208, R204, 2, R208 ;  /* 0x40000000ccd0782b */ /* 0x000fe400000000d0 */
[----:B------:R-:W-:Y:S02]  /*0cc0*/  DFMA R196, -R196, R170, R186 ;  /* 0x000000aac4c4722b */ /* 0x000fe400000001ba */
[----:B------:R-:W-:-:S02]  /*0cd0*/  DMUL R204, R172, R122 ;  /* 0x0000007aaccc7228 */ /* 0x000fc40000000000 */
[----:B------:R-:W-:Y:S02]  /*0ce0*/  DFMA R202, R180, R160, R202 ;  /* 0x000000a0b4ca722b */ /* 0x000fe400000000ca */
[----:B------:R-:W-:Y:S02]  /*0cf0*/  DFMA R182, R182, R200, R184 ;  /* 0x000000c8b6b6722b */ /* 0x000fe400000000b8 */
[----:B------:R-:W-:Y:S02]  /*0d00*/  DMUL R200, R180, 0.75 ;  /* 0x3fe80000b4c87828 */ /* 0x000fe40000000000 */
[----:B------:R-:W-:Y:S02]  /*0d10*/  DMUL R184, R168, R124 ;  /* 0x0000007ca8b87228 */ /* 0x000fe40000000000 */
[----:B------:R-:W-:Y:S02]  /*0d20*/  DMUL R180, R176, 0.75 ;  /* 0x3fe80000b0b47828 */ /* 0x000fe40000000000 */
[----:B------:R-:W-:-:S02]  /*0d30*/  DFMA R196, R196, 2, R204 ;  /* 0x40000000c4c4782b */ /* 0x000fc400000000cc */
[----:B------:R-:W-:Y:S02]  /*0d40*/  DFMA R202, R168, R206, R202 ;  /* 0x000000cea8ca722b */ /* 0x000fe400000000ca */
[----:B------:R-:W-:Y:S02]  /*0d50*/  DMUL R176, R176, 3 ;  /* 0x40080000b0b07828 */ /* 0x000fe40000000000 */
[----:B------:R-:W-:Y:S02]  /*0d60*/  DMUL R206, R120, 0.75 ;  /* 0x3fe8000078ce7828 */ /* 0x000fe40000000000 */
[----:B------:R-:W-:Y:S02]  /*0d70*/  DADD R208, R208, R184 ;  /* 0x00000000d0d07229 */ /* 0x000fe400000000b8 */
[----:B------:R-:W-:Y:S02]  /*0d80*/  DFMA R178, -R4, R68, R178 ;  /* 0x0000004404b2722b */ /* 0x000fe400000001b2 */
[----:B------:R-:W-:-:S02]  /*0d90*/  DFMA R196, R68, -R180, R196 ;  /* 0x800000b444c4722b */ /* 0x000fc400000000c4 */
[----:B------:R-:W-:Y:S02]  /*0da0*/  DFMA R202, R98, R68, R202 ;  /* 0x0000004462ca722b */ /* 0x000fe400000000ca */
[----:B------:R-:W-:Y:S02]  /*0db0*/  DFMA R198, -R198, R2, R214 ;  /* 0x00000002c6c6722b */ /* 0x000fe400000001d6 */
[----:B------:R-:W-:Y:S02]  /*0dc0*/  DFMA R182, R70, R98, R182 ;  /* 0x0000006246b6722b */ /* 0x000fe400000000b6 */
[----:B------:R-:W-:Y:S02]  /*0dd0*/  DMUL R186, R122, 3 ;  /* 0x400800007aba7828 */ /* 0x000fe40000000000 */
[----:B------:R-:W-:Y:S02]  /*0de0*/  DFMA R208, R68, R176, R208 ;  /* 0x000000b044d0722b */ /* 0x000fe400000000d0 */
[----:B------:R-:W-:-:S02]  /*0df0*/  DFMA R178, R160, -R200, R178 ;  /* 0x800000c8a0b2722b */ /* 0x000fc400000000b2 */
[----:B------:R-:W-:Y:S01]  /*0e00*/  DFMA R196, R170, -R206, R196 ;  /* 0x800000ceaac4722b */ /* 0x000fe200000000c4 */
[----:B------:R-:W3:Y:S01]  /*0e10*/  LDG.E.64.CONSTANT R200, desc[UR8][R34.64+0xb4808] ;  /* 0x0b48080822c87981 */ /* 0x000ee2000c1e9b00 */
[----:B------:R-:W-:Y:S02]  /*0e20*/  DFMA R202, R202, 2, R204 ;  /* 0x40000000caca782b */ /* 0x000fe400000000cc */
[----:B------:R-:W-:Y:S02]  /*0e30*/  DADD R170, -R2, R158 ;  /* 0x0000000002aa7229 */ /* 0x000fe4000000019e */
[----:B------:R-:W-:Y:S02]  /*0e40*/  DFMA R174, R182, R174, R198 ;  /* 0x000000aeb6ae722b */ /* 0x000fe400000000c6 */
[----:B------:R-:W-:Y:S01]  /*0e50*/  DMUL R158, R66, 0.75 ;  /* 0x3fe80000429e7828 */ /* 0x000fe20000000000 */
[----:B------:R-:W4:Y:S01]  /*0e60*/  LDG.E.64.CONSTANT R198, desc[UR8][R32.64+0xb5180] ;  /* 0x0b51800820c67981 */ /* 0x000f22000c1e9b00 */
[----:B------:R-:W-:-:S02]  /*0e70*/  DFMA R166, -R4, R70, R166 ;  /* 0x0000004604a6722b */ /* 0x000fc400000001a6 */
[----:B------:R-:W-:Y:S02]  /*0e80*/  DFMA R186, R172, R186, R208 ;  /* 0x000000baacba722b */ /* 0x000fe400000000d0 */
[----:B------:R-:W-:Y:S01]  /*0e90*/  DFMA R178, R178, 2, R184 ;  /* 0x40000000b2b2782b */ /* 0x000fe200000000b8 */
[----:B------:R-:W3:Y:S01]  /*0ea0*/  LDG.E.64.CONSTANT R208, desc[UR8][R32.64+0xb3e80] ;  /* 0x0b3e800820d07981 */ /* 0x000ee2000c1e9b00 */
[----:B------:R-:W-:Y:S02]  /*0eb0*/  DMUL R172, R124, 3 ;  /* 0x400800007cac7828 */ /* 0x000fe40000000000 */
[----:B------:R-:W-:Y:S02]  /*0ec0*/  DFMA R202, R160, R8, R202 ;  /* 0x00000008a0ca722b */ /* 0x000fe400000000ca */
[----:B------:R-:W-:Y:S02]  /*0ed0*/  DFMA R158, R164, -R158, R166 ;  /* 0x8000009ea49e722b */ /* 0x000fe400000000a6 */
[----:B------:R-:W-:-:S02]  /*0ee0*/  DFMA R174, -R182, R2, R174 ;  /* 0x00000002b6ae722b */ /* 0x000fc400000001ae */
[----:B------:R-:W-:Y:S01]  /*0ef0*/  DFMA R178, R68, -R180, R178 ;  /* 0x800000b444b2722b */ /* 0x000fe200000000b2 */
[----:B------:R-:W3:Y:S01]  /*0f00*/  LDG.E.64.CONSTANT R182, desc[UR8][R34.64+0xb4810] ;  /* 0x0b48100822b67981 */ /* 0x000ee2000c1e9b00 */
[----:B------:R-:W-:Y:S02]  /*0f10*/  DMUL R164, R8, 0.75 ;  /* 0x3fe8000008a47828 */ /* 0x000fe40000000000 */
[----:B------:R-:W-:Y:S01]  /*0f20*/  DMUL R170, R186, R170 ;  /* 0x000000aabaaa7228 */ /* 0x000fe20000000000 */
[----:B------:R-:W3:Y:S01]  /*0f30*/  LDG.E.64.CONSTANT R180, desc[UR8][R36.64+0xb4800] ;  /* 0x0b48000824b47981 */ /* 0x000ee2000c1e9b00 */
[----:B------:R-:W-:Y:S02]  /*0f40*/  DADD R154, -R2, R154 ;  /* 0x00000000029a7229 */ /* 0x000fe4000000019a */
[----:B------:R-:W-:Y:S02]  /*0f50*/  DFMA R172, R168, R172, R202 ;  /* 0x000000aca8ac722b */ /* 0x000fe400000000ca */
[----:B------:R-:W-:Y:S01]  /*0f60*/  DFMA R156, R158, R156, R174 ;  /* 0x0000009c9e9c722b */ /* 0x000fe200000000ae */
[----:B------:R-:W2:Y:S01]  /*0f70*/  LDG.E.64.CONSTANT R202, desc[UR8][R34.64+0xb47f0] ;  /* 0x0b47f00822ca7981 */ /* 0x000ea2000c1e9b00 */
[----:B------:R-:W-:-:S02]  /*0f80*/  DFMA R164, R160, -R164, R178 ;  /* 0x800000a4a0a4722b */ /* 0x000fc400000000b2 */
[----:B------:R-:W-:Y:S02]  /*0f90*/  DFMA R154, R196, R154, R170 ;  /* 0x0000009ac49a722b */ /* 0x000fe400000000aa */
[----:B------:R-:W-:Y:S01]  /*0fa0*/  DFMA R172, R68, R176, R172 ;  /* 0x000000b044ac722b */ /* 0x000fe200000000ac */
[----:B------:R-:W3:Y:S01]  /*0fb0*/  LDG.E.64.CONSTANT R196, desc[UR8][R32.64+0xb3500] ;  /* 0x0b35000820c47981 */ /* 0x000ee2000c1e9b00 */
[C---:B------:R-:W-:Y:S02]  /*0fc0*/  DADD R162, -R2.reuse, R162 ;  /* 0x0000000002a27229 */ /* 0x040fe400000001a2 */
[----:B------:R-:W-:Y:S02]  /*0fd0*/  DADD R160, -R2, R152 ;  /* 0x0000000002a07229 */ /* 0x000fe40000000198 */
[----:B------:R-:W-:Y:S02]  /*0fe0*/  DFMA R152, -R158, R2, R156 ;  /* 0x000000029e98722b */ /* 0x000fe4000000019c */
[----:B------:R-:W-:-:S02]  /*0ff0*/  DMUL R168, R150, R80 ;  /* 0x0000005096a87228 */ /* 0x000fc40000000000 */
[----:B------:R-:W-:Y:S02]  /*1000*/  DMUL R156, R86, R144 ;  /* 0x00000090569c7228 */ /* 0x000fe40000000000 */
[----:B------:R-:W-:Y:S02]  /*1010*/  DFMA R162, R172, R162, R154 ;  /* 0x000000a2aca2722b */ /* 0x000fe4000000009a */
[C---:B------:R-:W-:Y:S02]  /*1020*/  DMUL R172, R150.reuse, 8 ;  /* 0x4020000096ac7828 */ /* 0x040fe40000000000 */
[----:B------:R-:W-:Y:S02]  /*1030*/  DFMA R168, R150, R126, -R168 ;  /* 0x0000007e96a8722b */ /* 0x000fe400000008a8 */
[----:B------:R-:W-:Y:S02]  /*1040*/  DMUL R154, R44, R78 ;  /* 0x0000004e2c9a7228 */ /* 0x000fe40000000000 */
[----:B------:R-:W-:-:S02]  /*1050*/  DMUL R158, R82, 0.75 ;  /* 0x3fe80000529e7828 */ /* 0x000fc40000000000 */
[----:B------:R-:W-:Y:S02]  /*1060*/  DFMA R150, -R4, R74, R156 ;  /* 0x0000004a0496722b */ /* 0x000fe4000000019c */
[----:B------:R-:W-:Y:S02]  /*1070*/  DFMA R164, R164, R160, R162 ;  /* 0x000000a0a4a4722b */ /* 0x000fe400000000a2 */
[----:B------:R-:W-:Y:S02]  /*1080*/  DADD R178, R148, -R84 ;  /* 0x0000000094b27229 */ /* 0x000fe40000000854 */
[----:B------:R-:W-:Y:S02]  /*1090*/  DADD R174, R130, -R100 ;  /* 0x0000000082ae7229 */ /* 0x000fe40000000864 */
[----:B------:R-:W-:Y:S02]  /*10a0*/  DMUL R176, R120, R102 ;  /* 0x0000006678b07228 */ /* 0x000fe40000000000 */
[----:B------:R-:W-:-:S02]  /*10b0*/  DFMA R160, R82, R146, R154 ;  /* 0x0000009252a0722b */ /* 0x000fc4000000009a */
[----:B------:R-:W-:Y:S02]  /*10c0*/  DFMA R150, -R158, R146, R150 ;  /* 0x000000929e96722b */ /* 0x000fe40000000196 */
[----:B------:R-:W-:Y:S01]  /*10d0*/  DMUL R146, R120, R50 ;  /* 0x0000003278927228 */ /* 0x000fe20000000000 */
[----:B------:R-:W3:Y:S01]  /*10e0*/  LDG.E.64.CONSTANT R158, desc[UR8][R42.64+0xb5178] ;  /* 0x0b5178082a9e7981 */ /* 0x000ee2000c1e9b00 */
[C---:B------:R-:W-:Y:S02]  /*10f0*/  DFMA R174, R132.reuse, -8, R174 ;  /* 0xc020000084ae782b */ /* 0x040fe400000000ae */
[----:B------:R-:W-:Y:S02]  /*1100*/  DFMA R178, R132, -8, R178 ;  /* 0xc020000084b2782b */ /* 0x000fe400000000b2 */
[----:B------:R-:W-:Y:S02]  /*1110*/  DFMA R176, R120, R126, -R176 ;  /* 0x0000007e78b0722b */ /* 0x000fe400000008b0 */
[----:B------:R-:W-:-:S02]  /*1120*/  DADD R170, -R148, R128 ;  /* 0x0000000094aa7229 */ /* 0x000fc40000000180 */
[----:B------:R-:W-:Y:S02]  /*1130*/  DMUL R126, R6, 8 ;  /* 0x40200000067e7828 */ /* 0x000fe40000000000 */
[----:B------:R-:W-:Y:S02]  /*1140*/  DADD R132, R128, -R104 ;  /* 0x0000000080847229 */ /* 0x000fe40000000868 */
[----:B------:R-:W-:Y:S02]  /*1150*/  DADD R130, -R130, R134 ;  /* 0x0000000082827229 */ /* 0x000fe40000000186 */
[----:B------:R-:W-:Y:S02]  /*1160*/  DMUL R6, R150, R2 ;  /* 0x0000000296067228 */ /* 0x000fe40000000000 */
[----:B------:R-:W-:Y:S02]  /*1170*/  DADD R134, R134, -R106 ;  /* 0x0000000086867229 */ /* 0x000fe4000000086a */
[----:B------:R-:W-:-:S02]  /*1180*/  DMUL R128, R120, 8 ;  /* 0x4020000078807828 */ /* 0x000fc40000000000 */
[----:B------:R-:W-:Y:S02]  /*1190*/  DFMA R146, R120, R108, -R146 ;  /* 0x0000006c7892722b */ /* 0x000fe40000000892 */
[----:B------:R-:W-:Y:S02]  /*11a0*/  DADD R120, R110, -R52 ;  /* 0x000000006e787229 */ /* 0x000fe40000000834 */
[----:B------:R-:W-:Y:S02]  /*11b0*/  DFMA R168, R170, R172, R168 ;  /* 0x000000acaaa8722b */ /* 0x000fe400000000a8 */
[----:B------:R-:W-:Y:S01]  /*11c0*/  DFMA R174, R136, 8, R174 ;  /* 0x4020000088ae782b */ /* 0x000fe200000000ae */
[----:B------:R-:W4:Y:S01]  /*11d0*/  LDG.E.64.CONSTANT R172, desc[UR8][R34.64+0xb3e80] ;  /* 0x0b3e800822ac7981 */ /* 0x000f22000c1e9b00 */
[----:B------:R-:W-:Y:S02]  /*11e0*/  DFMA R138, R150, R138, -R6 ;  /* 0x0000008a968a722b */ /* 0x000fe40000000806 */
[----:B------:R-:W-:Y:S01]  /*11f0*/  DFMA R134, R140, -8, R134 ;  /* 0xc02000008c86782b */ /* 0x000fe20000000086 */
[----:B------:R-:W3:Y:S01]  /*1200*/  LDG.E.64.CONSTANT R150, desc[UR8][R42.64+0xb3510] ;  /* 0x0b3510082a967981 */ /* 0x000ee2000c1e9b00 */
[----:B------:R-:W-:-:S02]  /*1210*/  DFMA R132, R136, -8, R132 ;  /* 0xc02000008884782b */ /* 0x000fc40000000084 */
[----:B-----5:R-:W-:Y:S02]  /*1220*/  DADD R6, -R92, R16 ;  /* 0x000000005c067229 */ /* 0x020fe40000000110 */
[----:B------:R-:W-:Y:S02]  /*1230*/  DFMA R120, R94, -8, R120 ;  /* 0xc02000005e78782b */ /* 0x000fe40000000078 */
[----:B------:R-:W-:Y:S02]  /*1240*/  DADD R136, R112, -R54 ;  /* 0x0000000070887229 */ /* 0x000fe40000000836 */
[----:B------:R-:W-:Y:S02]  /*1250*/  DFMA R126, R174, -R126, R168 ;  /* 0x8000007eae7e722b */ /* 0x000fe400000000a8 */
[----:B------:R-:W-:Y:S01]  /*1260*/  DMUL R118, R118, 8 ;  /* 0x4020000076767828 */ /* 0x000fe20000000000 */
[----:B------:R-:W2:Y:S01]  /*1270*/  LDG.E.64.CONSTANT R174, desc[UR8][R34.64+0xb3500] ;  /* 0x0b35000822ae7981 */ /* 0x000ea2000c1e9b00 */
[----:B------:R-:W-:-:S02]  /*1280*/  DFMA R134, R142, 8, R134 ;  /* 0x402000008e86782b */ /* 0x000fc40000000086 */
[----:B------:R-:W-:Y:S02]  /*1290*/  DFMA R178, R140, 8, R178 ;  /* 0x402000008cb2782b */ /* 0x000fe400000000b2 */
[----:B------:R-:W-:Y:S01]  /*12a0*/  DFMA R130, R130, R128, R176 ;  /* 0x000000808282722b */ /* 0x000fe200000000b0 */
[----:B------:R-:W3:Y:S01]  /*12b0*/  LDG.E.64.CONSTANT R140, desc[UR8][R42.64+0xb34f8] ;  /* 0x0b34f8082a8c7981 */ /* 0x000ee2000c1e9b00 */
[----:B------:R-:W-:Y:S02]  /*12c0*/  DMUL R122, R122, 8 ;  /* 0x402000007a7a7828 */ /* 0x000fe40000000000 */
[----:B------:R-:W-:Y:S01]  /*12d0*/  DFMA R146, R128, R6, R146 ;  /* 0x000000068092722b */ /* 0x000fe20000000092 */
[----:B------:R-:W3:Y:S01]  /*12e0*/  LDG.E.64.CONSTANT R176, desc[UR8][R34.64+0xb5180] ;  /* 0x0b51800822b07981 */ /* 0x000ee2000c1e9b00 */
[----:B------:R-:W-:Y:S02]  /*12f0*/  DFMA R120, R18, 8, R120 ;  /* 0x402000001278782b */ /* 0x000fe40000000078 */
[----:B------:R-:W-:Y:S01]  /*1300*/  DFMA R136, R88, -8, R136 ;  /* 0xc02000005888782b */ /* 0x000fe20000000088 */
[----:B------:R-:W3:Y:S01]  /*1310*/  LDG.E.64.CONSTANT R128, desc[UR8][R32.64+0xb47f8] ;  /* 0x0b47f80820807981 */ /* 0x000ee2000c1e9b00 */
[----:B------:R-:W-:-:S02]  /*1320*/  DFMA R156, R56, R76, R156 ;  /* 0x0000004c389c722b */ /* 0x000fc4000000009c */
[----:B------:R-:W-:Y:S02]  /*1330*/  DMUL R6, R44, 3 ;  /* 0x400800002c067828 */ /* 0x000fe40000000000 */
[----:B------:R-:W-:Y:S02]  /*1340*/  DFMA R118, R134, R118, R126 ;  /* 0x000000768676722b */ /* 0x000fe4000000007e */
[----:B------:R-:W-:Y:S01]  /*1350*/  DFMA R130, R178, -R122, R130 ;  /* 0x8000007ab282722b */ /* 0x000fe20000000082 */
[----:B------:R-:W4:Y:S01]  /*1360*/  LDG.E.64.CONSTANT R134, desc[UR8][R32.64+0xb47f0] ;  /* 0x0b47f00820867981 */ /* 0x000f22000c1e9b00 */
[----:B------:R-:W-:Y:S02]  /*1370*/  DFMA R120, -R122, R120, R146 ;  /* 0x000000787a78722b */ /* 0x000fe40000000192 */
[----:B------:R-:W-:Y:S01]  /*1380*/  DFMA R132, R142, 8, R132 ;  /* 0x402000008e84782b */ /* 0x000fe20000000084 */
[----:B------:R-:W3:Y:S01]  /*1390*/  LDG.E.64.CONSTANT R126, desc[UR8][R32.64+0xb4808] ;  /* 0x0b480808207e7981 */ /* 0x000ee2000c1e9b00 */
[----:B------:R-:W-:-:S02]  /*13a0*/  DMUL R124, R124, 8 ;  /* 0x402000007c7c7828 */ /* 0x000fc40000000000 */
[----:B------:R-:W-:Y:S01]  /*13b0*/  DFMA R136, R20, 8, R136 ;  /* 0x402000001488782b */ /* 0x000fe20000000088 */
[----:B------:R-:W3:Y:S01]  /*13c0*/  LDG.E.64.CONSTANT R178, desc[UR8][R32.64+0xb5b00] ;  /* 0x0b5b000820b27981 */ /* 0x000ee2000c1e9b00 */
[----:B------:R-:W-:Y:S02]  /*13d0*/  DMUL R122, R82, R114 ;  /* 0x00000072527a7228 */ /* 0x000fe40000000000 */
[----:B------:R-:W-:Y:S01]  /*13e0*/  DFMA R156, R78, R6, R156 ;  /* 0x000000064e9c722b */ /* 0x000fe2000000009c */
[----:B------:R-:W3:Y:S01]  /*13f0*/  LDG.E.64.CONSTANT R146, desc[UR8][R42.64+0xb5af0] ;  /* 0x0b5af0082a927981 */ /* 0x000ee2000c1e9b00 */
[----:B------:R-:W-:Y:S02]  /*1400*/  DMUL R162, R86, 3 ;  /* 0x4008000056a27828 */ /* 0x000fe40000000000 */
[----:B------:R-:W-:Y:S01]  /*1410*/  DFMA R160, R98, R74, R160 ;  /* 0x0000004a62a0722b */ /* 0x000fe200000000a0 */
[----:B------:R-:W3:Y:S01]  /*1420*/  LDG.E.64.CONSTANT R142, desc[UR8][R42.64+0xb5170] ;  /* 0x0b5170082a8e7981 */ /* 0x000ee2000c1e9b00 */
[----:B------:R-:W-:-:S02]  /*1430*/  DADD R78, R92, -R90 ;  /* 0x000000005c4e7229 */ /* 0x000fc4000000085a */
[----:B------:R-:W-:Y:S02]  /*1440*/  DFMA R118, -R66, R102, R118 ;  /* 0x000000664276722b */ /* 0x000fe40000000176 */
[----:B------:R-:W-:Y:S02]  /*1450*/  DFMA R130, R132, R124, R130 ;  /* 0x0000007c8482722b */ /* 0x000fe40000000082 */
[----:B------:R-:W-:Y:S02]  /*1460*/  DFMA R120, R124, R136, R120 ;  /* 0x000000887c78722b */ /* 0x000fe40000000078 */
[----:B------:R-:W-:Y:S01]  /*1470*/  DFMA R122, R82, R108, -R122 ;  /* 0x0000006c527a722b */ /* 0x000fe2000000087a */
[----:B------:R-:W3:Y:S01]  /*1480*/  LDG.E.64.CONSTANT R136, desc[UR8][R42.64+0xb3e70] ;  /* 0x0b3e70082a887981 */ /* 0x000ee2000c1e9b00 */
[----:B------:R-:W-:Y:S02]  /*1490*/  DFMA R144, R144, R162, R160 ;  /* 0x000000a29090722b */ /* 0x000fe400000000a0 */
[----:B------:R-:W-:Y:S01]  /*14a0*/  DADD R110, -R110, R112 ;  /* 0x000000006e6e7229 */ /* 0x000fe20000000170 */
[----:B------:R-:W3:Y:S01]  /*14b0*/  LDG.E.64.CONSTANT R162, desc[UR8][R36.64+0xb3e80] ;  /* 0x0b3e800824a27981 */ /* 0x000ee2000c1e9b00 */
[----:B------:R-:W-:-:S02]  /*14c0*/  DMUL R82, R82, 8 ;  /* 0x4020000052527828 */ /* 0x000fc40000000000 */
[----:B------:R-:W-:Y:S01]  /*14d0*/  DFMA R78, R94, -8, R78 ;  /* 0xc02000005e4e782b */ /* 0x000fe2000000004e */
[----:B------:R-:W3:Y:S01]  /*14e0*/  LDG.E.64.CONSTANT R124, desc[UR8][R42.64+0xb3508] ;  /* 0x0b3508082a7c7981 */ /* 0x000ee2000c1e9b00 */
[----:B------:R-:W-:Y:S02]  /*14f0*/  DADD R102, -R22, R16 ;  /* 0x0000000016667229 */ /* 0x000fe40000000110 */
[----:B------:R-:W-:Y:S01]  /*1500*/  DFMA R118, R66, R116, R118 ;  /* 0x000000744276722b */ /* 0x000fe20000000076 */
[----:B------:R-:W3:Y:S01]  /*1510*/  LDG.E.64.CONSTANT R160, desc[UR8][R42.64+0xb3e88] ;  /* 0x0b3e88082aa07981 */ /* 0x000ee2000c1e9b00 */
[----:B------:R-:W-:Y:S02]  /*1520*/  DADD R84, -R84, R104 ;  /* 0x0000000054547229 */ /* 0x000fe40000000168 */
[----:B------:R-:W-:Y:S02]  /*1530*/  DMUL R66, R66, 8 ;  /* 0x4020000042427828 */ /* 0x000fe40000000000 */
[----:B------:R-:W-:-:S02]  /*1540*/  DFMA R130, -R8, R80, R130 ;  /* 0x000000500882722b */ /* 0x000fc40000000182 */
[----:B------:R-:W-:Y:S02]  /*1550*/  DADD R106, -R100, R106 ;  /* 0x00000000646a7229 */ /* 0x000fe4000000016a */
[----:B------:R-:W-:Y:S02]  /*1560*/  DFMA R120, -R8, R114, R120 ;  /* 0x000000720878722b */ /* 0x000fe40000000178 */
[----:B------:R-:W-:Y:S01]  /*1570*/  DFMA R138, R144, R96, R138 ;  /* 0x00000060908a722b */ /* 0x000fe2000000008a */
[----:B------:R-:W3:Y:S01]  /*1580*/  LDG.E.64.CONSTANT R114, desc[UR8][R32.64+0xb4810] ;  /* 0x0b48100820727981 */ /* 0x000ee2000c1e9b00 */
[----:B------:R-:W-:Y:S02]  /*1590*/  DFMA R82, R110, R82, R122 ;  /* 0x000000526e52722b */ /* 0x000fe4000000007a */
[----:B------:R-:W-:Y:S01]  /*15a0*/  DMUL R100, R86, 8 ;  /* 0x4020000056647828 */ /* 0x000fe20000000000 */
[----:B------:R-:W3:Y:S01]  /*15b0*/  LDG.E.64.CONSTANT R110, desc[UR8][R36.64+0xb5b00] ;  /* 0x0b5b0008246e7981 */ /* 0x000ee2000c1e9b00 */
[----:B------:R-:W-:-:S02]  /*15c0*/  DFMA R78, R88, 8, R78 ;  /* 0x40200000584e782b */ /* 0x000fc4000000004e */
[----:B------:R-:W-:Y:S02]  /*15d0*/  DFMA R102, R18, -8, R102 ;  /* 0xc02000001266782b */ /* 0x000fe40000000066 */
[----:B------:R-:W-:Y:S02]  /*15e0*/  DFMA R84, -R84, R66, R118 ;  /* 0x000000425454722b */ /* 0x000fe40000000176 */
[C---:B------:R-:W-:Y:S01]  /*15f0*/  DFMA R130, R8.reuse, R116, R130 ;  /* 0x000000740882722b */ /* 0x040fe20000000082 */
[----:B------:R-:W3:Y:S01]  /*1600*/  LDG.E.64.CONSTANT R118, desc[UR8][R42.64+0xb5b10] ;  /* 0x0b5b10082a767981 */ /* 0x000ee2000c1e9b00 */
[----:B------:R-:W-:Y:S02]  /*1610*/  DMUL R80, R8, 8 ;  /* 0x4020000008507828 */ /* 0x000fe40000000000 */
[----:B------:R-:W-:Y:S01]  /*1620*/  DMUL R66, R70, UR14 ;  /* 0x0000000e46427c28 */ /* 0x000fe20008000000 */
[----:B------:R-:W3:Y:S01]  /*1630*/  LDG.E.64.CONSTANT R116, desc[UR8][R42.64+0xb5b08] ;  /* 0x0b5b08082a747981 */ /* 0x000ee2000c1e9b00 */
[----:B------:R-:W-:-:S02]  /*1640*/  DFMA R120, R8, R58, R120 ;  /* 0x0000003a0878722b */ /* 0x000fc40000000078 */
[----:B------:R-:W-:Y:S02]  /*1650*/  DFMA R138, -R144, R2, R138 ;  /* 0x00000002908a722b */ /* 0x000fe4000000018a */
[----:B------:R-:W-:Y:S01]  /*1660*/  DFMA R82, R78, -R100, R82 ;  /* 0x800000644e52722b */ /* 0x000fe20000000052 */
[----:B------:R-:W3:Y:S01]  /*1670*/  LDG.E.64.CONSTANT R144, desc[UR8][R42.64+0xb5188] ;  /* 0x0b5188082a907981 */ /* 0x000ee2000c1e9b00 */
[----:B------:R-:W-:Y:S02]  /*1680*/  DFMA R156, R98, R74, R156 ;  /* 0x0000004a629c722b */ /* 0x000fe4000000009c */
[----:B------:R-:W-:Y:S02]  /*1690*/  DFMA R8, R20, 8, R102 ;  /* 0x402000001408782b */ /* 0x000fe40000000066 */
[----:B------:R-:W-:Y:S02]  /*16a0*/  DMUL R220, R44, 8 ;  /* 0x402000002cdc7828 */ /* 0x000fe40000000000 */
[----:B------:R-:W-:-:S02]  /*16b0*/  DMUL R78, R68, R66 ;  /* 0x00000042444e7228 */ /* 0x000fc40000000000 */
[----:B------:R-:W-:Y:S02]  /*16c0*/  DFMA R106, -R106, R80, R130 ;  /* 0x000000506a6a722b */ /* 0x000fe40000000182 */
[----:B------:R-:W-:Y:S01]  /*16d0*/  DMUL R66, R56, 0.75 ;  /* 0x3fe8000038427828 */ /* 0x000fe20000000000 */
[----:B------:R-:W3:Y:S01]  /*16e0*/  LDG.E.64.CONSTANT R130, desc[UR8][R42.64+0xb5190] ;  /* 0x0b5190082a827981 */ /* 0x000ee2000c1e9b00 */
[----:B------:R-:W-:Y:S02]  /*16f0*/  DFMA R154, -R4, R74, R154 ;  /* 0x0000004a049a722b */ /* 0x000fe4000000019a */
[----:B------:R-:W-:Y:S02]  /*1700*/  DFMA R138, R156, R60, R138 ;  /* 0x0000003c9c8a722b */ /* 0x000fe4000000008a */
[----:B------:R-:W-:Y:S02]  /*1710*/  DFMA R104, R8, R220, R82 ;  /* 0x000000dc0868722b */ /* 0x000fe40000000052 */
[----:B------:R-:W-:-:S02]  /*1720*/  DMUL R166, R68, UR12 ;  /* 0x0000000c44a67c28 */ /* 0x000fc40008000000 */
[----:B------:R-:W-:Y:S02]  /*1730*/  DADD R102, -R90, R22 ;  /* 0x000000005a667229 */ /* 0x000fe40000000116 */
[----:B------:R-:W-:Y:S02]  /*1740*/  DMUL R106, R78, R106 ;  /* 0x0000006a4e6a7228 */ /* 0x000fe40000000000 */
[----:B------:R-:W-:Y:S02]  /*1750*/  DFMA R154, R76, -R66, R154 ;  /* 0x800000424c9a722b */ /* 0x000fe4000000009a */
[----:B------:R-:W-:Y:S02]  /*1760*/  DFMA R138, -R156, R2, R138 ;  /* 0x000000029c8a722b */ /* 0x000fe4000000018a */
[----:B------:R-:W-:Y:S02]  /*1770*/  DMUL R82, R68, UR14 ;  /* 0x0000000e44527c28 */ /* 0x000fe40008000000 */
[----:B------:R-:W-:-:S02]  /*1780*/  DFMA R104, -R56, R50, R104 ;  /* 0x000000323868722b */ /* 0x000fc40000000168 */
[----:B------:R-:W-:Y:S02]  /*1790*/  DMUL R76, R70, UR12 ;  /* 0x0000000c464c7c28 */ /* 0x000fe40008000000 */
[----:B------:R-:W-:Y:S02]  /*17a0*/  DMUL R148, R164, R166 ;  /* 0x000000a6a4947228 */ /* 0x000fe40000000000 */
[----:B------:R-:W-:Y:S01]  /*17b0*/  DFMA R84, R78, R84, R106 ;  /* 0x000000544e54722b */ /* 0x000fe2000000006a */
[----:B------:R-:W3:Y:S01]  /*17c0*/  LDG.E.64.CONSTANT R166, desc[UR8][R42.64+0xb34f0] ;  /* 0x0b34f0082aa67981 */ /* 0x000ee2000c1e9b00 */
[----:B------:R-:W-:Y:S02]  /*17d0*/  DFMA R102, R80, -R102, R120 ;  /* 0x800000665066722b */ /* 0x000fe40000000078 */
[----:B------:R-:W-:Y:S01]  /*17e0*/  DMUL R68, R56, 8 ;  /* 0x4020000038447828 */ /* 0x000fe20000000000 */
[----:B------:R-:W3:Y:S01]  /*17f0*/  LDG.E.64.CONSTANT R120, desc[UR8][R42.64+0xb5af8] ;  /* 0x0b5af8082a787981 */ /* 0x000ee2000c1e9b00 */
[----:B------:R-:W-:-:S02]  /*1800*/  DMUL R82, R74, R82 ;  /* 0x000000524a527228 */ /* 0x000fc40000000000 */
[----:B------:R-:W-:Y:S01]  /*1810*/  DADD R70, -R52, R54 ;  /* 0x0000000034467229 */ /* 0x000fe20000000136 */
[----:B------:R-:W3:Y:S01]  /*1820*/  LDG.E.64.CONSTANT R164, desc[UR8][R42.64+0xb3e78] ;  /* 0x0b3e78082aa47981 */ /* 0x000ee2000c1e9b00 */
[----:B------:R-:W-:Y:S02]  /*1830*/  DFMA R138, R154, R62, R138 ;  /* 0x0000003e9a8a722b */ /* 0x000fe4000000008a */
[----:B------:R-:W-:Y:S01]  /*1840*/  DFMA R104, R56, R58, R104 ;  /* 0x0000003a3868722b */ /* 0x000fe20000000068 */
[----:B------:R-:W3:Y:S01]  /*1850*/  LDG.E.64.CONSTANT R78, desc[UR8][R40.64+0x21d800] ;  /* 0x21d80008284e7981 */ /* 0x000ee2000c1e9b00 */
[----:B------:R-:W-:Y:S02]  /*1860*/  DFMA R76, R152, R76, R148 ;  /* 0x0000004c984c722b */ /* 0x000fe40000000094 */
[----:B------:R-:W-:Y:S01]  /*1870*/  DFMA R84, R82, R102, R84 ;  /* 0x000000665254722b */ /* 0x000fe20000000054 */
[----:B------:R-:W3:Y:S01]  /*1880*/  LDG.E.64.CONSTANT R152, desc[UR8][R36.64+0xb3500] ;  /* 0x0b35000824987981 */ /* 0x000ee2000c1e9b00 */
[----:B------:R-:W-:-:S02]  /*1890*/  DFMA R138, -R154, R2, R138 ;  /* 0x000000029a8a722b */ /* 0x000fc4000000018a */
[----:B------:R-:W-:Y:S01]  /*18a0*/  DFMA R104, -R70, R68, R104 ;  /* 0x000000444668722b */ /* 0x000fe20000000168 */
[----:B------:R-:W3:Y:S01]  /*18b0*/  LDG.E.64.CONSTANT R154, desc[UR8][R36.64+0xb5180] ;  /* 0x0b518008249a7981 */ /* 0x000ee2000c1e9b00 */
[----:B------:R-:W-:-:S03]  /*18c0*/  DMUL R74, R74, UR12 ;  /* 0x0000000c4a4a7c28 */ /* 0x000fc60008000000 */
[----:B------:R-:W3:Y:S03]  /*18d0*/  LDG.E.64.CONSTANT R148, desc[UR8][R42.64+0xb3e90] ;  /* 0x0b3e90082a947981 */ /* 0x000ee6000c1e9b00 */
[----:B------:R-:W-:Y:S01]  /*18e0*/  DFMA R84, R82, R104, R84 ;  /* 0x000000685254722b */ /* 0x000fe20000000054 */
[----:B------:R-:W3:Y:S01]  /*18f0*/  LDG.E.64.CONSTANT R80, desc[UR8][R48.64+0x21eb00] ;  /* 0x21eb000830507981 */ /* 0x000ee2000c1e9b00 */
[----:B------:R-:W-:-:S03]  /*1900*/  DFMA R74, R138, R74, R76 ;  /* 0x0000004a8a4a722b */ /* 0x000fc6000000004c */
[----:B------:R-:W3:Y:S04]  /*1910*/  LDG.E.64.CONSTANT R138, desc[UR8][R34.64+0xb5b00] ;  /* 0x0b5b0008228a7981 */ /* 0x000ee8000c1e9b00 */
[----:B------:R-:W3:Y:S01]  /*1920*/  LDG.E.64.CONSTANT R76, desc[UR8][R48.64+0x21e180] ;  /* 0x21e18008304c7981 */ /* 0x000ee2000c1e9b00 */
[----:B------:R-:W-:-:S03]  /*1930*/  DADD R74, R74, R84 ;  /* 0x000000004a4a7229 */ /* 0x000fc60000000054 */
[----:B------:R-:W3:Y:S04]  /*1940*/  LDG.E.64.CONSTANT R82, desc[UR8][R46.64+0x21d800] ;  /* 0x21d800082e527981 */ /* 0x000ee8000c1e9b00 */
[----:B------:R-:W3:Y:S01]  /*1950*/  LDG.E.64 R106, desc[UR8][R64.64+0xb4800] ;  /* 0x0b480008406a7981 */ /* 0x000ee2000c1e1b00 */
[----:B------:R-:W-:-:S03]  /*1960*/  DFMA R72, R74, UR16, R72 ;  /* 0x000000104a487c2b */ /* 0x000fc60008000048 */
[----:B------:R-:W3:Y:S04]  /*1970*/  LDG.E.64.CONSTANT R74, desc[UR8][R48.64+0x21ce80] ;  /* 0x21ce8008304a7981 */ /* 0x000ee8000c1e9b00 */
[----:B------:R0:W-:Y:S04]  /*1980*/  STG.E.64 desc[UR8][R64.64], R72 ;  /* 0x0000004840007986 */ /* 0x0001e8000c101b08 */
        /* <DEDUP_REMOVED lines=14> */
[----:B0-----:R-:W3:Y:S04]  /*1a70*/  LDG.E.64.CONSTANT R72, desc[UR8][R48.64+0x21c500] ;  /* 0x21c5000830487981 */ /* 0x001ee8000c1e9b00 */
[----:B------:R-:W3:Y:S01]  /*1a80*/  LDG.E.64 R112, desc[UR8][R38.64+0x18] ;  /* 0x0000180826707981 */ /* 0x000ee2000c1e1b00 */
[----:B------:R-:W-:-:S02]  /*1a90*/  DMUL R84, R44, 0.75 ;  /* 0x3fe800002c547828 */ /* 0x000fc40000000000 */
[----:B----4-:R-:W-:Y:S02]  /*1aa0*/  DMUL R222, R134, 0.75 ;  /* 0x3fe8000086de7828 */ /* 0x010fe40000000000 */
[C---:B------:R-:W-:Y:S02]  /*1ab0*/  DADD R172, -R60.reuse, R172 ;  /* 0x000000003cac7229 */ /* 0x040fe400000001ac */
[C---:B--2---:R-:W-:Y:S02]  /*1ac0*/  DADD R174, -R60.reuse, R174 ;  /* 0x000000003cae7229 */ /* 0x044fe400000001ae */
[----:B---3--:R-:W-:Y:S02]  /*1ad0*/  DADD R176, -R60, R176 ;  /* 0x000000003cb07229 */ /* 0x008fe400000001b0 */
[----:B------:R-:W-:-:S08]  /*1ae0*/  DMUL R214, R128, R216 ;  /* 0x000000d880d67228 */ /* 0x000fd00000000000 */
[----:B------:R-:W-:Y:S02]  /*1af0*/  DFMA R218, -R84, R102, R214 ;  /* 0x0000006654da722b */ /* 0x000fe400000001d6 */
[----:B------:R-:W-:-:S06]  /*1b00*/  DMUL R204, R126, R212 ;  /* 0x000000d47ecc7228 */ /* 0x000fcc0000000000 */
[-C--:B------:R-:W-:Y:S02]  /*1b10*/  DFMA R218, -R222, R224.reuse, R218 ;  /* 0x000000e0deda722b */ /* 0x080fe400000001da */
[----:B------:R-:W-:Y:S02]  /*1b20*/  DFMA R224, R134, R224, R204 ;  /* 0x000000e086e0722b */ /* 0x000fe400000000cc */
[----:B------:R-:W-:-:S06]  /*1b30*/  DMUL R222, R128, 3 ;  /* 0x4008000080de7828 */ /* 0x000fcc0000000000 */
[----:B------:R-:W-:-:S08]  /*1b40*/  DFMA R224, R6, R102, R224 ;  /* 0x0000006606e0722b */ /* 0x000fd000000000e0 */
[----:B------:R-:W-:Y:S02]  /*1b50*/  DFMA R216, R216, R222, R224 ;  /* 0x000000ded8d8722b */ /* 0x000fe400000000e0 */
[----:B------:R-:W-:Y:S01]  /*1b60*/  DMUL R222, R60, R218 ;  /* 0x000000da3cde7228 */ /* 0x000fe20000000000 */
[----:B------:R-:W2:Y:S01]  /*1b70*/  LDG.E.64.CONSTANT R224, desc[UR8][R42.64+0x16a2f0] ;  /* 0x16a2f0082ae07981 */ /* 0x000ea2000c1e9b00 */
[----:B------:R-:W-:-:S06]  /*1b80*/  DFMA R214, R114, R206, R214 ;  /* 0x000000ce72d6722b */ /* 0x000fcc00000000d6 */
[----:B------:R-:W-:Y:S02]  /*1b90*/  DFMA R222, R218, R202, -R222 ;  /* 0x000000cadade722b */ /* 0x000fe400000008de */
[----:B------:R-:W-:Y:S02]  /*1ba0*/  DMUL R218, R126, 3 ;  /* 0x400800007eda7828 */ /* 0x000fe40000000000 */
[----:B------:R-:W-:-:S04]  /*1bb0*/  DMUL R202, R198, R170 ;  /* 0x000000aac6ca7228 */ /* 0x000fc80000000000 */
[----:B------:R-:W-:Y:S02]  /*1bc0*/  DFMA R210, R216, R210, R222 ;  /* 0x000000d2d8d2722b */ /* 0x000fe400000000de */
[----:B------:R-:W-:Y:S02]  /*1bd0*/  DFMA R214, R212, R218, R214 ;  /* 0x000000dad4d6722b */ /* 0x000fe400000000d6 */
[----:B------:R-:W-:Y:S02]  /*1be0*/  DFMA R218, R196, R184, R202 ;  /* 0x000000b8c4da722b */ /* 0x000fe400000000ca */
[----:B------:R-:W-:Y:S02]  /*1bf0*/  DFMA R212, -R84, R102, R204 ;  /* 0x0000006654d4722b */ /* 0x000fe400000001cc */
[----:B------:R-:W-:Y:S02]  /*1c00*/  DFMA R222, R60, -R216, R210 ;  /* 0x800000d83cde722b */ /* 0x000fe400000000d2 */
[----:B------:R-:W-:-:S02]  /*1c10*/  DMUL R216, R114, 0.75 ;  /* 0x3fe8000072d87828 */ /* 0x000fc40000000000 */
[----:B------:R-:W-:Y:S02]  /*1c20*/  DMUL R210, R208, 3 ;  /* 0x40080000d0d27828 */ /* 0x000fe40000000000 */
[----:B------:R-:W-:Y:S02]  /*1c30*/  DFMA R218, R6, R108, R218 ;  /* 0x0000006c06da722b */ /* 0x000fe400000000da */
[----:B------:R-:W-:Y:S02]  /*1c40*/  DMUL R208, R208, R186 ;  /* 0x000000bad0d07228 */ /* 0x000fe40000000000 */
[----:B------:R-:W-:Y:S02]  /*1c50*/  DFMA R206, R206, -R216, R212 ;  /* 0x800000d8cece722b */ /* 0x000fe400000000d4 */
[----:B------:R-:W-:Y:S02]  /*1c60*/  DMUL R216, R184, R152 ;  /* 0x00000098b8d87228 */ /* 0x000fe40000000000 */
[----:B------:R-:W-:-:S02]  /*1c70*/  DFMA R218, R186, R210, R218 ;  /* 0x000000d2bada722b */ /* 0x000fc400000000da */
[----:B------:R-:W-:Y:S02]  /*1c80*/  DFMA R204, R6, R102, R214 ;  /* 0x0000006606cc722b */ /* 0x000fe400000000d6 */
[----:B------:R-:W-:Y:S02]  /*1c90*/  DMUL R212, R196, 0.75 ;  /* 0x3fe80000c4d47828 */ /* 0x000fe40000000000 */
[--C-:B------:R-:W-:Y:S02]  /*1ca0*/  DFMA R210, -R84, R108, R208.reuse ;  /* 0x0000006c54d2722b */ /* 0x100fe400000001d0 */
[----:B------:R-:W-:Y:S02]  /*1cb0*/  DMUL R214, R198, 3 ;  /* 0x40080000c6d67828 */ /* 0x000fe40000000000 */
[----:B------:R-:W-:Y:S02]  /*1cc0*/  DFMA R208, R178, R168, R208 ;  /* 0x000000a8b2d0722b */ /* 0x000fe400000000d0 */
[----:B------:R-:W-:-:S02]  /*1cd0*/  DFMA R216, R218, 2, R216 ;  /* 0x40000000dad8782b */ /* 0x000fc400000000d8 */
[----:B------:R-:W-:Y:S02]  /*1ce0*/  DMUL R196, R170, R154 ;  /* 0x0000009aaac47228 */ /* 0x000fe40000000000 */
[----:B------:R-:W-:Y:S02]  /*1cf0*/  DFMA R210, -R212, R184, R210 ;  /* 0x000000b8d4d2722b */ /* 0x000fe400000001d2 */
[----:B------:R-:W-:Y:S02]  /*1d00*/  DMUL R198, R186, R162 ;  /* 0x000000a2bac67228 */ /* 0x000fe40000000000 */
[----:B------:R-:W-:Y:S02]  /*1d10*/  DFMA R214, R170, R214, R208 ;  /* 0x000000d6aad6722b */ /* 0x000fe400000000d0 */
[----:B------:R-:W-:Y:S02]  /*1d20*/  DMUL R208, R178, 0.75 ;  /* 0x3fe80000b2d07828 */ /* 0x000fe40000000000 */
[----:B------:R-:W-:-:S02]  /*1d30*/  DMUL R178, R180, 3 ;  /* 0x40080000b4b27828 */ /* 0x000fc40000000000 */
[----:B------:R-:W-:Y:S02]  /*1d40*/  DADD R218, R216, R196 ;  /* 0x00000000d8da7229 */ /* 0x000fe400000000c4 */
[----:B------:R-:W-:Y:S02]  /*1d50*/  DMUL R180, R180, 0.75 ;  /* 0x3fe80000b4b47828 */ /* 0x000fe40000000000 */
[----:B------:R-:W-:Y:S02]  /*1d60*/  DFMA R216, R210, 2, R198 ;  /* 0x40000000d2d8782b */ /* 0x000fe400000000c6 */
[-C--:B------:R-:W-:Y:S02]  /*1d70*/  DFMA R214, R6, R108.reuse, R214 ;  /* 0x0000006c06d6722b */ /* 0x080fe400000000d6 */
[----:B------:R-:W-:Y:S02]  /*1d80*/  DFMA R212, -R84, R108, R202 ;  /* 0x0000006c54d4722b */ /* 0x000fe400000001ca */
[----:B------:R-:W-:-:S02]  /*1d90*/  DMUL R202, R152, 0.75 ;  /* 0x3fe8000098ca7828 */ /* 0x000fc40000000000 */
[----:B------:R-:W-:Y:S02]  /*1da0*/  DFMA R216, R108, -R180, R216 ;  /* 0x800000b46cd8722b */ /* 0x000fe400000000d8 */
[----:B------:R-:W-:Y:S02]  /*1db0*/  DMUL R210, R162, 3 ;  /* 0x40080000a2d27828 */ /* 0x000fe40000000000 */
[----:B------:R-:W-:Y:S02]  /*1dc0*/  DFMA R218, R108, R178, R218 ;  /* 0x000000b26cda722b */ /* 0x000fe400000000da */
[----:B------:R-:W-:Y:S02]  /*1dd0*/  DFMA R214, R214, 2, R198 ;  /* 0x40000000d6d6782b */ /* 0x000fe400000000c6 */
[----:B------:R-:W-:Y:S02]  /*1de0*/  DFMA R202, R184, -R202, R216 ;  /* 0x800000cab8ca722b */ /* 0x000fe400000000d8 */
[----:B------:R-:W-:Y:S01]  /*1df0*/  DFMA R200, R204, R200, R222 ;  /* 0x000000c8ccc8722b */ /* 0x000fe200000000de */
[----:B------:R-:W3:Y:S01]  /*1e00*/  LDG.E.64.CONSTANT R216, desc[UR8][R32.64+0x169010] ;  /* 0x1690100820d87981 */ /* 0x000ee2000c1e9b00 */
[----:B------:R-:W-:-:S02]  /*1e10*/  DFMA R210, R186, R210, R218 ;  /* 0x000000d2bad2722b */ /* 0x000fc400000000da */
[----:B------:R-:W-:Y:S01]  /*1e20*/  DMUL R184, R154, 3 ;  /* 0x400800009ab87828 */ /* 0x000fe20000000000 */
[----:B------:R-:W4:Y:S01]  /*1e30*/  LDG.E.64.CONSTANT R218, desc[UR8][R36.64+0x16a300] ;  /* 0x16a3000824da7981 */ /* 0x000f22000c1e9b00 */
[C---:B------:R-:W-:Y:S02]  /*1e40*/  DFMA R214, R168.reuse, R110, R214 ;  /* 0x0000006ea8d6722b */ /* 0x040fe400000000d6 */
[----:B------:R-:W-:Y:S01]  /*1e50*/  DFMA R208, R168, -R208, R212 ;  /* 0x800000d0a8d0722b */ /* 0x000fe200000000d4 */
[----:B------:R-:W2:Y:S01]  /*1e60*/  LDG.E.64.CONSTANT R222, desc[UR8][R42.64+0x168690] ;  /* 0x168690082ade7981 */ /* 0x000ea2000c1e9b00 */
[----:B------:R-:W-:Y:S02]  /*1e70*/  DFMA R200, R60, -R204, R200 ;  /* 0x800000cc3cc8722b */ /* 0x000fe400000000c8 */
[----:B------:R-:W-:Y:S01]  /*1e80*/  DMUL R186, R86, R90 ;  /* 0x0000005a56ba7228 */ /* 0x000fe20000000000 */
[----:B------:R-:W2:Y:S01]  /*1e90*/  LDG.E.64.CONSTANT R212, desc[UR8][R42.64+0x16a308] ;  /* 0x16a308082ad47981 */ /* 0x000ea2000c1e9b00 */
[----:B------:R-:W-:-:S02]  /*1ea0*/  DMUL R172, R210, R172 ;  /* 0x000000acd2ac7228 */ /* 0x000fc40000000000 */
[----:B------:R-:W-:Y:S01]  /*1eb0*/  DFMA R184, R170, R184, R214 ;  /* 0x000000b8aab8722b */ /* 0x000fe200000000d6 */
[----:B------:R-:W4:Y:S01]  /*1ec0*/  LDG.E.64.CONSTANT R210, desc[UR8][R36.64+0x169980] ;  /* 0x1699800824d27981 */ /* 0x000f22000c1e9b00 */
[----:B------:R-:W-:Y:S02]  /*1ed0*/  DFMA R208, R208, 2, R196 ;  /* 0x40000000d0d0782b */ /* 0x000fe400000000c4 */
[----:B------:R-:W-:Y:S01]  /*1ee0*/  DADD R196, -R94, R88 ;  /* 0x000000005ec47229 */ /* 0x000fe20000000158 */
[----:B------:R-:W2:Y:S01]  /*1ef0*/  LDG.E.64.CONSTANT R214, desc[UR8][R42.64+0x16a310] ;  /* 0x16a310082ad67981 */ /* 0x000ea2000c1e9b00 */
[----:B------:R-:W-:Y:S02]  /*1f00*/  DFMA R186, R86, R92, -R186 ;  /* 0x0000005c56ba722b */ /* 0x000fe400000008ba */
[----:B------:R-:W-:Y:S02]  /*1f10*/  DFMA R182, R206, R182, R200 ;  /* 0x000000b6ceb6722b */ /* 0x000fe400000000c8 */
[----:B------:R-:W-:Y:S01]  /*1f20*/  DFMA R172, R202, R174, R172 ;  /* 0x000000aecaac722b */ /* 0x000fe200000000ac */
[----:B------:R-:W2:Y:S01]  /*1f30*/  LDG.E.64 R200, desc[UR8][R64.64+0x169000] ;  /* 0x1690000840c87981 */ /* 0x000ea2000c1e1b00 */
[----:B------:R-:W-:-:S02]  /*1f40*/  DFMA R184, R108, R178, R184 ;  /* 0x000000b26cb8722b */ /* 0x000fc400000000b8 */
[----:B------:R-:W-:Y:S02]  /*1f50*/  DFMA R208, R108, -R180, R208 ;  /* 0x800000b46cd0722b */ /* 0x000fe400000000d0 */
[----:B------:R-:W-:Y:S02]  /*1f60*/  DMUL R174, R134, R146 ;  /* 0x0000009286ae7228 */ /* 0x000fe40000000000 */
[----:B------:R-:W-:Y:S02]  /*1f70*/  DMUL R180, R152, R150 ;  /* 0x0000009698b47228 */ /* 0x000fe40000000000 */
[----:B------:R-:W-:Y:S02]  /*1f80*/  DFMA R100, R100, R196, R186 ;  /* 0x000000c46464722b */ /* 0x000fe400000000ba */
[----:B------:R-:W-:Y:S02]  /*1f90*/  DFMA R206, R60, -R206, R182 ;  /* 0x800000ce3cce722b */ /* 0x000fe400000000b6 */
[----:B------:R-:W-:-:S02]  /*1fa0*/  DFMA R172, R184, R176, R172 ;  /* 0x000000b0b8ac722b */ /* 0x000fc400000000ac */
[CC--:B------:R-:W-:Y:S02]  /*1fb0*/  DFMA R176, R134.reuse, R166.reuse, -R174 ;  /* 0x000000a686b0722b */ /* 0x0c0fe400000008ae */
[----:B------:R-:W-:Y:S02]  /*1fc0*/  DMUL R182, R134, 8 ;  /* 0x4020000086b67828 */ /* 0x000fe40000000000 */
[----:B------:R-:W-:Y:S02]  /*1fd0*/  DADD R184, R140, -R120 ;  /* 0x000000008cb87229 */ /* 0x000fe40000000878 */
[----:B------:R-:W-:Y:S02]  /*1fe0*/  DADD R196, R136, -R148 ;  /* 0x0000000088c47229 */ /* 0x000fe40000000894 */
[C---:B------:R-:W-:Y:S02]  /*1ff0*/  DFMA R186, R152.reuse, R166, -R180 ;  /* 0x000000a698ba722b */ /* 0x040fe400000008b4 */
[----:B------:R-:W-:-:S02]  /*2000*/  DMUL R134, R152, 8 ;  /* 0x4020000098867828 */ /* 0x000fc40000000000 */
[----:B------:R-:W-:Y:S02]  /*2010*/  DADD R140, -R140, R124 ;  /* 0x000000008c8c7229 */ /* 0x000fe4000000017c */
[----:B------:R-:W-:Y:S02]  /*2020*/  DMUL R170, R110, 0.75 ;  /* 0x3fe800006eaa7828 */ /* 0x000fe40000000000 */
[----:B------:R-:W-:Y:S02]  /*2030*/  DMUL R166, R234, R132 ;  /* 0x00000084eaa67228 */ /* 0x000fe40000000000 */
[----:B------:R-:W-:Y:S02]  /*2040*/  DADD R180, -R136, R142 ;  /* 0x0000000088b47229 */ /* 0x000fe4000000018e */
[C---:B------:R-:W-:Y:S02]  /*2050*/  DFMA R184, R164.reuse, -8, R184 ;  /* 0xc0200000a4b8782b */ /* 0x040fe400000000b8 */
[----:B------:R-:W-:-:S02]  /*2060*/  DFMA R196, R164, -8, R196 ;  /* 0xc0200000a4c4782b */ /* 0x000fc400000000c4 */
[----:B------:R-:W-:Y:S01]  /*2070*/  DFMA R186, R140, R134, R186 ;  /* 0x000000868cba722b */ /* 0x000fe200000000ba */
[----:B------:R-:W2:Y:S01]  /*2080*/  LDG.E.64.CONSTANT R164, desc[UR8][R42.64+0x169970] ;  /* 0x169970082aa47981 */ /* 0x000ea2000c1e9b00 */
[----:B------:R-:W-:Y:S02]  /*2090*/  DADD R124, R124, -R116 ;  /* 0x000000007c7c7229 */ /* 0x000fe40000000874 */
[----:B------:R-:W-:Y:S02]  /*20a0*/  DADD R142, R142, -R130 ;  /* 0x000000008e8e7229 */ /* 0x000fe40000000882 */
[----:B------:R-:W-:Y:S02]  /*20b0*/  DFMA R170, R168, -R170, R208 ;  /* 0x800000aaa8aa722b */ /* 0x000fe400000000d0 */
[----:B------:R-:W-:Y:S01]  /*20c0*/  DADD R174, -R60, R138 ;  /* 0x000000003cae7229 */ /* 0x000fe2000000018a */
[----:B------:R-:W2:Y:S01]  /*20d0*/  LDG.E.64.CONSTANT R208, desc[UR8][R42.64+0x169990] ;  /* 0x169990082ad07981 */ /* 0x000ea2000c1e9b00 */
[----:B------:R-:W-:-:S02]  /*20e0*/  DMUL R140, R128, 8 ;  /* 0x40200000808c7828 */ /* 0x000fc40000000000 */
[----:B------:R-:W-:Y:S02]  /*20f0*/  DMUL R168, R86, 0.75 ;  /* 0x3fe8000056a87828 */ /* 0x000fe40000000000 */
[----:B------:R-:W-:Y:S02]  /*2100*/  DFMA R138, -R84, R104, R166 ;  /* 0x00000068548a722b */ /* 0x000fe400000001a6 */
[----:B------:R-:W-:Y:S02]  /*2110*/  DMUL R128, R56, R122 ;  /* 0x0000007a38807228 */ /* 0x000fe40000000000 */
[----:B------:R-:W-:Y:S02]  /*2120*/  DFMA R184, R158, 8, R184 ;  /* 0x402000009eb8782b */ /* 0x000fe400000000b8 */
[C---:B------:R-:W-:Y:S02]  /*2130*/  DFMA R196, R160.reuse, 8, R196 ;  /* 0x40200000a0c4782b */ /* 0x040fe400000000c4 */
[----:B------:R-:W-:-:S02]  /*2140*/  DFMA R160, R160, -8, R124 ;  /* 0xc0200000a0a0782b */ /* 0x000fc4000000007c */
[----:B------:R-:W-:Y:S02]  /*2150*/  DFMA R158, R158, -8, R142 ;  /* 0xc02000009e9e782b */ /* 0x000fe4000000008e */
[-C--:B------:R-:W-:Y:S02]  /*2160*/  DFMA R138, -R168, R156.reuse, R138 ;  /* 0x0000009ca88a722b */ /* 0x080fe4000000018a */
[----:B------:R-:W-:Y:S01]  /*2170*/  DFMA R86, R86, R156, R128 ;  /* 0x0000009c5656722b */ /* 0x000fe20000000080 */
[----:B------:R-:W2:Y:S01]  /*2180*/  LDG.E.64.CONSTANT R168, desc[UR8][R42.64+0x168678] ;  /* 0x168678082aa87981 */ /* 0x000ea2000c1e9b00 */
[C---:B------:R-:W-:Y:S02]  /*2190*/  DFMA R160, R144.reuse, 8, R160 ;  /* 0x4020000090a0782b */ /* 0x040fe400000000a0 */
[----:B------:R-:W-:Y:S01]  /*21a0*/  DFMA R158, R144, 8, R158 ;  /* 0x40200000909e782b */ /* 0x000fe2000000009e */
[----:B------:R-:W2:Y:S01]  /*21b0*/  LDG.E.64.CONSTANT R156, desc[UR8][R34.64+0x169010] ;  /* 0x16901008229c7981 */ /* 0x000ea2000c1e9b00 */
[----:B------:R-:W-:-:S02]  /*21c0*/  DMUL R142, R126, 8 ;  /* 0x402000007e8e7828 */ /* 0x000fc40000000000 */
[----:B------:R-:W-:Y:S02]  /*21d0*/  DMUL R144, R152, R72 ;  /* 0x0000004898907228 */ /* 0x000fe40000000000 */
[----:B------:R-:W-:Y:S02]  /*21e0*/  DMUL R126, R60, R138 ;  /* 0x0000008a3c7e7228 */ /* 0x000fe40000000000 */
[----:B------:R-:W-:Y:S02]  /*21f0*/  DFMA R86, R6, R104, R86 ;  /* 0x000000680656722b */ /* 0x000fe40000000056 */
[----:B------:R-:W-:Y:S02]  /*2200*/  DADD R94, R94, -R74 ;  /* 0x000000005e5e7229 */ /* 0x000fe4000000084a */
[----:B------:R-:W-:Y:S02]  /*2210*/  DFMA R144, R92, R152, -R144 ;  /* 0x000000985c90722b */ /* 0x000fe40000000890 */
[----:B------:R-:W-:-:S02]  /*2220*/  DMUL R162, R162, 8 ;  /* 0x40200000a2a27828 */ /* 0x000fc40000000000 */
[----:B------:R-:W-:Y:S02]  /*2230*/  DFMA R126, R96, R138, -R126 ;  /* 0x0000008a607e722b */ /* 0x000fe4000000087e */
[----:B------:R-:W-:Y:S01]  /*2240*/  DADD R92, R50, -R194 ;  /* 0x00000000325c7229 */ /* 0x000fe200000008c2 */
[----:B------:R-:W4:Y:S01]  /*2250*/  LDG.E.64.CONSTANT R138, desc[UR8][R36.64+0x167d00] ;  /* 0x167d0008248a7981 */ /* 0x000f22000c1e9b00 */
[----:B------:R-:W-:Y:S02]  /*2260*/  DFMA R98, R98, R132, R86 ;  /* 0x000000846262722b */ /* 0x000fe40000000056 */
[----:B------:R-:W-:Y:S02]  /*2270*/  DFMA R94, R192, -8, R94 ;  /* 0xc0200000c05e782b */ /* 0x000fe4000000005e */
[----:B------:R-:W-:Y:S02]  /*2280*/  DADD R88, R88, -R76 ;  /* 0x0000000058587229 */ /* 0x000fe4000000084c */
[----:B------:R-:W-:-:S02]  /*2290*/  DFMA R176, R180, R182, R176 ;  /* 0x000000b6b4b0722b */ /* 0x000fc400000000b0 */
[----:B------:R-:W-:Y:S02]  /*22a0*/  DFMA R186, R196, -R162, R186 ;  /* 0x800000a2c4ba722b */ /* 0x000fe400000000ba */
[----:B------:R-:W-:Y:S02]  /*22b0*/  DMUL R154, R154, 8 ;  /* 0x402000009a9a7828 */ /* 0x000fe40000000000 */
[----:B------:R-:W-:Y:S02]  /*22c0*/  DFMA R92, R134, R92, R144 ;  /* 0x0000005c865c722b */ /* 0x000fe40000000090 */
[----:B------:R-:W-:Y:S01]  /*22d0*/  DFMA R126, R2, R98, R126 ;  /* 0x00000062027e722b */ /* 0x000fe2000000007e */
[----:B------:R-:W2:Y:S01]  /*22e0*/  LDG.E.64.CONSTANT R134, desc[UR8][R32.64+0x16a300] ;  /* 0x16a3000820867981 */ /* 0x000ea2000c1e9b00 */
[----:B------:R-:W-:Y:S02]  /*22f0*/  DFMA R94, R52, 8, R94 ;  /* 0x40200000345e782b */ /* 0x000fe4000000005e */
[----:B------:R-:W-:Y:S01]  /*2300*/  DFMA R88, R190, -8, R88 ;  /* 0xc0200000be58782b */ /* 0x000fe20000000058 */
[----:B------:R-:W4:Y:S01]  /*2310*/  LDG.E.64.CONSTANT R144, desc[UR8][R34.64+0x169008] ;  /* 0x1690080822907981 */ /* 0x000f22000c1e9b00 */
[----:B------:R-:W-:-:S02]  /*2320*/  DADD R198, -R188, R194 ;  /* 0x00000000bcc67229 */ /* 0x000fc400000001c2 */
[----:B------:R-:W-:Y:S02]  /*2330*/  DFMA R140, R184, -R140, R176 ;  /* 0x8000008cb88c722b */ /* 0x000fe400000000b0 */
[----:B------:R-:W-:Y:S01]  /*2340*/  DFMA R158, R158, R154, R186 ;  /* 0x0000009a9e9e722b */ /* 0x000fe200000000ba */
[----:B------:R-:W4:Y:S01]  /*2350*/  LDG.E.64.CONSTANT R176, desc[UR8][R42.64+0x169988] ;  /* 0x169988082ab07981 */ /* 0x000f22000c1e9b00 */
[----:B------:R-:W-:Y:S02]  /*2360*/  DFMA R126, R60, -R98, R126 ;  /* 0x800000623c7e722b */ /* 0x000fe4000000007e */
[----:B------:R-:W-:Y:S02]  /*2370*/  DFMA R92, -R162, R94, R92 ;  /* 0x0000005ea25c722b */ /* 0x000fe4000000015c */
[----:B------:R-:W-:Y:S01]  /*2380*/  DFMA R96, R54, 8, R88 ;  /* 0x402000003660782b */ /* 0x000fe20000000058 */
[----:B------:R-:W4:Y:S01]  /*2390*/  LDG.E.64.CONSTANT R162, desc[UR8][R42.64+0x168670] ;  /* 0x168670082aa27981 */ /* 0x000f22000c1e9b00 */
[----:B------:R-:W-:-:S02]  /*23a0*/  DFMA R198, R192, -8, R198 ;  /* 0xc0200000c0c6782b */ /* 0x000fc400000000c6 */
[----:B------:R-:W-:Y:S02]  /*23b0*/  DMUL R86, R56, 3 ;  /* 0x4008000038567828 */ /* 0x000fe40000000000 */
[----:B------:R-:W-:Y:S02]  /*23c0*/  DFMA R166, R78, R112, R166 ;  /* 0x000000704ea6722b */ /* 0x000fe400000000a6 */
[----:B------:R-:W-:Y:S02]  /*23d0*/  DADD R98, R50, -R58 ;  /* 0x0000000032627229 */ /* 0x000fe4000000083a */
[----:B------:R-:W-:Y:S02]  /*23e0*/  DFMA R140, R160, R142, R140 ;  /* 0x0000008ea08c722b */ /* 0x000fe4000000008c */
[----:B------:R-:W-:Y:S01]  /*23f0*/  DFMA R158, -R110, R146, R158 ;  /* 0x000000926e9e722b */ /* 0x000fe2000000019e */
[----:B------:R-:W4:Y:S01]  /*2400*/  LDG.E.64.CONSTANT R142, desc[UR8][R36.64+0x168680] ;  /* 0x16868008248e7981 */ /* 0x000f22000c1e9b00 */
[----:B------:R-:W-:-:S02]  /*2410*/  DFMA R96, R154, R96, R92 ;  /* 0x000000609a60722b */ /* 0x000fc4000000005c */
[----:B------:R-:W-:Y:S01]  /*2420*/  DFMA R198, R190, 8, R198 ;  /* 0x40200000bec6782b */ /* 0x000fe200000000c6 */
[----:B------:R-:W4:Y:S01]  /*2430*/  LDG.E.64.CONSTANT R146, desc[UR8][R34.64+0x168680] ;  /* 0x1686800822927981 */ /* 0x000f22000c1e9b00 */
[----:B------:R-:W-:Y:S02]  /*2440*/  DMUL R178, R234, 8 ;  /* 0x40200000eab27828 */ /* 0x000fe40000000000 */
[----:B------:R-:W-:Y:S01]  /*2450*/  DFMA R166, R122, R86, R166 ;  /* 0x000000567aa6722b */ /* 0x000fe200000000a6 */
[----:B------:R-:W4:Y:S01]  /*2460*/  LDG.E.64.CONSTANT R154, desc[UR8][R34.64+0x169980] ;  /* 0x16998008229a7981 */ /* 0x000f22000c1e9b00 */
[----:B------:R-:W-:Y:S02]  /*2470*/  DFMA R98, R52, -8, R98 ;  /* 0xc02000003462782b */ /* 0x000fe40000000062 */
[----:B------:R-:W-:Y:S01]  /*2480*/  DFMA R140, -R114, R150, R140 ;  /* 0x00000096728c722b */ /* 0x000fe2000000018c */
[----:B------:R-:W4:Y:S01]  /*2490*/  LDG.E.64.CONSTANT R160, desc[UR8][R42.64+0x167cf0] ;  /* 0x167cf0082aa07981 */ /* 0x000f22000c1e9b00 */
[----:B------:R-:W-:-:S02]  /*24a0*/  DADD R116, -R120, R116 ;  /* 0x0000000078747229 */ /* 0x000fc40000000174 */
[C---:B------:R-:W-:Y:S01]  /*24b0*/  DFMA R158, R110.reuse, R118, R158 ;  /* 0x000000766e9e722b */ /* 0x040fe2000000009e */
[----:B------:R-:W2:Y:S01]  /*24c0*/  LDG.E.64.CONSTANT R120, desc[UR8][R32.64+0x169980] ;  /* 0x1699800820787981 */ /* 0x000ea2000c1e9b00 */
[----:B------:R-:W-:Y:S02]  /*24d0*/  DMUL R94, R110, 8 ;  /* 0x402000006e5e7828 */ /* 0x000fe40000000000 */
[----:B------:R-:W-:Y:S01]  /*24e0*/  DMUL R88, R102, UR14 ;  /* 0x0000000e66587c28 */ /* 0x000fe20008000000 */
[----:B------:R-:W4:Y:S01]  /*24f0*/  LDG.E.64.CONSTANT R150, desc[UR8][R34.64+0x167d00] ;  /* 0x167d000822967981 */ /* 0x000f22000c1e9b00 */
[----:B------:R-:W-:Y:S02]  /*2500*/  DFMA R96, R90, -R110, R96 ;  /* 0x8000006e5a60722b */ /* 0x000fe40000000060 */
[----:B------:R-:W-:Y:S02]  /*2510*/  DFMA R100, R198, -R178, R100 ;  /* 0x800000b2c664722b */ /* 0x000fe40000000064 */
[----:B------:R-:W-:-:S02]  /*2520*/  DFMA R166, R6, R104, R166 ;  /* 0x0000006806a6722b */ /* 0x000fc400000000a6 */
[----:B------:R-:W-:Y:S02]  /*2530*/  DFMA R90, R54, 8, R98 ;  /* 0x40200000365a782b */ /* 0x000fe40000000062 */
[----:B------:R-:W-:Y:S02]  /*2540*/  DFMA R140, R114, R118, R140 ;  /* 0x00000076728c722b */ /* 0x000fe4000000008c */
[----:B------:R-:W-:Y:S01]  /*2550*/  DADD R130, -R148, R130 ;  /* 0x0000000094827229 */ /* 0x000fe20000000182 */
[----:B------:R-:W2:Y:S01]  /*2560*/  LDG.E.64.CONSTANT R118, desc[UR8][R34.64+0x168ff0] ;  /* 0x168ff00822767981 */ /* 0x000ea2000c1e9b00 */
[----:B------:R-:W-:Y:S02]  /*2570*/  DMUL R114, R114, 8 ;  /* 0x4020000072727828 */ /* 0x000fe40000000000 */
[----:B------:R-:W-:Y:S02]  /*2580*/  DFMA R116, -R116, R94, R158 ;  /* 0x0000005e7474722b */ /* 0x000fe4000000019e */
[----:B------:R-:W-:Y:S01]  /*2590*/  DMUL R92, R108, R88 ;  /* 0x000000586c5c7228 */ /* 0x000fe20000000000 */
[----:B------:R-:W4:Y:S01]  /*25a0*/  LDG.E.64.CONSTANT R158, desc[UR8][R34.64+0x16a300] ;  /* 0x16a30008229e7981 */ /* 0x000f22000c1e9b00 */
[----:B------:R-:W-:-:S02]  /*25b0*/  DMUL R88, R78, 0.75 ;  /* 0x3fe800004e587828 */ /* 0x000fc40000000000 */
[----:B------:R-:W-:Y:S02]  /*25c0*/  DFMA R128, -R84, R104, R128 ;  /* 0x000000685480722b */ /* 0x000fe40000000180 */
[----:B------:R-:W-:Y:S02]  /*25d0*/  DFMA R126, R62, R166, R126 ;  /* 0x000000a63e7e722b */ /* 0x000fe4000000007e */
[----:B------:R-:W-:Y:S02]  /*25e0*/  DFMA R100, R68, R90, R100 ;  /* 0x0000005a4464722b */ /* 0x000fe40000000064 */
[----:B------:R-:W-:Y:S02]  /*25f0*/  DMUL R124, R108, UR12 ;  /* 0x0000000c6c7c7c28 */ /* 0x000fe40008000000 */
[----:B------:R-:W-:Y:S02]  /*2600*/  DFMA R114, -R130, R114, R140 ;  /* 0x000000728272722b */ /* 0x000fe4000000018c */
[----:B------:R-:W-:Y:S01]  /*2610*/  DMUL R116, R92, R116 ;  /* 0x000000745c747228 */ /* 0x000fe20000000000 */
[----:B------:R-:W4:Y:S01]  /*2620*/  LDG.E.64.CONSTANT R130, desc[UR8][R32.64+0x168680] ;  /* 0x1686800820827981 */ /* 0x000f22000c1e9b00 */
[----:B------:R-:W-:-:S02]  /*2630*/  DFMA R96, R110, R80, R96 ;  /* 0x000000506e60722b */ /* 0x000fc40000000060 */
[----:B------:R-:W-:Y:S01]  /*2640*/  DADD R98, R58, -R188 ;  /* 0x000000003a627229 */ /* 0x000fe200000008bc */
[----:B------:R-:W3:Y:S01]  /*2650*/  LDG.E.64.CONSTANT R110, desc[UR8][R32.64+0x168ff0] ;  /* 0x168ff008206e7981 */ /* 0x000ee2000c1e9b00 */
[----:B------:R-:W-:Y:S02]  /*2660*/  DFMA R136, R170, R174, R172 ;  /* 0x000000aeaa88722b */ /* 0x000fe400000000ac */
[----:B------:R-:W-:Y:S01]  /*2670*/  DFMA R128, R112, -R88, R128 ;  /* 0x800000587080722b */ /* 0x000fe20000000080 */
[----:B------:R-:W4:Y:S01]  /*2680*/  LDG.E.64.CONSTANT R140, desc[UR8][R36.64+0x169000] ;  /* 0x16900008248c7981 */ /* 0x000f22000c1e9b00 */
[----:B------:R-:W-:Y:S02]  /*2690*/  DFMA R126, R60, -R166, R126 ;  /* 0x800000a63c7e722b */ /* 0x000fe4000000007e */
[----:B------:R-:W-:Y:S01]  /*26a0*/  DMUL R108, R108, UR14 ;  /* 0x0000000e6c6c7c28 */ /* 0x000fe20008000000 */
[----:B------:R-:W4:Y:S01]  /*26b0*/  LDG.E.64.CONSTANT R166, desc[UR8][R42.64+0x167cf8] ;  /* 0x167cf8082aa67981 */ /* 0x000f22000c1e9b00 */
[----:B------:R-:W-:-:S02]  /*26c0*/  DFMA R100, -R78, R72, R100 ;  /* 0x000000484e64722b */ /* 0x000fc40000000164 */
[----:B------:R-:W-:Y:S01]  /*26d0*/  DFMA R114, R92, R114, R116 ;  /* 0x000000725c72722b */ /* 0x000fe20000000074 */
[----:B------:R-:W4:Y:S01]  /*26e0*/  LDG.E.64.CONSTANT R172, desc[UR8][R42.64+0x167d08] ;  /* 0x167d08082aac7981 */ /* 0x000f22000c1e9b00 */
[----:B------:R-:W-:Y:S02]  /*26f0*/  DFMA R96, R94, -R98, R96 ;  /* 0x800000625e60722b */ /* 0x000fe40000000060 */
[----:B------:R-:W-:Y:S01]  /*2700*/  DMUL R136, R136, R124 ;  /* 0x0000007c88887228 */ /* 0x000fe20000000000 */
[----:B------:R-:W4:Y:S01]  /*2710*/  LDG.E.64.CONSTANT R170, desc[UR8][R42.64+0x169978] ;  /* 0x169978082aaa7981 */ /* 0x000f22000c1e9b00 */
[----:B------:R-:W-:Y:S02]  /*2720*/  DMUL R92, R78, 8 ;  /* 0x402000004e5c7828 */ /* 0x000fe40000000000 */
[----:B------:R-:W-:Y:S01]  /*2730*/  DADD R94, -R74, R76 ;  /* 0x000000004a5e7229 */ /* 0x000fe2000000014c */
[----:B------:R-:W4:Y:S01]  /*2740*/  LDG.E.64.CONSTANT R124, desc[UR8][R34.64+0x168ff8] ;  /* 0x168ff808227c7981 */ /* 0x000f22000c1e9b00 */
[----:B------:R-:W-:-:S02]  /*2750*/  DMUL R102, R102, UR12 ;  /* 0x0000000c66667c28 */ /* 0x000fc40008000000 */
[----:B------:R-:W-:Y:S01]  /*2760*/  DMUL R108, R104, R108 ;  /* 0x0000006c686c7228 */ /* 0x000fe20000000000 */
[----:B------:R-:W4:Y:S01]  /*2770*/  LDG.E.64.CONSTANT R174, desc[UR8][R42.64+0x168688] ;  /* 0x168688082aae7981 */ /* 0x000f22000c1e9b00 */
[----:B------:R-:W-:Y:S02]  /*2780*/  DFMA R126, R128, R82, R126 ;  /* 0x00000052807e722b */ /* 0x000fe4000000007e */
[----:B------:R-:W-:Y:S01]  /*2790*/  DFMA R100, R78, R80, R100 ;  /* 0x000000504e64722b */ /* 0x000fe20000000064 */
[----:B------:R-:W4:Y:S01]  /*27a0*/  LDG.E.64.CONSTANT R98, desc[UR8][R48.64+0x2d1680] ;  /* 0x2d16800830627981 */ /* 0x000f22000c1e9b00 */
[----:B------:R-:W-:Y:S02]  /*27b0*/  DFMA R102, R206, R102, R136 ;  /* 0x00000066ce66722b */ /* 0x000fe40000000088 */
[----:B------:R-:W-:Y:S01]  /*27c0*/  DFMA R96, R108, R96, R114 ;  /* 0x000000606c60722b */ /* 0x000fe20000000072 */
[----:B------:R-:W2:Y:S01]  /*27d0*/  LDG.E.64.CONSTANT R206, desc[UR8][R32.64+0x169008] ;  /* 0x1690080820ce7981 */ /* 0x000ea2000c1e9b00 */
[----:B------:R-:W-:-:S02]  /*27e0*/  DFMA R126, R60, -R128, R126 ;  /* 0x800000803c7e722b */ /* 0x000fc4000000007e */
[----:B------:R-:W-:Y:S01]  /*27f0*/  DFMA R100, -R94, R92, R100 ;  /* 0x0000005c5e64722b */ /* 0x000fe20000000164 */
[----:B------:R-:W3:Y:S01]  /*2800*/  LDG.E.64.CONSTANT R114, desc[UR8][R32.64+0x168ff8] ;  /* 0x168ff80820727981 */ /* 0x000ee2000c1e9b00 */
[----:B------:R-:W-:-:S06]  /*2810*/  DMUL R104, R104, UR12 ;  /* 0x0000000c68687c28 */ /* 0x000fcc0008000000 */
[----:B------:R-:W-:Y:S02]  /*2820*/  DFMA R96, R108, R100, R96 ;  /* 0x000000646c60722b */ /* 0x000fe40000000060 */
[----:B------:R-:W-:Y:S01]  /*2830*/  DFMA R102, R126, R104, R102 ;  /* 0x000000687e66722b */ /* 0x000fe20000000066 */
[----:B------:R-:W4:Y:S04]  /*2840*/  LDG.E.64.CONSTANT R100, desc[UR8][R48.64+0x2d2980] ;  /* 0x2d29800830647981 */ /* 0x000f28000c1e9b00 */
[----:B------:R-:W4:Y:S03]  /*2850*/  LDG.E.64.CONSTANT R126, desc[UR8][R32.64+0x167d00] ;  /* 0x167d0008207e7981 */ /* 0x000f26000c1e9b00 */
[----:B------:R-:W-:Y:S01]  /*2860*/  DADD R96, R102, R96 ;  /* 0x0000000066607229 */ /* 0x000fe20000000060 */
[----:B------:R-:W4:Y:S04]  /*2870*/  LDG.E.64.CONSTANT R104, desc[UR8][R48.64+0x2d3300] ;  /* 0x2d33000830687981 */ /* 0x000f28000c1e9b00 */
[----:B------:R-:W4:Y:S03]  /*2880*/  LDG.E.64.CONSTANT R102, desc[UR8][R40.64+0x2d2000] ;  /* 0x2d20000828667981 */ /* 0x000f26000c1e9b00 */
[----:B------:R-:W-:-:S07]  /*2890*/  DFMA R96, R96, UR16, R106 ;  /* 0x0000001060607c2b */ /* 0x000fce000800006a */
[----:B------:R0:W-:Y:S04]  /*28a0*/  STG.E.64 desc[UR8][R64.64+0xb4800], R96 ;  /* 0x0b48006040007986 */ /* 0x0001e8000c101b08 */
[----:B------:R-:W2:Y:S04]  /*28b0*/  LDG.E.64 R108, desc[UR8][R12.64+0x8] ;  /* 0x000008080c6c7981 */ /* 0x000ea8000c1e1b00 */
        /* <DEDUP_REMOVED lines=13> */
[----:B0-----:R-:W4:Y:S04]  /*2990*/  LDG.E.64.CONSTANT R96, desc[UR8][R48.64+0x2d0d00] ;  /* 0x2d0d000830607981 */ /* 0x001f28000c1e9b00 */
[----:B------:R-:W4:Y:S01]  /*29a0*/  LDG.E.64 R204, desc[UR8][R38.64+0x20] ;  /* 0x0000200826cc7981 */ /* 0x000f22000c1e1b00 */
[----:B------:R-:W-:-:S02]  /*29b0*/  DMUL R106, R234, R188 ;  /* 0x000000bcea6a7228 */ /* 0x000fc40000000000 */
[----:B------:R-:W-:-:S06]  /*29c0*/  DADD R180, R190, -R192 ;  /* 0x00000000beb47229 */ /* 0x000fcc00000008c0 */
[----:B------:R-:W-:-:S08]  /*29d0*/  DFMA R106, R234, R194, -R106 ;  /* 0x000000c2ea6a722b */ /* 0x000fd0000000086a */
[----:B------:R-:W-:Y:S02]  /*29e0*/  DFMA R178, R178, R180, R106 ;  /* 0x000000b4b2b2722b */ /* 0x000fe4000000006a */
[----:B------:R-:W4:Y:S06]  /*29f0*/  LDG.E.64.CONSTANT R106, desc[UR8][R46.64+0x2d2000] ;  /* 0x2d2000082e6a7981 */ /* 0x000f2c000c1e9b00 */
[----:B------:R-:W-:Y:S02]  /*2a00*/  DFMA R178, R8, -R220, R178 ;  /* 0x800000dc08b2722b */ /* 0x000fe400000000b2 */
[----:B---3--:R-:W-:-:S02]  /*2a10*/  DMUL R186, R114, 3 ;  /* 0x4008000072ba7828 */ /* 0x008fc40000000000 */
[----:B--2---:R-:W-:-:S08]  /*2a20*/  DMUL R180, R206, R108 ;  /* 0x0000006cceb47228 */ /* 0x004fd00000000000 */
[----:B----4-:R-:W-:-:S08]  /*2a30*/  DFMA R182, R110, R112, R180 ;  /* 0x000000706eb6722b */ /* 0x010fd000000000b4 */
        /* <DEDUP_REMOVED lines=10> */
[----:B------:R-:W-:Y:S01]  /*2ae0*/  DMUL R112, R216, 0.75 ;  /* 0x3fe80000d8707828 */ /* 0x000fe20000000000 */
[----:B------:R-:W2:Y:S07]  /*2af0*/  LDG.E.64.CONSTANT R184, desc[UR8][R42.64+0x21c4f8] ;  /* 0x21c4f8082ab87981 */ /* 0x000eae000c1e9b00 */
[----:B------:R-:W-:-:S02]  /*2b00*/  DFMA R116, R116, -R112, R180 ;  /* 0x800000707474722b */ /* 0x000fc400000000b4 */
[----:B------:R-:W-:-:S08]  /*2b10*/  DMUL R112, R62, R186 ;  /* 0x000000ba3e707228 */ /* 0x000fd00000000000 */
[----:B------:R-:W-:Y:S02]  /*2b20*/  DFMA R118, R186, R118, -R112 ;  /* 0x00000076ba76722b */ /* 0x000fe40000000870 */
[----:B------:R-:W-:Y:S01]  /*2b30*/  DMUL R112, R120, R122 ;  /* 0x0000007a78707228 */ /* 0x000fe20000000000 */
[----:B------:R-:W2:Y:S05]  /*2b40*/  LDG.E.64.CONSTANT R186, desc[UR8][R42.64+0x21eaf8] ;  /* 0x21eaf8082aba7981 */ /* 0x000eaa000c1e9b00 */
[----:B------:R-:W-:Y:S02]  /*2b50*/  DFMA R124, R182, R124, R118 ;  /* 0x0000007cb67c722b */ /* 0x000fe40000000076 */
[----:B------:R-:W-:-:S06]  /*2b60*/  DFMA R118, R126, R128, R112 ;  /* 0x000000807e76722b */ /* 0x000fcc0000000070 */
[----:B------:R-:W-:Y:S02]  /*2b70*/  DFMA R182, R62, -R182, R124 ;  /* 0x800000b63eb6722b */ /* 0x000fe4000000007c */
[----:B------:R-:W-:Y:S02]  /*2b80*/  DMUL R124, R130, 3 ;  /* 0x40080000827c7828 */ /* 0x000fe40000000000 */
[----:B------:R-:W-:Y:S02]  /*2b90*/  DFMA R8, R86, R202, R118 ;  /* 0x000000ca5608722b */ /* 0x000fe40000000076 */
[----:B------:R-:W-:Y:S02]  /*2ba0*/  DMUL R130, R130, R132 ;  /* 0x0000008482827228 */ /* 0x000fe40000000000 */
[----:B------:R-:W-:Y:S02]  /*2bb0*/  DMUL R118, R134, 0.75 ;  /* 0x3fe8000086767828 */ /* 0x000fe40000000000 */
[----:B------:R-:W-:-:S02]  /*2bc0*/  DFMA R112, -R66, R202, R112 ;  /* 0x000000ca4270722b */ /* 0x000fc40000000170 */
[----:B------:R-:W-:Y:S02]  /*2bd0*/  DFMA R8, R132, R124, R8 ;  /* 0x0000007c8408722b */ /* 0x000fe40000000008 */
[----:B------:R-:W-:Y:S02]  /*2be0*/  DMUL R124, R120, 3 ;  /* 0x40080000787c7828 */ /* 0x000fe40000000000 */
[--C-:B------:R-:W-:Y:S02]  /*2bf0*/  DFMA R134, R134, R136, R130.reuse ;  /* 0x000000888686722b */ /* 0x100fe40000000082 */
[----:B------:R-:W-:Y:S02]  /*2c00*/  DFMA R120, -R66, R202, R130 ;  /* 0x000000ca4278722b */ /* 0x000fe40000000182 */
[----:B------:R-:W-:Y:S02]  /*2c10*/  DMUL R126, R126, 0.75 ;  /* 0x3fe800007e7e7828 */ /* 0x000fe40000000000 */
[----:B------:R-:W-:-:S02]  /*2c20*/  DMUL R130, R128, R138 ;  /* 0x0000008a80827228 */ /* 0x000fc40000000000 */
[----:B------:R-:W-:Y:S02]  /*2c30*/  DFMA R112, R136, -R118, R112 ;  /* 0x800000768870722b */ /* 0x000fe40000000070 */
[----:B------:R-:W-:Y:S02]  /*2c40*/  DFMA R124, R122, R124, R134 ;  /* 0x0000007c7a7c722b */ /* 0x000fe40000000086 */
[----:B------:R-:W-:Y:S02]  /*2c50*/  DFMA R120, -R126, R128, R120 ;  /* 0x000000807e78722b */ /* 0x000fe40000000178 */
[----:B------:R-:W-:Y:S02]  /*2c60*/  DFMA R130, R8, 2, R130 ;  /* 0x400000000882782b */ /* 0x000fe40000000082 */
[----:B------:R-:W-:Y:S02]  /*2c70*/  DMUL R118, R122, R210 ;  /* 0x000000d27a767228 */ /* 0x000fe40000000000 */
[----:B------:R-:W-:-:S02]  /*2c80*/  DMUL R126, R132, R142 ;  /* 0x0000008e847e7228 */ /* 0x000fc40000000000 */
[C---:B------:R-:W-:Y:S02]  /*2c90*/  DMUL R8, R140.reuse, 0.75 ;  /* 0x3fe800008c087828 */ /* 0x040fe40000000000 */
[----:B------:R-:W-:Y:S02]  /*2ca0*/  DMUL R140, R140, 3 ;  /* 0x400800008c8c7828 */ /* 0x000fe40000000000 */
[----:B------:R-:W-:Y:S02]  /*2cb0*/  DADD R130, R130, R118 ;  /* 0x0000000082827229 */ /* 0x000fe40000000076 */
[----:B------:R-:W-:Y:S02]  /*2cc0*/  DFMA R124, R86, R202, R124 ;  /* 0x000000ca567c722b */ /* 0x000fe4000000007c */
[----:B------:R-:W-:-:S04]  /*2cd0*/  DFMA R120, R120, 2, R126 ;  /* 0x400000007878782b */ /* 0x000fc8000000007e */
[----:B------:R-:W-:Y:S02]  /*2ce0*/  DFMA R134, R202, R140, R130 ;  /* 0x0000008cca86722b */ /* 0x000fe40000000082 */
[----:B------:R-:W-:Y:S02]  /*2cf0*/  DFMA R126, R124, 2, R126 ;  /* 0x400000007c7e782b */ /* 0x000fe4000000007e */
[----:B------:R-:W-:Y:S02]  /*2d00*/  DMUL R130, R138, 0.75 ;  /* 0x3fe800008a827828 */ /* 0x000fe40000000000 */
[----:B------:R-:W-:Y:S02]  /*2d10*/  DFMA R124, R202, -R8, R120 ;  /* 0x80000008ca7c722b */ /* 0x000fe40000000078 */
[----:B------:R-:W-:-:S06]  /*2d20*/  DMUL R120, R44, R148 ;  /* 0x000000942c787228 */ /* 0x000fcc0000000000 */
[----:B------:R-:W-:Y:S02]  /*2d30*/  DFMA R128, R128, -R130, R124 ;  /* 0x800000828080722b */ /* 0x000fe4000000007c */
[----:B------:R-:W-:Y:S02]  /*2d40*/  DFMA R130, R112, 2, R118 ;  /* 0x400000007082782b */ /* 0x000fe40000000076 */
[----:B------:R-:W-:Y:S02]  /*2d50*/  DFMA R118, -R66, R198, R120 ;  /* 0x000000c64276722b */ /* 0x000fe40000000178 */
[----:B------:R-:W-:Y:S02]  /*2d60*/  DMUL R112, R78, R230 ;  /* 0x000000e64e707228 */ /* 0x000fe40000000000 */
[----:B------:R-:W-:Y:S02]  /*2d70*/  DMUL R180, R142, 3 ;  /* 0x400800008eb47828 */ /* 0x000fe40000000000 */
[----:B------:R-:W-:-:S02]  /*2d80*/  DFMA R108, R86, R196, R108 ;  /* 0x000000c4566c722b */ /* 0x000fc4000000006c */
[-C--:B------:R-:W-:Y:S02]  /*2d90*/  DFMA R118, -R4, R152.reuse, R118 ;  /* 0x000000980476722b */ /* 0x080fe40000000176 */
[----:B------:R-:W-:Y:S02]  /*2da0*/  DFMA R152, R234, R152, R112 ;  /* 0x00000098ea98722b */ /* 0x000fe40000000070 */
[----:B------:R-:W-:Y:S02]  /*2db0*/  DFMA R134, R132, R180, R134 ;  /* 0x000000b48486722b */ /* 0x000fe40000000086 */
[----:B------:R-:W-:Y:S01]  /*2dc0*/  DADD R146, -R62, R146 ;  /* 0x000000003e927229 */ /* 0x000fe20000000192 */
[----:B------:R-:W3:Y:S01]  /*2dd0*/  LDG.E.64.CONSTANT R132, desc[UR8][R32.64+0x21c500] ;  /* 0x21c5000820847981 */ /* 0x000ee2000c1e9b00 */
[----:B------:R-:W-:Y:S02]  /*2de0*/  DMUL R124, R210, 3 ;  /* 0x40080000d27c7828 */ /* 0x000fe40000000000 */
[----:B------:R-:W-:Y:S01]  /*2df0*/  DFMA R126, R136, R218, R126 ;  /* 0x000000da887e722b */ /* 0x000fe2000000007e */
[----:B------:R-:W4:Y:S01]  /*2e00*/  LDG.E.64.CONSTANT R180, desc[UR8][R42.64+0x21ce70] ;  /* 0x21ce70082ab47981 */ /* 0x000f22000c1e9b00 */
[----:B------:R-:W-:-:S02]  /*2e10*/  DFMA R144, R108, R144, R182 ;  /* 0x000000906c90722b */ /* 0x000fc400000000b6 */
[----:B------:R-:W-:Y:S01]  /*2e20*/  DFMA R152, R86, R198, R152 ;  /* 0x000000c65698722b */ /* 0x000fe20000000098 */
[----:B------:R-:W4:Y:S01]  /*2e30*/  LDG.E.64.CONSTANT R182, desc[UR8][R42.64+0x21e170] ;  /* 0x21e170082ab67981 */ /* 0x000f22000c1e9b00 */
[----:B------:R-:W-:Y:S02]  /*2e40*/  DMUL R134, R134, R146 ;  /* 0x0000009286867228 */ /* 0x000fe40000000000 */
[----:B------:R-:W-:Y:S01]  /*2e50*/  DADD R150, -R62, R150 ;  /* 0x000000003e967229 */ /* 0x000fe20000000196 */
[----:B------:R-:W2:Y:S01]  /*2e60*/  LDG.E.64.CONSTANT R146, desc[UR8][R36.64+0x21c500] ;  /* 0x21c5000824927981 */ /* 0x000ea2000c1e9b00 */
[----:B------:R-:W-:Y:S02]  /*2e70*/  DFMA R124, R122, R124, R126 ;  /* 0x0000007c7a7c722b */ /* 0x000fe4000000007e */
[C---:B------:R-:W-:Y:S01]  /*2e80*/  DFMA R144, R62.reuse, -R108, R144 ;  /* 0x8000006c3e90722b */ /* 0x040fe20000000090 */
[----:B------:R-:W3:Y:S01]  /*2e90*/  LDG.E.64.CONSTANT R126, desc[UR8][R32.64+0x21e180] ;  /* 0x21e18008207e7981 */ /* 0x000ee2000c1e9b00 */
[----:B------:R-:W-:-:S02]  /*2ea0*/  DMUL R108, R62, R118 ;  /* 0x000000763e6c7228 */ /* 0x000fc40000000000 */
[----:B------:R-:W-:Y:S02]  /*2eb0*/  DMUL R122, R110, R224 ;  /* 0x000000e06e7a7228 */ /* 0x000fe40000000000 */
[----:B------:R-:W-:Y:S02]  /*2ec0*/  DFMA R152, R6, R148, R152 ;  /* 0x000000940698722b */ /* 0x000fe40000000098 */
[----:B------:R-:W-:Y:S01]  /*2ed0*/  DADD R6, R166, -R228 ;  /* 0x00000000a6067229 */ /* 0x000fe200000008e4 */
[----:B------:R-:W4:Y:S01]  /*2ee0*/  LDG.E.64.CONSTANT R148, desc[UR8][R36.64+0x21e180] ;  /* 0x21e1800824947981 */ /* 0x000f22000c1e9b00 */
[----:B------:R-:W-:Y:S02]  /*2ef0*/  DFMA R130, R202, -R8, R130 ;  /* 0x80000008ca82722b */ /* 0x000fe40000000082 */
[----:B------:R-:W-:Y:S02]  /*2f00*/  DFMA R128, R128, R150, R134 ;  /* 0x000000968080722b */ /* 0x000fe40000000086 */
[----:B------:R-:W-:Y:S01]  /*2f10*/  DFMA R124, R202, R140, R124 ;  /* 0x0000008cca7c722b */ /* 0x000fe2000000007c */
[----:B------:R-:W4:Y:S01]  /*2f20*/  LDG.E.64.CONSTANT R150, desc[UR8][R36.64+0x21d800] ;  /* 0x21d8000824967981 */ /* 0x000f22000c1e9b00 */
[----:B------:R-:W-:-:S02]  /*2f30*/  DADD R154, -R62, R154 ;  /* 0x000000003e9a7229 */ /* 0x000fc4000000019a */
[----:B------:R-:W-:Y:S02]  /*2f40*/  DMUL R4, R218, 0.75 ;  /* 0x3fe80000da047828 */ /* 0x000fe40000000000 */
[----:B------:R-:W-:Y:S02]  /*2f50*/  DFMA R108, R2, R118, -R108 ;  /* 0x00000076026c722b */ /* 0x000fe4000000086c */
[C---:B------:R-:W-:Y:S02]  /*2f60*/  DFMA R122, R110.reuse, R160, -R122 ;  /* 0x000000a06e7a722b */ /* 0x040fe4000000087a */
[----:B------:R-:W-:Y:S02]  /*2f70*/  DMUL R110, R110, 8 ;  /* 0x402000006e6e7828 */ /* 0x000fe40000000000 */
[----:B------:R-:W-:Y:S02]  /*2f80*/  DADD R2, -R162, R164 ;  /* 0x00000000a2027229 */ /* 0x000fe400000001a4 */
[----:B------:R-:W-:-:S02]  /*2f90*/  DFMA R6, R168, -8, R6 ;  /* 0xc0200000a806782b */ /* 0x000fc40000000006 */
[----:B------:R-:W-:Y:S02]  /*2fa0*/  DADD R166, -R166, R172 ;  /* 0x00000000a6a67229 */ /* 0x000fe400000001ac */
[----:B------:R-:W-:Y:S02]  /*2fb0*/  DFMA R4, R136, -R4, R130 ;  /* 0x800000048804722b */ /* 0x000fe40000000082 */
[----:B------:R-:W-:Y:S01]  /*2fc0*/  DFMA R8, R124, R154, R128 ;  /* 0x0000009a7c08722b */ /* 0x000fe20000000080 */
[----:B------:R-:W2:Y:S01]  /*2fd0*/  LDG.E.64.CONSTANT R130, desc[UR8][R34.64+0x21d7f8] ;  /* 0x21d7f80822827981 */ /* 0x000ea2000c1e9b00 */
[----:B------:R-:W-:Y:S02]  /*2fe0*/  DADD R158, -R62, R158 ;  /* 0x000000003e9e7229 */ /* 0x000fe4000000019e */
[----:B------:R-:W-:Y:S01]  /*2ff0*/  DADD R172, R172, -R212 ;  /* 0x00000000acac7229 */ /* 0x000fe200000008d4 */
[----:B------:R-:W4:Y:S01]  /*3000*/  LDG.E.64.CONSTANT R136, desc[UR8][R32.64+0x21ce80] ;  /* 0x21ce800820887981 */ /* 0x000f22000c1e9b00 */
[----:B------:R-:W-:-:S02]  /*3010*/  DMUL R118, R138, R226 ;  /* 0x000000e28a767228 */ /* 0x000fc40000000000 */
[----:B------:R-:W-:Y:S01]  /*3020*/  DADD R162, R162, -R222 ;  /* 0x00000000a2a27229 */ /* 0x000fe200000008de */
[----:B------:R-:W4:Y:S01]  /*3030*/  LDG.E.64.CONSTANT R154, desc[UR8][R34.64+0x21d808] ;  /* 0x21d80808229a7981 */ /* 0x000f22000c1e9b00 */
[----:B------:R-:W-:Y:S02]  /*3040*/  DFMA R2, R2, R110, R122 ;  /* 0x0000006e0202722b */ /* 0x000fe4000000007a */
[----:B------:R-:W-:Y:S02]  /*3050*/  DMUL R114, R114, 8 ;  /* 0x4020000072727828 */ /* 0x000fe40000000000 */
[----:B------:R-:W-:Y:S02]  /*3060*/  DFMA R6, R170, 8, R6 ;  /* 0x40200000aa06782b */ /* 0x000fe40000000006 */
[----:B------:R-:W-:Y:S02]  /*3070*/  DFMA R8, R4, R158, R8 ;  /* 0x0000009e0408722b */ /* 0x000fe40000000008 */
[----:B------:R-:W-:-:S02]  /*3080*/  DFMA R172, R174, -8, R172 ;  /* 0xc0200000aeac782b */ /* 0x000fc400000000ac */
[C---:B------:R-:W-:Y:S02]  /*3090*/  DFMA R118, R138.reuse, R160, -R118 ;  /* 0x000000a08a76722b */ /* 0x040fe40000000876 */
[----:B------:R-:W-:Y:S01]  /*30a0*/  DMUL R4, R138, 8 ;  /* 0x402000008a047828 */ /* 0x000fe20000000000 */
[----:B------:R-:W4:Y:S01]  /*30b0*/  LDG.E.64.CONSTANT R160, desc[UR8][R36.64+0x21eb00] ;  /* 0x21eb000824a07981 */ /* 0x000f22000c1e9b00 */
[----:B------:R-:W-:Y:S02]  /*30c0*/  DFMA R162, R168, -8, R162 ;  /* 0xc0200000a8a2782b */ /* 0x000fe400000000a2 */
[----:B------:R-:W-:Y:S02]  /*30d0*/  DADD R164, R164, -R208 ;  /* 0x00000000a4a47229 */ /* 0x000fe400000008d0 */
[----:B------:R-:W-:Y:S02]  /*30e0*/  DFMA R6, R6, -R114, R2 ;  /* 0x800000720606722b */ /* 0x000fe40000000002 */
[----:B------:R-:W-:-:S02]  /*30f0*/  DMUL R2, R138, R96 ;  /* 0x000000608a027228 */ /* 0x000fc40000000000 */
[----:B------:R-:W-:Y:S02]  /*3100*/  DADD R192, -R98, R192 ;  /* 0x0000000062c07229 */ /* 0x000fe400000001c0 */
[----:B------:R-:W-:Y:S02]  /*3110*/  DFMA R172, R176, 8, R172 ;  /* 0x40200000b0ac782b */ /* 0x000fe400000000ac */
[----:B------:R-:W-:Y:S02]  /*3120*/  DMUL R206, R206, 8 ;  /* 0x40200000cece7828 */ /* 0x000fe40000000000 */
[----:B------:R-:W-:Y:S02]  /*3130*/  DFMA R118, R166, R4, R118 ;  /* 0x00000004a676722b */ /* 0x000fe40000000076 */
[----:B------:R-:W-:Y:S01]  /*3140*/  DFMA R162, R174, 8, R162 ;  /* 0x40200000aea2782b */ /* 0x000fe200000000a2 */
[----:B------:R-:W4:Y:S01]  /*3150*/  LDG.E.64.CONSTANT R166, desc[UR8][R34.64+0x21c500] ;  /* 0x21c5000822a67981 */ /* 0x000f22000c1e9b00 */
[----:B------:R-:W-:-:S02]  /*3160*/  DMUL R142, R142, 8 ;  /* 0x402000008e8e7828 */ /* 0x000fc40000000000 */
[----:B------:R-:W-:Y:S01]  /*3170*/  DFMA R164, R170, -8, R164 ;  /* 0xc0200000aaa4782b */ /* 0x000fe200000000a4 */
[----:B------:R-:W4:Y:S01]  /*3180*/  LDG.E.64.CONSTANT R174, desc[UR8][R42.64+0x21eaf0] ;  /* 0x21eaf0082aae7981 */ /* 0x000f22000c1e9b00 */
[----:B------:R-:W-:Y:S02]  /*3190*/  DFMA R2, R138, R194, -R2 ;  /* 0x000000c28a02722b */ /* 0x000fe40000000802 */
[----:B------:R-:W-:Y:S01]  /*31a0*/  DADD R110, R72, -R16 ;  /* 0x00000000486e7229 */ /* 0x000fe20000000810 */
[----:B------:R-:W4:Y:S01]  /*31b0*/  LDG.E.64.CONSTANT R170, desc[UR8][R34.64+0x21e180] ;  /* 0x21e1800822aa7981 */ /* 0x000f22000c1e9b00 */
[----:B------:R-:W-:Y:S02]  /*31c0*/  DFMA R192, R18, -8, R192 ;  /* 0xc020000012c0782b */ /* 0x000fe400000000c0 */
[----:B------:R-:W-:Y:S01]  /*31d0*/  DADD R190, -R100, R190 ;  /* 0x0000000064be7229 */ /* 0x000fe200000001be */
[----:B------:R-:W4:Y:S01]  /*31e0*/  LDG.E.64.CONSTANT R194, desc[UR8][R42.64+0x21e178] ;  /* 0x21e178082ac27981 */ /* 0x000f22000c1e9b00 */
[----:B------:R-:W-:-:S02]  /*31f0*/  DFMA R6, R172, R206, R6 ;  /* 0x000000ceac06722b */ /* 0x000fc40000000006 */
[----:B------:R-:W-:Y:S01]  /*3200*/  DFMA R118, R162, -R142, R118 ;  /* 0x8000008ea276722b */ /* 0x000fe20000000076 */
[----:B------:R-:W4:Y:S01]  /*3210*/  LDG.E.64.CONSTANT R206, desc[UR8][R48.64+0x385e80] ;  /* 0x385e800830ce7981 */ /* 0x000f22000c1e9b00 */
[----:B------:R-:W-:Y:S02]  /*3220*/  DFMA R164, R176, 8, R164 ;  /* 0x40200000b0a4782b */ /* 0x000fe400000000a4 */
[----:B------:R-:W-:Y:S01]  /*3230*/  DMUL R210, R210, 8 ;  /* 0x40200000d2d27828 */ /* 0x000fe20000000000 */
[----:B------:R-:W4:Y:S01]  /*3240*/  LDG.E.64.CONSTANT R176, desc[UR8][R34.64+0x21eb00] ;  /* 0x21eb000822b07981 */ /* 0x000f22000c1e9b00 */
[----:B------:R-:W-:Y:S02]  /*3250*/  DFMA R110, R4, R110, R2 ;  /* 0x0000006e046e722b */ /* 0x000fe40000000002 */
[----:B------:R-:W-:Y:S01]  /*3260*/  DFMA R192, R74, 8, R192 ;  /* 0x402000004ac0782b */ /* 0x000fe200000000c0 */
[----:B------:R-:W4:Y:S01]  /*3270*/  LDG.E.64.CONSTANT R172, desc[UR8][R34.64+0x21d810] ;  /* 0x21d8100822ac7981 */ /* 0x000f22000c1e9b00 */
[----:B------:R-:W-:-:S02]  /*3280*/  DFMA R190, R20, -8, R190 ;  /* 0xc020000014be782b */ /* 0x000fc400000000be */
[----:B------:R-:W-:Y:S02]  /*3290*/  DFMA R6, -R216, R226, R6 ;  /* 0x000000e2d806722b */ /* 0x000fe40000000106 */
[----:B------:R-:W-:Y:S02]  /*32a0*/  DFMA R118, R164, R210, R118 ;  /* 0x000000d2a476722b */ /* 0x000fe40000000076 */
[----:B------:R-:W-:Y:S02]  /*32b0*/  DMUL R2, R78, 3 ;  /* 0x400800004e027828 */ /* 0x000fe40000000000 */
[----:B------:R-:W-:Y:S02]  /*32c0*/  DFMA R120, R102, R204, R120 ;  /* 0x000000cc6678722b */ /* 0x000fe40000000078 */
[----:B------:R-:W-:Y:S02]  /*32d0*/  DADD R114, R72, -R80 ;  /* 0x0000000048727229 */ /* 0x000fe40000000850 */
[----:B------:R-:W-:-:S02]  /*32e0*/  DFMA R110, -R142, R192, R110 ;  /* 0x000000c08e6e722b */ /* 0x000fc4000000016e */
[----:B------:R-:W-:Y:S01]  /*32f0*/  DFMA R190, R76, 8, R190 ;  /* 0x402000004cbe782b */ /* 0x000fe200000000be */
[----:B------:R-:W4:Y:S01]  /*3300*/  LDG.E.64.CONSTANT R142, desc[UR8][R32.64+0x21eb00] ;  /* 0x21eb0008208e7981 */ /* 0x000f22000c1e9b00 */
[----:B------:R-:W-:Y:S02]  /*3310*/  DFMA R4, R216, R214, R6 ;  /* 0x000000d6d804722b */ /* 0x000fe40000000006 */
[----:B------:R-:W-:Y:S01]  /*3320*/  DFMA R118, -R218, R224, R118 ;  /* 0x000000e0da76722b */ /* 0x000fe20000000176 */
[----:B------:R-:W4:Y:S01]  /*3330*/  LDG.E.64.CONSTANT R192, desc[UR8][R42.64+0x21ce90] ;  /* 0x21ce90082ac07981 */ /* 0x000f22000c1e9b00 */
[----:B------:R-:W-:Y:S02]  /*3340*/  DADD R208, -R222, R208 ;  /* 0x00000000ded07229 */ /* 0x000fe400000001d0 */
[----:B------:R-:W-:Y:S02]  /*3350*/  DMUL R216, R216, 8 ;  /* 0x40200000d8d87828 */ /* 0x000fe40000000000 */
[----:B------:R-:W-:-:S02]  /*3360*/  DFMA R108, R60, R152, R108 ;  /* 0x000000983c6c722b */ /* 0x000fc4000000006c */
[----:B------:R-:W-:Y:S02]  /*3370*/  DFMA R120, R230, R2, R120 ;  /* 0x00000002e678722b */ /* 0x000fe40000000078 */
[----:B------:R-:W-:Y:S02]  /*3380*/  DFMA R114, R74, -8, R114 ;  /* 0xc02000004a72782b */ /* 0x000fe40000000072 */
[----:B------:R-:W-:Y:S02]  /*3390*/  DFMA R110, R210, R190, R110 ;  /* 0x000000bed26e722b */ /* 0x000fe4000000006e */
[----:B------:R-:W-:Y:S01]  /*33a0*/  DADD R212, -R228, R212 ;  /* 0x00000000e4d47229 */ /* 0x000fe200000001d4 */
[----:B------:R-:W4:Y:S01]  /*33b0*/  LDG.E.64.CONSTANT R190, desc[UR8][R42.64+0x21ce78] ;  /* 0x21ce78082abe7981 */ /* 0x000f22000c1e9b00 */
[C---:B------:R-:W-:Y:S02]  /*33c0*/  DFMA R118, R218.reuse, R214, R118 ;  /* 0x000000d6da76722b */ /* 0x040fe40000000076 */
[----:B------:R-:W-:Y:S01]  /*33d0*/  DMUL R122, R218, 8 ;  /* 0x40200000da7a7828 */ /* 0x000fe20000000000 */
[----:B------:R-:W4:Y:S01]  /*33e0*/  LDG.E.64.CONSTANT R210, desc[UR8][R48.64+0x387180] ;  /* 0x3871800830d27981 */ /* 0x000f22000c1e9b00 */
[----:B------:R-:W-:-:S02]  /*33f0*/  DMUL R6, R196, UR14 ;  /* 0x0000000ec4067c28 */ /* 0x000fc40008000000 */
[----:B------:R-:W-:Y:S02]  /*3400*/  DFMA R208, -R208, R216, R4 ;  /* 0x000000d8d0d0722b */ /* 0x000fe40000000104 */
[----:B------:R-:W-:Y:S01]  /*3410*/  DFMA R108, R62, -R152, R108 ;  /* 0x800000983e6c722b */ /* 0x000fe2000000006c */
[----:B------:R-:W4:Y:S01]  /*3420*/  LDG.E.64.CONSTANT R216, desc[UR8][R42.64+0x21eb10] ;  /* 0x21eb10082ad87981 */ /* 0x000f22000c1e9b00 */
[----:B------:R-:W-:Y:S02]  /*3430*/  DFMA R120, R86, R198, R120 ;  /* 0x000000c65678722b */ /* 0x000fe40000000078 */
[----:B------:R-:W-:Y:S01]  /*3440*/  DFMA R4, R76, 8, R114 ;  /* 0x402000004c04782b */ /* 0x000fe20000000072 */
[----:B------:R-:W4:Y:S01]  /*3450*/  LDG.E.64.CONSTANT R152, desc[UR8][R36.64+0x21ce80] ;  /* 0x21ce800824987981 */ /* 0x000f22000c1e9b00 */
[----:B------:R-:W-:Y:S02]  /*3460*/  DFMA R110, -R218, R188, R110 ;  /* 0x000000bcda6e722b */ /* 0x000fe4000000016e */
[----:B------:R-:W-:Y:S01]  /*3470*/  DFMA R118, -R212, R122, R118 ;  /* 0x0000007ad476722b */ /* 0x000fe20000000176 */
[----:B------:R-:W4:Y:S01]  /*3480*/  LDG.E.64.CONSTANT R188, desc[UR8][R42.64+0x21c510] ;  /* 0x21c510082abc7981 */ /* 0x000f22000c1e9b00 */
[----:B------:R-:W-:-:S02]  /*3490*/  DMUL R114, R202, R6 ;  /* 0x00000006ca727228 */ /* 0x000fc40000000000 */
[----:B------:R-:W-:Y:S01]  /*34a0*/  DMUL R6, R102, 0.75 ;  /* 0x3fe8000066067828 */ /* 0x000fe20000000000 */
[----:B------:R-:W4:Y:S01]  /*34b0*/  LDG.E.64.CONSTANT R212, desc[UR8][R40.64+0x386800] ;  /* 0x3868000828d47981 */ /* 0x000f22000c1e9b00 */
[----:B------:R-:W-:Y:S02]  /*34c0*/  DFMA R112, -R66, R198, R112 ;  /* 0x000000c64270722b */ /* 0x000fe40000000170 */
[----:B------:R-:W-:Y:S02]  /*34d0*/  DFMA R108, R82, R120, R108 ;  /* 0x00000078526c722b */ /* 0x000fe4000000006c */
[----:B------:R-:W-:Y:S02]  /*34e0*/  DFMA R178, R92, R4, R178 ;  /* 0x000000045cb2722b */ /* 0x000fe400000000b2 */
[----:B------:R-:W-:Y:S02]  /*34f0*/  DFMA R218, R218, R104, R110 ;  /* 0x00000068dada722b */ /* 0x000fe4000000006e */
[----:B------:R-:W-:-:S02]  /*3500*/  DMUL R110, R202, UR12 ;  /* 0x0000000cca6e7c28 */ /* 0x000fc40008000000 */
[----:B------:R-:W-:Y:S02]  /*3510*/  DMUL R118, R114, R118 ;  /* 0x0000007672767228 */ /* 0x000fe40000000000 */
[----:B------:R-:W-:Y:S02]  /*3520*/  DFMA R144, R116, R156, R144 ;  /* 0x0000009c7490722b */ /* 0x000fe40000000090 */
[----:B------:R-:W-:Y:S01]  /*3530*/  DADD R124, R80, -R22 ;  /* 0x00000000507c7229 */ /* 0x000fe20000000816 */
[----:B------:R-:W4:Y:S01]  /*3540*/  LDG.E.64.CONSTANT R156, desc[UR8][R34.64+0x21ce80] ;  /* 0x21ce8008229c7981 */ /* 0x000f22000c1e9b00 */
[----:B------:R-:W-:Y:S02]  /*3550*/  DFMA R112, R204, -R6, R112 ;  /* 0x80000006cc70722b */ /* 0x000fe40000000070 */
[----:B------:R-:W-:Y:S01]  /*3560*/  DFMA R108, R62, -R120, R108 ;  /* 0x800000783e6c722b */ /* 0x000fe2000000006c */
[----:B------:R-:W4:Y:S01]  /*3570*/  LDG.E.64.CONSTANT R204, desc[UR8][R42.64+0x21ce88] ;  /* 0x21ce88082acc7981 */ /* 0x000f22000c1e9b00 */
[----:B------:R-:W-:-:S02]  /*3580*/  DFMA R178, -R102, R96, R178 ;  /* 0x0000006066b2722b */ /* 0x000fc400000001b2 */
[----:B------:R-:W-:Y:S01]  /*3590*/  DMUL R202, R202, UR14 ;  /* 0x0000000ecaca7c28 */ /* 0x000fe20008000000 */
[----:B------:R-:W3:Y:S01]  /*35a0*/  LDG.E.64.CONSTANT R120, desc[UR8][R32.64+0x21d810] ;  /* 0x21d8100820787981 */ /* 0x000ee2000c1e9b00 */
[----:B------:R-:W-:Y:S02]  /*35b0*/  DMUL R110, R8, R110 ;  /* 0x0000006e086e7228 */ /* 0x000fe40000000000 */
[----:B------:R-:W-:Y:S02]  /*35c0*/  DFMA R118, R114, R208, R118 ;  /* 0x000000d07276722b */ /* 0x000fe40000000076 */
[----:B------:R-:W-:Y:S01]  /*35d0*/  DFMA R116, R62, -R116, R144 ;  /* 0x800000743e74722b */ /* 0x000fe20000000090 */
[----:B------:R-:W4:Y:S01]  /*35e0*/  LDG.E.64.CONSTANT R208, desc[UR8][R42.64+0x21e188] ;  /* 0x21e188082ad07981 */ /* 0x000f22000c1e9b00 */
[----:B------:R-:W-:Y:S02]  /*35f0*/  DFMA R124, R122, -R124, R218 ;  /* 0x8000007c7a7c722b */ /* 0x000fe400000000da */
[----:B------:R-:W-:Y:S01]  /*3600*/  DMUL R8, R102, 8 ;  /* 0x4020000066087828 */ /* 0x000fe20000000000 */
[----:B------:R-:W4:Y:S01]  /*3610*/  LDG.E.64.CONSTANT R218, desc[UR8][R48.64+0x387b00] ;  /* 0x387b000830da7981 */ /* 0x000f22000c1e9b00 */
[----:B------:R-:W-:-:S02]  /*3620*/  DADD R114, -R98, R100 ;  /* 0x0000000062727229 */ /* 0x000fc40000000164 */
[----:B------:R-:W-:Y:S02]  /*3630*/  DFMA R178, R102, R104, R178 ;  /* 0x0000006866b2722b */ /* 0x000fe400000000b2 */
[----:B------:R-:W-:Y:S02]  /*3640*/  DMUL R196, R196, UR12 ;  /* 0x0000000cc4c47c28 */ /* 0x000fe40008000000 */
[----:B------:R-:W-:Y:S02]  /*3650*/  DFMA R108, R112, R106, R108 ;  /* 0x0000006a706c722b */ /* 0x000fe4000000006c */
[----:B------:R-:W-:Y:S02]  /*3660*/  DMUL R202, R198, R202 ;  /* 0x000000cac6ca7228 */ /* 0x000fe40000000000 */
[----:B------:R-:W-:Y:S02]  /*3670*/  DFMA R114, -R114, R8, R178 ;  /* 0x000000087272722b */ /* 0x000fe400000001b2 */
[----:B------:R-:W-:Y:S01]  /*3680*/  DFMA R110, R116, R196, R110 ;  /* 0x000000c4746e722b */ /* 0x000fe2000000006e */
[----:B------:R-:W4:Y:S01]  /*3690*/  LDG.E.64.CONSTANT R178, desc[UR8][R42.64+0x21c4f0] ;  /* 0x21c4f0082ab27981 */ /* 0x000f22000c1e9b00 */
[----:B------:R-:W-:-:S02]  /*36a0*/  DFMA R108, R62, -R112, R108 ;  /* 0x800000703e6c722b */ /* 0x000fc4000000006c */
[----:B------:R-:W-:Y:S01]  /*36b0*/  DFMA R118, R202, R124, R118 ;  /* 0x0000007cca76722b */ /* 0x000fe20000000076 */
[----:B------:R-:W2:Y:S01]  /*36c0*/  LDG.E.64.CONSTANT R112, desc[UR8][R32.64+0x21d7f0] ;  /* 0x21d7f00820707981 */ /* 0x000ea2000c1e9b00 */
[----:B------:R-:W-:-:S03]  /*36d0*/  DMUL R198, R198, UR12 ;  /* 0x0000000cc6c67c28 */ /* 0x000fc60008000000 */
[----:B------:R-:W4:Y:S03]  /*36e0*/  LDG.E.64.CONSTANT R124, desc[UR8][R34.64+0x21d7f0] ;  /* 0x21d7f008227c7981 */ /* 0x000f26000c1e9b00 */
[----:B------:R-:W-:Y:S01]  /*36f0*/  DFMA R114, R202, R114, R118 ;  /* 0x00000072ca72722b */ /* 0x000fe20000000076 */
[----:B------:R-:W4:Y:S01]  /*3700*/  LDG.E.64.CONSTANT R196, desc[UR8][R42.64+0x21c508] ;  /* 0x21c508082ac47981 */ /* 0x000f22000c1e9b00 */
[----:B------:R-:W-:-:S03]  /*3710*/  DFMA R108, R108, R198, R110 ;  /* 0x000000c66c6c722b */ /* 0x000fc6000000006e */
[----:B------:R-:W3:Y:S04]  /*3720*/  LDG.E.64.CONSTANT R118, desc[UR8][R32.64+0x21d7f8] ;  /* 0x21d7f80820767981 */ /* 0x000ee8000c1e9b00 */
[----:B------:R-:W4:Y:S01]  /*3730*/  LDG.E.64.CONSTANT R198, desc[UR8][R42.64+0x21eb08] ;  /* 0x21eb08082ac67981 */ /* 0x000f22000c1e9b00 */
[----:B------:R-:W-:-:S03]  /*3740*/  DADD R108, R108, R114 ;  /* 0x000000006c6c7229 */ /* 0x000fc60000000072 */
[----:B------:R-:W4:Y:S05]  /*3750*/  LDG.E.64.CONSTANT R202, desc[UR8][R48.64+0x385500] ;  /* 0x3855000830ca7981 */ /* 0x000f2a000c1e9b00 */
[----:B------:R-:W-:Y:S02]  /*3760*/  DFMA R200, R108, UR16, R200 ;  /* 0x000000106cc87c2b */ /* 0x000fe400080000c8 */
[----:B------:R-:W2:Y:S05]  /*3770*/  LDG.E.64.CONSTANT R108, desc[UR8][R32.64+0x21d808] ;  /* 0x21d80808206c7981 */ /* 0x000eaa000c1e9b00 */
        /* <DEDUP_REMOVED lines=22> */
[----:B------:R-:W-:Y:S02]  /*38e0*/  DFMA R220, -R68, R90, R220 ;  /* 0x0000005a44dc722b */ /* 0x000fe400000001dc */
[----:B---3--:R-:W-:-:S02]  /*38f0*/  DMUL R230, R118, 3 ;  /* 0x4008000076e67828 */ /* 0x008fc40000000000 */
[----:B--2---:R-:W-:-:S08]  /*3900*/  DMUL R224, R108, R110 ;  /* 0x0000006e6ce07228 */ /* 0x004fd00000000000 */
[----:B----4-:R-:W-:-:S08]  /*3910*/  DFMA R226, R112, R114, R224 ;  /* 0x0000007270e2722b */ /* 0x010fd000000000e0 */
[----:B------:R-:W-:-:S08]  /*3920*/  DFMA R226, R2, R116, R226 ;  /* 0x0000007402e2722b */ /* 0x000fd000000000e2 */
[----:B------:R-:W-:Y:S01]  /*3930*/  DFMA R226, R228, R230, R226 ;  /* 0x000000e6e4e2722b */ /* 0x000fe200000000e2 */
[----:B------:R-:W2:Y:S01]  /*3940*/  LDG.E.64 R230, desc[UR8][R64.64+0x21d800] ;  /* 0x21d8000840e67981 */ /* 0x000ea2000c1e1b00 */
        /* <DEDUP_REMOVED lines=8> */
[----:B------:R-:W-:-:S08]  /*39d0*/  DMUL R114, R120, 0.75 ;  /* 0x3fe8000078727828 */ /* 0x000fd00000000000 */
[----:B------:R-:W-:Y:S02]  /*39e0*/  DFMA R122, R122, -R114, R224 ;  /* 0x800000727a7a722b */ /* 0x000fe400000000e0 */
[----:B------:R-:W-:-:S08]  /*39f0*/  DMUL R114, R82, R232 ;  /* 0x000000e852727228 */ /* 0x000fd00000000000 */
[----:B------:R-:W-:Y:S02]  /*3a00*/  DFMA R124, R232, R124, -R114 ;  /* 0x0000007ce87c722b */ /* 0x000fe40000000872 */
[----:B------:R-:W-:-:S06]  /*3a10*/  DMUL R114, R126, R128 ;  /* 0x000000807e727228 */ /* 0x000fcc0000000000 */
        /* <DEDUP_REMOVED lines=29> */
[----:B------:R-:W-:Y:S02]  /*3bf0*/  DMUL R126, R56, R158 ;  /* 0x0000009e387e7228 */ /* 0x000fe40000000000 */
[----:B------:R-:W-:-:S04]  /*3c00*/  DMUL R224, R152, 3 ;  /* 0x4008000098e07828 */ /* 0x000fc80000000000 */
[----:B------:R-:W-:Y:S02]  /*3c10*/  DFMA R134, R134, -R136, R130 ;  /* 0x800000888686722b */ /* 0x000fe40000000082 */
[----:B------:R-:W-:Y:S02]  /*3c20*/  DFMA R136, R114, 2, R124 ;  /* 0x400000007288782b */ /* 0x000fe4000000007c */
[----:B------:R-:W-:Y:S02]  /*3c30*/  DFMA R124, -R88, R162, R126 ;  /* 0x000000a2587c722b */ /* 0x000fe4000000017e */
[----:B------:R-:W-:Y:S02]  /*3c40*/  DMUL R114, R102, R164 ;  /* 0x000000a466727228 */ /* 0x000fe40000000000 */
[----:B------:R-:W-:Y:S02]  /*3c50*/  DFMA R110, R2, R116, R110 ;  /* 0x00000074026e722b */ /* 0x000fe4000000006e */
[----:B------:R-:W-:-:S02]  /*3c60*/  DFMA R142, R140, R224, R142 ;  /* 0x000000e08c8e722b */ /* 0x000fc4000000008e */
[----:B------:R-:W-:Y:S01]  /*3c70*/  DADD R156, -R82, R156 ;  /* 0x00000000529c7229 */ /* 0x000fe2000000019c */
[----:B------:R-:W3:Y:S01]  /*3c80*/  LDG.E.64.CONSTANT R140, desc[UR8][R34.64+0x2d2010] ;  /* 0x2d201008228c7981 */ /* 0x000ee2000c1e9b00 */
[----:B------:R-:W-:Y:S02]  /*3c90*/  DMUL R130, R148, 3 ;  /* 0x4008000094827828 */ /* 0x000fe40000000000 */
[----:B------:R-:W-:Y:S02]  /*3ca0*/  DFMA R132, R144, R160, R132 ;  /* 0x000000a09084722b */ /* 0x000fe40000000084 */
[-C--:B------:R-:W-:Y:S02]  /*3cb0*/  DFMA R124, -R84, R168.reuse, R124 ;  /* 0x000000a8547c722b */ /* 0x080fe4000000017c */
[----:B------:R-:W-:Y:S02]  /*3cc0*/  DFMA R44, R44, R168, R114 ;  /* 0x000000a82c2c722b */ /* 0x000fe40000000072 */
[----:B------:R-:W-:Y:S01]  /*3cd0*/  DFMA R154, R110, R154, R226 ;  /* 0x0000009a6e9a722b */ /* 0x000fe200000000e2 */
[----:B------:R-:W4:Y:S01]  /*3ce0*/  LDG.E.64.CONSTANT R168, desc[UR8][R36.64+0x2d1680] ;  /* 0x2d16800824a87981 */ /* 0x000f22000c1e9b00 */
[----:B------:R-:W-:-:S02]  /*3cf0*/  DMUL R142, R142, R156 ;  /* 0x0000009c8e8e7228 */ /* 0x000fc40000000000 */
[----:B------:R-:W-:Y:S01]  /*3d00*/  DADD R166, -R82, R166 ;  /* 0x0000000052a67229 */ /* 0x000fe200000001a6 */
[----:B------:R-:W3:Y:S01]  /*3d10*/  LDG.E.64.CONSTANT R156, desc[UR8][R32.64+0x2d1ff8] ;  /* 0x2d1ff808209c7981 */ /* 0x000ee2000c1e9b00 */
[----:B------:R-:W-:Y:S02]  /*3d20*/  DFMA R130, R128, R130, R132 ;  /* 0x000000828082722b */ /* 0x000fe40000000084 */
[----:B------:R-:W-:Y:S01]  /*3d30*/  DFMA R136, R138, -R90, R136 ;  /* 0x8000005a8a88722b */ /* 0x000fe20000000088 */
[----:B------:R-:W4:Y:S01]  /*3d40*/  LDG.E.64.CONSTANT R132, desc[UR8][R42.64+0x2d3310] ;  /* 0x2d3310082a847981 */ /* 0x000f22000c1e9b00 */
[----:B------:R-:W-:Y:S02]  /*3d50*/  DMUL R90, R82, R124 ;  /* 0x0000007c525a7228 */ /* 0x000fe40000000000 */
[----:B------:R-:W-:Y:S02]  /*3d60*/  DFMA R44, R2, R162, R44 ;  /* 0x000000a2022c722b */ /* 0x000fe4000000002c */
[----:B------:R-:W-:-:S02]  /*3d70*/  DFMA R154, R82, -R110, R154 ;  /* 0x8000006e529a722b */ /* 0x000fc4000000009a */
[----:B------:R-:W-:Y:S02]  /*3d80*/  DFMA R134, R134, R166, R142 ;  /* 0x000000a68686722b */ /* 0x000fe4000000008e */
[----:B------:R-:W-:Y:S01]  /*3d90*/  DFMA R130, R138, R150, R130 ;  /* 0x000000968a82722b */ /* 0x000fe20000000082 */
[----:B------:R-:W4:Y:S01]  /*3da0*/  LDG.E.64.CONSTANT R166, desc[UR8][R42.64+0x2d2978] ;  /* 0x2d2978082aa67981 */ /* 0x000f22000c1e9b00 */
[----:B------:R-:W-:Y:S02]  /*3db0*/  DADD R170, -R82, R170 ;  /* 0x0000000052aa7229 */ /* 0x000fe400000001aa */
[----:B------:R-:W-:Y:S01]  /*3dc0*/  DMUL R84, R160, 0.75 ;  /* 0x3fe80000a0547828 */ /* 0x000fe20000000000 */
[----:B------:R-:W4:Y:S01]  /*3dd0*/  LDG.E.64.CONSTANT R150, desc[UR8][R42.64+0x2d32f0] ;  /* 0x2d32f0082a967981 */ /* 0x000f22000c1e9b00 */
[----:B------:R-:W-:Y:S02]  /*3de0*/  DMUL R110, R112, R174 ;  /* 0x000000ae706e7228 */ /* 0x000fe40000000000 */
[----:B------:R-:W-:-:S02]  /*3df0*/  DFMA R90, R60, R124, -R90 ;  /* 0x0000007c3c5a722b */ /* 0x000fc4000000085a */
[----:B------:R-:W-:Y:S02]  /*3e00*/  DFMA R44, R86, R158, R44 ;  /* 0x0000009e562c722b */ /* 0x000fe4000000002c */
[----:B------:R-:W-:Y:S01]  /*3e10*/  DADD R124, R184, -R186 ;  /* 0x00000000b87c7229 */ /* 0x000fe200000008ba */
[----:B------:R-:W4:Y:S01]  /*3e20*/  LDG.E.64.CONSTANT R158, desc[UR8][R36.64+0x2d2980] ;  /* 0x2d298008249e7981 */ /* 0x000f22000c1e9b00 */
[----:B------:R-:W-:Y:S02]  /*3e30*/  DFMA R84, R144, -R84, R136 ;  /* 0x800000549054722b */ /* 0x000fe40000000088 */
[----:B------:R-:W-:Y:S01]  /*3e40*/  DFMA R130, R130, R170, R134 ;  /* 0x000000aa8282722b */ /* 0x000fe20000000086 */
[----:B------:R-:W4:Y:S01]  /*3e50*/  LDG.E.64.CONSTANT R136, desc[UR8][R42.64+0x2d32f8] ;  /* 0x2d32f8082a887981 */ /* 0x000f22000c1e9b00 */
[----:B------:R-:W-:Y:S02]  /*3e60*/  DADD R86, -R82, R176 ;  /* 0x0000000052567229 */ /* 0x000fe400000001b0 */
[----:B------:R-:W-:Y:S01]  /*3e70*/  DFMA R110, R112, R178, -R110 ;  /* 0x000000b2706e722b */ /* 0x000fe2000000086e */
[----:B------:R-:W4:Y:S01]  /*3e80*/  LDG.E.64.CONSTANT R134, desc[UR8][R42.64+0x2d1690] ;  /* 0x2d1690082a867981 */ /* 0x000f22000c1e9b00 */
[----:B------:R-:W-:-:S02]  /*3e90*/  DADD R184, -R184, R196 ;  /* 0x00000000b8b87229 */ /* 0x000fc400000001c4 */
[----:B------:R-:W-:Y:S01]  /*3ea0*/  DMUL R112, R112, 8 ;  /* 0x4020000070707828 */ /* 0x000fe20000000000 */
[----:B------:R-:W4:Y:S01]  /*3eb0*/  LDG.E.64.CONSTANT R176, desc[UR8][R42.64+0x2d0d08] ;  /* 0x2d0d08082ab07981 */ /* 0x000f22000c1e9b00 */
[----:B------:R-:W-:Y:S02]  /*3ec0*/  DADD R60, -R180, R182 ;  /* 0x00000000b43c7229 */ /* 0x000fe400000001b6 */
[----:B------:R-:W-:Y:S01]  /*3ed0*/  DFMA R90, R62, R44, R90 ;  /* 0x0000002c3e5a722b */ /* 0x000fe2000000005a */
[----:B------:R-:W4:Y:S01]  /*3ee0*/  LDG.E.64.CONSTANT R144, desc[UR8][R34.64+0x2d2980] ;  /* 0x2d29800822907981 */ /* 0x000f22000c1e9b00 */
[----:B------:R-:W-:Y:S02]  /*3ef0*/  DFMA R124, R190, -8, R124 ;  /* 0xc0200000be7c782b */ /* 0x000fe4000000007c */
[----:B------:R-:W-:Y:S02]  /*3f00*/  DADD R196, R196, -R198 ;  /* 0x00000000c4c47229 */ /* 0x000fe400000008c6 */
[----:B------:R-:W-:-:S02]  /*3f10*/  DMUL R128, R146, R188 ;  /* 0x000000bc92807228 */ /* 0x000fc40000000000 */
[----:B------:R-:W-:Y:S02]  /*3f20*/  DADD R180, R180, -R192 ;  /* 0x00000000b4b47229 */ /* 0x000fe400000008c0 */
[----:B------:R-:W-:Y:S02]  /*3f30*/  DFMA R86, R84, R86, R130 ;  /* 0x000000565456722b */ /* 0x000fe40000000082 */
[----:B------:R-:W-:Y:S01]  /*3f40*/  DMUL R84, R146, R202 ;  /* 0x000000ca92547228 */ /* 0x000fe20000000000 */
[----:B------:R-:W4:Y:S01]  /*3f50*/  LDG.E.64.CONSTANT R130, desc[UR8][R42.64+0x2d0cf8] ;  /* 0x2d0cf8082a827981 */ /* 0x000f22000c1e9b00 */
[----:B------:R-:W-:Y:S02]  /*3f60*/  DFMA R90, R82, -R44, R90 ;  /* 0x8000002c525a722b */ /* 0x000fe4000000005a */
[----:B------:R-:W-:Y:S02]  /*3f70*/  DFMA R60, R60, R112, R110 ;  /* 0x000000703c3c722b */ /* 0x000fe4000000006e */
[----:B------:R-:W-:Y:S01]  /*3f80*/  DMUL R118, R118, 8 ;  /* 0x4020000076767828 */ /* 0x000fe20000000000 */
[----:B------:R-:W4:Y:S01]  /*3f90*/  LDG.E.64.CONSTANT R112, desc[UR8][R34.64+0x2d3300] ;  /* 0x2d33000822707981 */ /* 0x000f22000c1e9b00 */
[----:B------:R-:W-:-:S02]  /*3fa0*/  DFMA R124, R194, 8, R124 ;  /* 0x40200000c27c782b */ /* 0x000fc4000000007c */
[----:B------:R-:W-:Y:S02]  /*3fb0*/  DFMA R196, R204, -8, R196 ;  /* 0xc0200000ccc4782b */ /* 0x000fe400000000c4 */
[----:B------:R-:W-:Y:S02]  /*3fc0*/  DADD R18, -R206, R18 ;  /* 0x00000000ce127229 */ /* 0x000fe40000000112 */
[C---:B------:R-:W-:Y:S02]  /*3fd0*/  DFMA R128, R146.reuse, R178, -R128 ;  /* 0x000000b29280722b */ /* 0x040fe40000000880 */
[----:B------:R-:W-:Y:S01]  /*3fe0*/  DMUL R44, R146, 8 ;  /* 0x40200000922c7828 */ /* 0x000fe20000000000 */
[----:B------:R-:W4:Y:S01]  /*3ff0*/  LDG.E.64.CONSTANT R178, desc[UR8][R42.64+0x2d1678] ;  /* 0x2d1678082ab27981 */ /* 0x000f22000c1e9b00 */
[----:B------:R-:W-:Y:S02]  /*4000*/  DFMA R180, R190, -8, R180 ;  /* 0xc0200000beb4782b */ /* 0x000fe400000000b4 */
[----:B------:R-:W-:Y:S01]  /*4010*/  DADD R182, R182, -R200 ;  /* 0x00000000b6b67229 */ /* 0x000fe200000008c8 */
[----:B------:R-:W4:Y:S01]  /*4020*/  LDG.E.64.CONSTANT R190, desc[UR8][R48.64+0x43b980] ;  /* 0x43b9800830be7981 */ /* 0x000f22000c1e9b00 */
[----:B------:R-:W-:-:S02]  /*4030*/  DFMA R84, R146, R16, -R84 ;  /* 0x000000109254722b */ /* 0x000fc40000000854 */
[----:B------:R-:W-:Y:S02]  /*4040*/  DFMA R60, R124, -R118, R60 ;  /* 0x800000767c3c722b */ /* 0x000fe4000000003c */
[----:B------:R-:W-:Y:S01]  /*4050*/  DADD R16, -R50, R96 ;  /* 0x0000000032107229 */ /* 0x000fe20000000160 */
[----:B------:R-:W4:Y:S01]  /*4060*/  LDG.E.64.CONSTANT R118, desc[UR8][R36.64+0x2d3300] ;  /* 0x2d33000824767981 */ /* 0x000f22000c1e9b00 */
[----:B------:R-:W-:Y:S02]  /*4070*/  DFMA R196, R208, 8, R196 ;  /* 0x40200000d0c4782b */ /* 0x000fe400000000c4 */
[----:B------:R-:W-:Y:S01]  /*4080*/  DFMA R18, R52, -8, R18 ;  /* 0xc02000003412782b */ /* 0x000fe20000000012 */
[----:B------:R-:W4:Y:S01]  /*4090*/  LDG.E.64.CONSTANT R124, desc[UR8][R34.64+0x2d0d00] ;  /* 0x2d0d0008227c7981 */ /* 0x000f22000c1e9b00 */
[----:B------:R-:W-:Y:S02]  /*40a0*/  DADD R20, -R210, R20 ;  /* 0x00000000d2147229 */ /* 0x000fe40000000114 */
[----:B------:R-:W-:-:S02]  /*40b0*/  DMUL R108, R108, 8 ;  /* 0x402000006c6c7828 */ /* 0x000fc40000000000 */
[----:B------:R-:W-:Y:S02]  /*40c0*/  DFMA R128, R184, R44, R128 ;  /* 0x0000002cb880722b */ /* 0x000fe40000000080 */
[----:B------:R-:W-:Y:S02]  /*40d0*/  DFMA R180, R204, 8, R180 ;  /* 0x40200000ccb4782b */ /* 0x000fe400000000b4 */
[----:B------:R-:W-:Y:S02]  /*40e0*/  DMUL R152, R152, 8 ;  /* 0x4020000098987828 */ /* 0x000fe40000000000 */
[----:B------:R-:W-:Y:S02]  /*40f0*/  DFMA R182, R194, -8, R182 ;  /* 0xc0200000c2b6782b */ /* 0x000fe400000000b6 */
[----:B------:R-:W-:Y:S01]  /*4100*/  DFMA R16, R44, R16, R84 ;  /* 0x000000102c10722b */ /* 0x000fe20000000054 */
[----:B------:R-:W4:Y:S01]  /*4110*/  LDG.E.64.CONSTANT R194, desc[UR8][R48.64+0x439d00] ;  /* 0x439d000830c27981 */ /* 0x000f22000c1e9b00 */
[----:B------:R-:W-:-:S02]  /*4120*/  DFMA R18, R98, 8, R18 ;  /* 0x402000006212782b */ /* 0x000fc40000000012 */
[----:B------:R-:W-:Y:S02]  /*4130*/  DFMA R20, R54, -8, R20 ;  /* 0xc02000003614782b */ /* 0x000fe40000000014 */
[----:B------:R-:W-:Y:S02]  /*4140*/  DFMA R60, R196, R108, R60 ;  /* 0x0000006cc43c722b */ /* 0x000fe4000000003c */
[----:B------:R-:W-:Y:S02]  /*4150*/  DFMA R128, R180, -R152, R128 ;  /* 0x80000098b480722b */ /* 0x000fe40000000080 */
[----:B------:R-:W-:Y:S01]  /*4160*/  DFMA R182, R208, 8, R182 ;  /* 0x40200000d0b6782b */ /* 0x000fe200000000b6 */
[----:B------:R-:W4:Y:S01]  /*4170*/  LDG.E.64.CONSTANT R180, desc[UR8][R36.64+0x2d2000] ;  /* 0x2d20000824b47981 */ /* 0x000f22000c1e9b00 */
[----:B------:R-:W-:Y:S02]  /*4180*/  DMUL R148, R148, 8 ;  /* 0x4020000094947828 */ /* 0x000fe40000000000 */
[----:B------:R-:W-:-:S02]  /*4190*/  DFMA R16, -R152, R18, R16 ;  /* 0x000000129810722b */ /* 0x000fc40000000110 */
[----:B------:R-:W-:Y:S01]  /*41a0*/  DFMA R20, R100, 8, R20 ;  /* 0x402000006414782b */ /* 0x000fe20000000014 */
[----:B------:R-:W4:Y:S01]  /*41b0*/  LDG.E.64.CONSTANT R152, desc[UR8][R42.64+0x2d1670] ;  /* 0x2d1670082a987981 */ /* 0x000f22000c1e9b00 */
[----:B------:R-:W-:Y:S02]  /*41c0*/  DFMA R60, -R120, R188, R60 ;  /* 0x000000bc783c722b */ /* 0x000fe4000000013c */
[----:B------:R-:W-:Y:S01]  /*41d0*/  DFMA R128, R182, R148, R128 ;  /* 0x00000094b680722b */ /* 0x000fe20000000080 */
[----:B------:R-:W4:Y:S01]  /*41e0*/  LDG.E.64.CONSTANT R188, desc[UR8][R48.64+0x43c300] ;  /* 0x43c3000830bc7981 */ /* 0x000f22000c1e9b00 */
[----:B------:R-:W-:Y:S02]  /*41f0*/  DMUL R44, R102, 3 ;  /* 0x40080000662c7828 */ /* 0x000fe40000000000 */
[----:B------:R-:W-:Y:S01]  /*4200*/  DFMA R126, R212, R214, R126 ;  /* 0x000000d6d47e722b */ /* 0x000fe2000000007e */
[----:B------:R-:W4:Y:S01]  /*4210*/  LDG.E.64.CONSTANT R182, desc[UR8][R42.64+0x2d0cf0] ;  /* 0x2d0cf0082ab67981 */ /* 0x000f22000c1e9b00 */
[----:B------:R-:W-:-:S02]  /*4220*/  DADD R18, R96, -R104 ;  /* 0x0000000060127229 */ /* 0x000fc40000000868 */
[----:B------:R-:W-:Y:S02]  /*4230*/  DFMA R16, R148, R20, R16 ;  /* 0x000000149410722b */ /* 0x000fe40000000010 */
[----:B------:R-:W-:Y:S01]  /*4240*/  DFMA R60, R120, R216, R60 ;  /* 0x000000d8783c722b */ /* 0x000fe2000000003c */
[----:B------:R-:W4:Y:S01]  /*4250*/  LDG.E.64.CONSTANT R148, desc[UR8][R32.64+0x2d0d00] ;  /* 0x2d0d000820947981 */ /* 0x000f22000c1e9b00 */
[----:B------:R-:W-:Y:S02]  /*4260*/  DFMA R128, -R160, R174, R128 ;  /* 0x000000aea080722b */ /* 0x000fe40000000180 */
[----:B------:R-:W-:Y:S01]  /*4270*/  DADD R192, -R192, R200 ;  /* 0x00000000c0c07229 */ /* 0x000fe200000001c8 */
[----:B------:R-:W4:Y:S01]  /*4280*/  LDG.E.64.CONSTANT R174, desc[UR8][R42.64+0x2d1688] ;  /* 0x2d1688082aae7981 */ /* 0x000f22000c1e9b00 */
[----:B------:R-:W-:Y:S02]  /*4290*/  DMUL R120, R120, 8 ;  /* 0x4020000078787828 */ /* 0x000fe40000000000 */
[----:B------:R-:W-:-:S02]  /*42a0*/  DFMA R126, R164, R44, R126 ;  /* 0x0000002ca47e722b */ /* 0x000fc4000000007e */
[----:B------:R-:W-:Y:S01]  /*42b0*/  DFMA R18, R98, -8, R18 ;  /* 0xc02000006212782b */ /* 0x000fe20000000012 */
[----:B------:R-:W4:Y:S01]  /*42c0*/  LDG.E.64.CONSTANT R164, desc[UR8][R42.64+0x2d2988] ;  /* 0x2d2988082aa47981 */ /* 0x000f22000c1e9b00 */
[----:B------:R-:W-:Y:S02]  /*42d0*/  DFMA R22, -R160, R22, R16 ;  /* 0x00000016a016722b */ /* 0x000fe40000000110 */
[----:B------:R-:W-:Y:S02]  /*42e0*/  DADD R186, -R186, R198 ;  /* 0x00000000baba7229 */ /* 0x000fe400000001c6 */
[C---:B------:R-:W-:Y:S02]  /*42f0*/  DFMA R128, R160.reuse, R216, R128 ;  /* 0x000000d8a080722b */ /* 0x040fe40000000080 */
[----:B------:R-:W-:Y:S02]  /*4300*/  DMUL R20, R160, 8 ;  /* 0x40200000a0147828 */ /* 0x000fe40000000000 */
[----:B------:R-:W-:-:S02]  /*4310*/  DMUL R16, R116, UR14 ;  /* 0x0000000e74107c28 */ /* 0x000fc40008000000 */
[----:B------:R-:W-:Y:S02]  /*4320*/  DFMA R120, -R192, R120, R60 ;  /* 0x00000078c078722b */ /* 0x000fe4000000013c */
[----:B------:R-:W-:Y:S01]  /*4330*/  DFMA R126, R2, R162, R126 ;  /* 0x000000a2027e722b */ /* 0x000fe2000000007e */
[----:B------:R-:W4:Y:S01]  /*4340*/  LDG.E.64.CONSTANT R192, desc[UR8][R48.64+0x43a680] ;  /* 0x43a6800830c07981 */ /* 0x000f22000c1e9b00 */
[----:B------:R-:W-:Y:S02]  /*4350*/  DFMA R60, R100, 8, R18 ;  /* 0x40200000643c782b */ /* 0x000fe40000000012 */
        /* <DEDUP_REMOVED lines=8> */
[----:B------:R-:W-:Y:S02]  /*43e0*/  DMUL R128, R18, R128 ;  /* 0x0000008012807228 */ /* 0x000fe40000000000 */
[----:B------:R-:W-:-:S02]  /*43f0*/  DFMA R154, R122, R172, R154 ;  /* 0x000000ac7a9a722b */ /* 0x000fc4000000009a */
[----:B------:R-:W-:Y:S01]  /*4400*/  DFMA R22, R160, R218, R22 ;  /* 0x000000daa016722b */ /* 0x000fe20000000016 */
[----:B------:R-:W4:Y:S01]  /*4410*/  LDG.E.64.CONSTANT R172, desc[UR8][R42.64+0x2d2970] ;  /* 0x2d2970082aac7981 */ /* 0x000f22000c1e9b00 */
[----:B------:R-:W-:Y:S02]  /*4420*/  DADD R108, -R58, R104 ;  /* 0x000000003a6c7229 */ /* 0x000fe40000000168 */
[----:B------:R-:W-:Y:S01]  /*4430*/  DFMA R114, R214, -R84, R114 ;  /* 0x80000054d672722b */ /* 0x000fe20000000072 */
[----:B------:R-:W4:Y:S01]  /*4440*/  LDG.E.64.CONSTANT R160, desc[UR8][R32.64+0x2d3300] ;  /* 0x2d33000820a07981 */ /* 0x000f22000c1e9b00 */
[----:B------:R-:W-:Y:S02]  /*4450*/  DFMA R90, R82, -R126, R90 ;  /* 0x8000007e525a722b */ /* 0x000fe4000000005a */
[----:B------:R-:W-:Y:S01]  /*4460*/  DFMA R220, -R212, R202, R220 ;  /* 0x000000cad4dc722b */ /* 0x000fe200000001dc */
[----:B------:R-:W4:Y:S01]  /*4470*/  LDG.E.64.CONSTANT R126, desc[UR8][R32.64+0x2d2980] ;  /* 0x2d298008207e7981 */ /* 0x000f22000c1e9b00 */
[----:B------:R-:W-:-:S02]  /*4480*/  DMUL R138, R138, UR14 ;  /* 0x0000000e8a8a7c28 */ /* 0x000fc40008000000 */
        /* <DEDUP_REMOVED lines=8> */
[----:B------:R-:W-:Y:S01]  /*4510*/  DFMA R220, R212, R218, R220 ;  /* 0x000000dad4dc722b */ /* 0x000fe200000000dc */
[----:B------:R-:W4:Y:S01]  /*4520*/  LDG.E.64.CONSTANT R20, desc[UR8][R34.64+0x2d2008] ;  /* 0x2d20080822147981 */ /* 0x000f22000c1e9b00 */
        /* <DEDUP_REMOVED lines=8> */
[----:B------:R-:W4:Y:S01]  /*45b0*/  LDG.E.64.CONSTANT R122, desc[UR8][R42.64+0x2d3308] ;  /* 0x2d3308082a7a7981 */ /* 0x000f22000c1e9b00 */
[----:B------:R-:W-:-:S03]  /*45c0*/  DMUL R162, R162, UR12 ;  /* 0x0000000ca2a27c28 */ /* 0x000fc60008000000 */
[----:B------:R-:W4:Y:S03]  /*45d0*/  LDG.E.64.CONSTANT R120, desc[UR8][R42.64+0x2d0d10] ;  /* 0x2d0d10082a787981 */ /* 0x000f26000c1e9b00 */
[----:B------:R-:W-:Y:S01]  /*45e0*/  DFMA R18, R138, R18, R22 ;  /* 0x000000128a12722b */ /* 0x000fe20000000016 */
[----:B------:R-:W4:Y:S01]  /*45f0*/  LDG.E.64.CONSTANT R116, desc[UR8][R34.64+0x2d1680] ;  /* 0x2d16800822747981 */ /* 0x000f22000c1e9b00 */
[----:B------:R-:W-:-:S03]  /*4600*/  DFMA R86, R90, R162, R86 ;  /* 0x000000a25a56722b */ /* 0x000fc60000000056 */
[----:B------:R-:W4:Y:S04]  /*4610*/  LDG.E.64.CONSTANT R138, desc[UR8][R32.64+0x2d1ff0] ;  /* 0x2d1ff008208a7981 */ /* 0x000f28000c1e9b00 */
[----:B------:R-:W4:Y:S01]  /*4620*/  LDG.E.64.CONSTANT R22, desc[UR8][R32.64+0x2d2010] ;  /* 0x2d20100820167981 */ /* 0x000f22000c1e9b00 */
[----:B------:R-:W-:-:S03]  /*4630*/  DADD R18, R86, R18 ;  /* 0x0000000056127229 */ /* 0x000fc60000000012 */
[----:B------:R-:W4:Y:S04]  /*4640*/  LDG.E.64.CONSTANT R162, desc[UR8][R36.64+0x2d0d00] ;  /* 0x2d0d000824a27981 */ /* 0x000f28000c1e9b00 */
[----:B------:R-:W4:Y:S01]  /*4650*/  LDG.E.64.CONSTANT R90, desc[UR8][R40.64+0x43b000] ;  /* 0x43b00008285a7981 */ /* 0x000f22000c1e9b00 */
[----:B--2---:R-:W-:Y:S02]  /*4660*/  DFMA R18, R18, UR16, R230 ;  /* 0x0000001012127c2b */ /* 0x004fe400080000e6 */
[C---:B------:R-:W-:Y:S01]  /*4670*/  DMUL R214, R56.reuse, R58 ;  /* 0x0000003a38d67228 */ /* 0x040fe20000000000 */
[----:B------:R-:W2:Y:S04]  /*4680*/  LDG.E.64.CONSTANT R86, desc[UR8][R46.64+0x43b000] ;  /* 0x43b000082e567981 */ /* 0x000ea8000c1e9b00 */
[----:B------:R0:W-:Y:S04]  /*4690*/  STG.E.64 desc[UR8][R64.64+0x21d800], R18 ;  /* 0x21d8001240007986 */ /* 0x0001e8000c101b08 */
[----:B------:R-:W4:Y:S04]  /*46a0*/  LDG.E.64 R224, desc[UR8][R12.64+0x8] ;  /* 0x000008080ce07981 */ /* 0x000f28000c1e1b00 */
        /* <DEDUP_REMOVED lines=14> */
[----:B------:R-:W2:Y:S01]  /*4790*/  LDG.E.64 R200, desc[UR8][R38.64+0x30] ;  /* 0x0000300826c87981 */ /* 0x000ea2000c1e1b00 */
[----:B------:R-:W-:-:S02]  /*47a0*/  DFMA R214, R56, R50, -R214 ;  /* 0x0000003238d6722b */ /* 0x000fc400000008d6 */
[----:B---3--:R-:W-:Y:S01]  /*47b0*/  DMUL R230, R156, 3 ;  /* 0x400800009ce67828 */ /* 0x008fe20000000000 */
[----:B------:R-:W3:Y:S04]  /*47c0*/  LDG.E.64.CONSTANT R40, desc[UR8][R40.64+0x4ef800] ;  /* 0x4ef8000828287981 */ /* 0x000ee8000c1e9b00 */
[----:B------:R-:W3:Y:S01]  /*47d0*/  LDG.E.64.CONSTANT R46, desc[UR8][R46.64+0x4ef800] ;  /* 0x4ef800082e2e7981 */ /* 0x000ee2000c1e9b00 */
[----:B------:R-:W-:-:S08]  /*47e0*/  DFMA R214, R70, R68, R214 ;  /* 0x0000004446d6722b */ /* 0x000fd000000000d6 */
[----:B------:R-:W-:Y:S02]  /*47f0*/  DFMA R214, -R92, R4, R214 ;  /* 0x000000045cd6722b */ /* 0x000fe400000001d6 */
[----:B----4-:R-:W-:-:S08]  /*4800*/  DMUL R70, R154, R224 ;  /* 0x000000e09a467228 */ /* 0x010fd00000000000 */
[----:B--2---:R-:W-:-:S08]  /*4810*/  DFMA R68, R138, R226, R70 ;  /* 0x000000e28a44722b */ /* 0x004fd00000000046 */
[----:B------:R-:W-:Y:S02]  /*4820*/  DFMA R216, R44, R108, R68 ;  /* 0x0000006c2cd8722b */ /* 0x000fe40000000044 */
[----:B------:R-:W2:Y:S06]  /*4830*/  LDG.E.64 R68, desc[UR8][R64.64+0x2d2000] ;  /* 0x2d20000840447981 */ /* 0x000eac000c1e1b00 */
[----:B------:R-:W-:Y:S02]  /*4840*/  DFMA R216, R228, R230, R216 ;  /* 0x000000e6e4d8722b */ /* 0x000fe400000000d8 */
[----:B------:R-:W-:-:S02]  /*4850*/  DMUL R228, R156, R228 ;  /* 0x000000e49ce47228 */ /* 0x000fc40000000000 */
[----:B------:R-:W-:-:S06]  /*4860*/  DMUL R232, R138, 0.75 ;  /* 0x3fe800008ae87828 */ /* 0x000fcc0000000000 */
[--C-:B------:R-:W-:Y:S02]  /*4870*/  DFMA R230, -R6, R108, R228.reuse ;  /* 0x0000006c06e6722b */ /* 0x100fe400000001e4 */
[----:B------:R-:W-:-:S06]  /*4880*/  DFMA R228, R22, R204, R228 ;  /* 0x000000cc16e4722b */ /* 0x000fcc00000000e4 */
[----:B------:R-:W-:Y:S02]  /*4890*/  DFMA R226, -R232, R226, R230 ;  /* 0x000000e2e8e2722b */ /* 0x000fe400000001e6 */
[----:B------:R-:W-:-:S08]  /*48a0*/  DMUL R230, R154, 3 ;  /* 0x400800009ae67828 */ /* 0x000fd00000000000 */
[----:B------:R-:W-:Y:S02]  /*48b0*/  DFMA R224, R224, R230, R228 ;  /* 0x000000e6e0e0722b */ /* 0x000fe400000000e4 */
[----:B------:R-:W-:-:S08]  /*48c0*/  DMUL R228, R106, R226 ;  /* 0x000000e26ae47228 */ /* 0x000fd00000000000 */
[----:B------:R-:W-:Y:S02]  /*48d0*/  DFMA R226, R226, R220, -R228 ;  /* 0x000000dce2e2722b */ /* 0x000fe400000008e4 */
[----:B------:R-:W-:-:S06]  /*48e0*/  DMUL R220, R78, R208 ;  /* 0x000000d04edc7228 */ /* 0x000fcc0000000000 */
[----:B------:R-:W-:Y:S02]  /*48f0*/  DFMA R226, R216, R186, R226 ;  /* 0x000000bad8e2722b */ /* 0x000fe400000000e2 */
[----:B------:R-:W-:-:S08]  /*4900*/  DFMA R186, -R6, R110, R220 ;  /* 0x0000006e06ba722b */ /* 0x000fd000000001dc */
[----:B------:R-:W-:Y:S02]  /*4910*/  DFMA R186, -R66, R196, R186 ;  /* 0x000000c442ba722b */ /* 0x000fe400000001ba */
[----:B------:R-:W-:-:S08]  /*4920*/  DMUL R66, R212, R198 ;  /* 0x000000c6d4427228 */ /* 0x000fd00000000000 */
[----:B------:R-:W-:Y:S02]  /*4930*/  DFMA R56, R56, R196, R66 ;  /* 0x000000c43838722b */ /* 0x000fe40000000042 */
[----:B------:R-:W-:Y:S02]  /*4940*/  DADD R196, R202, -R218 ;  /* 0x00000000cac47229 */ /* 0x000fe400000008da */
[----:B------:R-:W-:Y:S02]  /*4950*/  DFMA R226, R106, -R216, R226 ;  /* 0x800000d86ae2722b */ /* 0x000fe400000000e2 */
[C---:B------:R-:W-:Y:S02]  /*4960*/  DFMA R224, R44.reuse, R108, R224 ;  /* 0x0000006c2ce0722b */ /* 0x040fe400000000e0 */
[----:B------:R-:W-:Y:S02]  /*4970*/  DFMA R56, R44, R110, R56 ;  /* 0x0000006e2c38722b */ /* 0x000fe40000000038 */
[----:B------:R-:W-:-:S02]  /*4980*/  DFMA R4, R206, -8, R196 ;  /* 0xc0200000ce04782b */ /* 0x000fc400000000c4 */
[----:B------:R-:W-:Y:S02]  /*4990*/  DMUL R196, R106, R186 ;  /* 0x000000ba6ac47228 */ /* 0x000fe40000000000 */
[----:B------:R-:W-:Y:S02]  /*49a0*/  DFMA R70, -R6, R108, R70 ;  /* 0x0000006c0646722b */ /* 0x000fe40000000146 */
[----:B------:R-:W-:Y:S02]  /*49b0*/  DFMA R2, R2, R208, R56 ;  /* 0x000000d00202722b */ /* 0x000fe40000000038 */
[----:B------:R-:W-:Y:S02]  /*49c0*/  DFMA R4, R210, 8, R4 ;  /* 0x40200000d204782b */ /* 0x000fe40000000004 */
[----:B------:R-:W-:Y:S02]  /*49d0*/  DFMA R196, R62, R186, -R196 ;  /* 0x000000ba3ec4722b */ /* 0x000fe400000008c4 */
[----:B------:R-:W-:-:S02]  /*49e0*/  DMUL R62, R22, 0.75 ;  /* 0x3fe80000163e7828 */ /* 0x000fc40000000000 */
[----:B------:R-:W-:Y:S02]  /*49f0*/  DMUL R56, R126, R170 ;  /* 0x000000aa7e387228 */ /* 0x000fe40000000000 */
[----:B------:R-:W-:Y:S02]  /*4a00*/  DFMA R20, R224, R20, R226 ;  /* 0x00000014e014722b */ /* 0x000fe400000000e2 */
[----:B------:R-:W-:Y:S02]  /*4a10*/  DFMA R16, R16, R4, R214 ;  /* 0x000000041010722b */ /* 0x000fe400000000d6 */
[----:B------:R-:W-:Y:S02]  /*4a20*/  DFMA R204, R204, -R62, R70 ;  /* 0x8000003ecccc722b */ /* 0x000fe40000000046 */
[----:B------:R-:W-:Y:S02]  /*4a30*/  DFMA R62, R148, R146, R56 ;  /* 0x00000092943e722b */ /* 0x000fe40000000038 */
[----:B------:R-:W-:-:S02]  /*4a40*/  DFMA R4, R106, -R224, R20 ;  /* 0x800000e06a04722b */ /* 0x000fc40000000014 */
[C---:B------:R-:W-:Y:S02]  /*4a50*/  DMUL R20, R18.reuse, R184 ;  /* 0x000000b812147228 */ /* 0x040fe40000000000 */
[----:B------:R-:W-:Y:S02]  /*4a60*/  DMUL R70, R18, 3 ;  /* 0x4008000012467828 */ /* 0x000fe40000000000 */
[-C--:B------:R-:W-:Y:S02]  /*4a70*/  DFMA R62, R44, R114.reuse, R62 ;  /* 0x000000722c3e722b */ /* 0x080fe4000000003e */
[----:B------:R-:W-:Y:S02]  /*4a80*/  DMUL R148, R148, 0.75 ;  /* 0x3fe8000094947828 */ /* 0x000fe40000000000 */
[C---:B------:R-:W-:Y:S02]  /*4a90*/  DFMA R18, -R6.reuse, R114, R20 ;  /* 0x000000720612722b */ /* 0x040fe40000000114 */
[----:B------:R-:W-:-:S02]  /*4aa0*/  DFMA R186, -R6, R110, R66 ;  /* 0x0000006e06ba722b */ /* 0x000fc40000000142 */
[----:B------:R-:W-:Y:S02]  /*4ab0*/  DFMA R66, -R6, R114, R56 ;  /* 0x000000720642722b */ /* 0x000fe40000000138 */
[----:B------:R-:W-:Y:S02]  /*4ac0*/  DFMA R62, R184, R70, R62 ;  /* 0x00000046b83e722b */ /* 0x000fe4000000003e */
[----:B------:R-:W-:Y:S02]  /*4ad0*/  DMUL R6, R146, R162 ;  /* 0x000000a292067228 */ /* 0x000fe40000000000 */
[----:B------:R-:W-:Y:S02]  /*4ae0*/  DMUL R126, R126, 3 ;  /* 0x400800007e7e7828 */ /* 0x000fe40000000000 */
[----:B------:R-:W-:Y:S02]  /*4af0*/  DFMA R20, R160, R142, R20 ;  /* 0x0000008ea014722b */ /* 0x000fe40000000014 */
[----:B------:R-:W-:-:S02]  /*4b00*/  DFMA R18, -R148, R146, R18 ;  /* 0x000000929412722b */ /* 0x000fc40000000112 */
[----:B------:R-:W-:Y:S02]  /*4b10*/  DMUL R56, R184, R168 ;  /* 0x000000a8b8387228 */ /* 0x000fe40000000000 */
[----:B------:R-:W-:Y:S02]  /*4b20*/  DFMA R70, R62, 2, R6 ;  /* 0x400000003e46782b */ /* 0x000fe40000000006 */
[C---:B------:R-:W-:Y:S02]  /*4b30*/  DMUL R6, R170.reuse, R158 ;  /* 0x0000009eaa067228 */ /* 0x040fe40000000000 */
[----:B------:R-:W-:Y:S02]  /*4b40*/  DFMA R126, R170, R126, R20 ;  /* 0x0000007eaa7e722b */ /* 0x000fe40000000014 */
[----:B------:R-:W-:Y:S02]  /*4b50*/  DMUL R20, R180, 0.75 ;  /* 0x3fe80000b4147828 */ /* 0x000fe40000000000 */
[----:B------:R-:W-:-:S02]  /*4b60*/  DFMA R62, R18, 2, R56 ;  /* 0x40000000123e782b */ /* 0x000fc40000000038 */
[----:B------:R-:W-:Y:S02]  /*4b70*/  DFMA R196, R82, R2, R196 ;  /* 0x0000000252c4722b */ /* 0x000fe400000000c4 */
[----:B------:R-:W-:Y:S02]  /*4b80*/  DADD R148, R70, R6 ;  /* 0x0000000046947229 */ /* 0x000fe40000000006 */
[----:B------:R-:W-:Y:S02]  /*4b90*/  DMUL R70, R162, 0.75 ;  /* 0x3fe80000a2467828 */ /* 0x000fe40000000000 */
[----:B------:R-:W-:Y:S02]  /*4ba0*/  DFMA R62, R114, -R20, R62 ;  /* 0x80000014723e722b */ /* 0x000fe4000000003e */
[----:B------:R-:W-:Y:S02]  /*4bb0*/  DMUL R160, R160, 0.75 ;  /* 0x3fe80000a0a07828 */ /* 0x000fe40000000000 */
[----:B------:R-:W-:-:S02]  /*4bc0*/  DFMA R18, R44, R114, R126 ;  /* 0x000000722c12722b */ /* 0x000fc4000000007e */
[----:B------:R-:W-:Y:S02]  /*4bd0*/  DFMA R2, R106, -R2, R196 ;  /* 0x800000026a02722b */ /* 0x000fe400000000c4 */
[----:B------:R-:W-:Y:S02]  /*4be0*/  DMUL R196, R90, 0.75 ;  /* 0x3fe800005ac47828 */ /* 0x000fe40000000000 */
[----:B------:R-:W-:Y:S02]  /*4bf0*/  DFMA R146, R146, -R70, R62 ;  /* 0x800000469292722b */ /* 0x000fe4000000003e */
[----:B------:R-:W-:Y:S02]  /*4c00*/  DADD R70, R152, -R134 ;  /* 0x0000000098467229 */ /* 0x000fe40000000886 */
[----:B------:R-:W-:Y:S02]  /*4c10*/  DFMA R66, R142, -R160, R66 ;  /* 0x800000a08e42722b */ /* 0x000fe40000000042 */
[----:B------:R-:W-:-:S02]  /*4c20*/  DADD R62, R130, -R136 ;  /* 0x00000000823e7229 */ /* 0x000fc40000000888 */
[----:B------:R-:W-:Y:S02]  /*4c30*/  DMUL R126, R162, R120 ;  /* 0x00000078a27e7228 */ /* 0x000fe40000000000 */
[----:B------:R-:W-:Y:S02]  /*4c40*/  DFMA R18, R18, 2, R56 ;  /* 0x400000001212782b */ /* 0x000fe40000000038 */
[----:B------:R-:W-:Y:S02]  /*4c50*/  DFMA R220, R90, R200, R220 ;  /* 0x000000c85adc722b */ /* 0x000fe400000000dc */
[----:B------:R-:W-:Y:S02]  /*4c60*/  DFMA R200, R200, -R196, R186 ;  /* 0x800000c4c8c8722b */ /* 0x000fe400000000ba */
[----:B------:R-:W-:Y:S02]  /*4c70*/  DMUL R186, R138, R150 ;  /* 0x000000968aba7228 */ /* 0x000fe40000000000 */
[----:B------:R-:W-:-:S02]  /*4c80*/  DFMA R70, R178, -8, R70 ;  /* 0xc0200000b246782b */ /* 0x000fc40000000046 */
[----:B------:R-:W-:Y:S02]  /*4c90*/  DFMA R66, R66, 2, R6 ;  /* 0x400000004242782b */ /* 0x000fe40000000006 */
[----:B------:R-:W-:Y:S02]  /*4ca0*/  DADD R152, -R152, R172 ;  /* 0x0000000098987229 */ /* 0x000fe400000001ac */
[----:B------:R-:W-:Y:S02]  /*4cb0*/  DFMA R178, R178, -8, R62 ;  /* 0xc0200000b2b2782b */ /* 0x000fe4000000003e */
[----:B------:R-:W-:Y:S02]  /*4cc0*/  DMUL R180, R180, 3 ;  /* 0x40080000b4b47828 */ /* 0x000fe40000000000 */
[C---:B------:R-:W-:Y:S02]  /*4cd0*/  DFMA R126, R162.reuse, R182, -R126 ;  /* 0x000000b6a27e722b */ /* 0x040fe4000000087e */
[----:B------:R-:W-:-:S02]  /*4ce0*/  DMUL R6, R162, 8 ;  /* 0x40200000a2067828 */ /* 0x000fc40000000000 */
[----:B------:R-:W-:Y:S02]  /*4cf0*/  DADD R130, -R130, R176 ;  /* 0x0000000082827229 */ /* 0x000fe400000001b0 */
[----:B------:R-:W-:Y:S02]  /*4d00*/  DMUL R62, R158, 3 ;  /* 0x400800009e3e7828 */ /* 0x000fe40000000000 */
[----:B------:R-:W-:Y:S02]  /*4d10*/  DADD R172, R172, -R128 ;  /* 0x00000000acac7229 */ /* 0x000fe40000000880 */
[----:B------:R-:W-:Y:S02]  /*4d20*/  DFMA R18, R142, R118, R18 ;  /* 0x000000768e12722b */ /* 0x000fe40000000012 */
[----:B------:R-:W-:Y:S02]  /*4d30*/  DFMA R186, R138, R182, -R186 ;  /* 0x000000b68aba722b */ /* 0x000fe400000008ba */
[----:B------:R-:W-:-:S02]  /*4d40*/  DMUL R160, R168, 3 ;  /* 0x40080000a8a07828 */ /* 0x000fc40000000000 */
[----:B------:R-:W-:Y:S02]  /*4d50*/  DMUL R138, R138, 8 ;  /* 0x402000008a8a7828 */ /* 0x000fe40000000000 */
[----:B------:R-:W-:Y:S02]  /*4d60*/  DADD R176, R176, -R122 ;  /* 0x00000000b0b07229 */ /* 0x000fe4000000087a */
[----:B------:R-:W-:Y:S02]  /*4d70*/  DFMA R148, R114, R180, R148 ;  /* 0x000000b47294722b */ /* 0x000fe40000000094 */
[----:B------:R-:W-:Y:S02]  /*4d80*/  DFMA R126, R130, R6, R126 ;  /* 0x00000006827e722b */ /* 0x000fe4000000007e */
[----:B------:R-:W-:Y:S01]  /*4d90*/  DFMA R70, R174, 8, R70 ;  /* 0x40200000ae46782b */ /* 0x000fe20000000046 */
[----:B------:R-:W4:Y:S01]  /*4da0*/  LDG.E.64.CONSTANT R130, desc[UR8][R42.64+0x3854f0] ;  /* 0x3854f0082a827981 */ /* 0x000f22000c1e9b00 */
[----:B------:R-:W-:-:S02]  /*4db0*/  DMUL R168, R168, 8 ;  /* 0x40200000a8a87828 */ /* 0x000fc40000000000 */
[----:B------:R-:W-:Y:S02]  /*4dc0*/  DFMA R172, R166, -8, R172 ;  /* 0xc0200000a6ac782b */ /* 0x000fe400000000ac */
[----:B------:R-:W-:Y:S02]  /*4dd0*/  DFMA R18, R170, R62, R18 ;  /* 0x0000003eaa12722b */ /* 0x000fe40000000012 */
[----:B------:R-:W-:Y:S02]  /*4de0*/  DMUL R62, R162, R194 ;  /* 0x000000c2a23e7228 */ /* 0x000fe40000000000 */
[----:B------:R-:W-:Y:S02]  /*4df0*/  DADD R52, R52, -R192 ;  /* 0x0000000034347229 */ /* 0x000fe400000008c0 */
[----:B------:R-:W-:Y:S02]  /*4e00*/  DFMA R138, R152, R138, R186 ;  /* 0x0000008a988a722b */ /* 0x000fe400000000ba */
[----:B------:R-:W-:Y:S01]  /*4e10*/  DFMA R176, R174, -8, R176 ;  /* 0xc0200000aeb0782b */ /* 0x000fe200000000b0 */
[----:B------:R-:W3:Y:S01]  /*4e20*/  LDG.E.64.CONSTANT R152, desc[UR8][R36.64+0x386800] ;  /* 0x3868000824987981 */ /* 0x000ee2000c1e9b00 */
[----:B------:R-:W-:-:S02]  /*4e30*/  DMUL R156, R156, 8 ;  /* 0x402000009c9c7828 */ /* 0x000fc40000000000 */
[----:B------:R-:W-:Y:S01]  /*4e40*/  DFMA R178, R166, 8, R178 ;  /* 0x40200000a6b2782b */ /* 0x000fe200000000b2 */
[----:B------:R-:W4:Y:S01]  /*4e50*/  LDG.E.64.CONSTANT R174, desc[UR8][R34.64+0x3867f8] ;  /* 0x3867f80822ae7981 */ /* 0x000f22000c1e9b00 */
[----:B------:R-:W-:Y:S02]  /*4e60*/  DFMA R56, R184, R160, R148 ;  /* 0x000000a0b838722b */ /* 0x000fe40000000094 */
[----:B------:R-:W-:Y:S01]  /*4e70*/  DADD R116, -R106, R116 ;  /* 0x000000006a747229 */ /* 0x000fe20000000174 */
[----:B------:R-:W3:Y:S01]  /*4e80*/  LDG.E.64.CONSTANT R148, desc[UR8][R32.64+0x385500] ;  /* 0x3855000820947981 */ /* 0x000ee2000c1e9b00 */
[----:B------:R-:W-:Y:S02]  /*4e90*/  DFMA R70, R70, -R168, R126 ;  /* 0x800000a84646722b */ /* 0x000fe4000000007e */
[----:B------:R-:W-:Y:S01]  /*4ea0*/  DFMA R172, R164, 8, R172 ;  /* 0x40200000a4ac782b */ /* 0x000fe200000000ac */
[----:B------:R-:W4:Y:S01]  /*4eb0*/  LDG.E.64.CONSTANT R160, desc[UR8][R34.64+0x386808] ;  /* 0x3868080822a07981 */ /* 0x000f22000c1e9b00 */
[----:B------:R-:W-:-:S02]  /*4ec0*/  DMUL R158, R158, 8 ;  /* 0x402000009e9e7828 */ /* 0x000fc40000000000 */
[----:B------:R-:W-:Y:S01]  /*4ed0*/  DFMA R62, R50, R162, -R62 ;  /* 0x000000a2323e722b */ /* 0x000fe2000000083e */
[----:B------:R-:W4:Y:S01]  /*4ee0*/  LDG.E.64.CONSTANT R126, desc[UR8][R42.64+0x385e70] ;  /* 0x385e70082a7e7981 */ /* 0x000f22000c1e9b00 */
[----:B------:R-:W-:Y:S02]  /*4ef0*/  DADD R202, -R72, R202 ;  /* 0x0000000048ca7229 */ /* 0x000fe400000001ca */
[----:B------:R-:W-:Y:S01]  /*4f00*/  DFMA R52, R74, -8, R52 ;  /* 0xc02000004a34782b */ /* 0x000fe20000000034 */
[----:B------:R-:W4:Y:S01]  /*4f10*/  LDG.E.64.CONSTANT R162, desc[UR8][R42.64+0x387b10] ;  /* 0x387b10082aa27981 */ /* 0x000f22000c1e9b00 */
[----:B------:R-:W-:Y:S02]  /*4f20*/  DADD R54, R54, -R190 ;  /* 0x0000000036367229 */ /* 0x000fe400000008be */
[----:B------:R-:W-:Y:S01]  /*4f30*/  DFMA R138, R178, -R156, R138 ;  /* 0x8000009cb28a722b */ /* 0x000fe2000000008a */
[----:B------:R-:W4:Y:S01]  /*4f40*/  LDG.E.64.CONSTANT R166, desc[UR8][R34.64+0x387b00] ;  /* 0x387b000822a67981 */ /* 0x000f22000c1e9b00 */
[----:B------:R-:W-:-:S02]  /*4f50*/  DFMA R176, R164, 8, R176 ;  /* 0x40200000a4b0782b */ /* 0x000fc400000000b0 */
[----:B------:R-:W-:Y:S02]  /*4f60*/  DMUL R154, R154, 8 ;  /* 0x402000009a9a7828 */ /* 0x000fe40000000000 */
[----:B------:R-:W-:Y:S02]  /*4f70*/  DMUL R56, R56, R116 ;  /* 0x0000007438387228 */ /* 0x000fe40000000000 */
[----:B------:R-:W-:Y:S01]  /*4f80*/  DADD R124, -R106, R124 ;  /* 0x000000006a7c7229 */ /* 0x000fe2000000017c */
[----:B------:R-:W4:Y:S01]  /*4f90*/  LDG.E.64.CONSTANT R116, desc[UR8][R42.64+0x385510] ;  /* 0x385510082a747981 */ /* 0x000f22000c1e9b00 */
[----:B------:R-:W-:Y:S02]  /*4fa0*/  DFMA R70, R172, R158, R70 ;  /* 0x0000009eac46722b */ /* 0x000fe40000000046 */
[----:B------:R-:W-:Y:S01]  /*4fb0*/  DMUL R212, R212, 3 ;  /* 0x40080000d4d47828 */ /* 0x000fe20000000000 */
[----:B------:R-:W4:Y:S01]  /*4fc0*/  LDG.E.64 R172, desc[UR8][R64.64+0x386800] ;  /* 0x3868000840ac7981 */ /* 0x000f22000c1e1b00 */
[----:B------:R-:W-:-:S02]  /*4fd0*/  DFMA R62, R6, R202, R62 ;  /* 0x000000ca063e722b */ /* 0x000fc4000000003e */
[----:B------:R-:W-:Y:S02]  /*4fe0*/  DFMA R52, R206, 8, R52 ;  /* 0x40200000ce34782b */ /* 0x000fe40000000034 */
[----:B------:R-:W-:Y:S02]  /*4ff0*/  DFMA R54, R76, -8, R54 ;  /* 0xc02000004c36782b */ /* 0x000fe40000000036 */
[----:B------:R-:W-:Y:S02]  /*5000*/  DFMA R20, R114, -R20, R66 ;  /* 0x800000147214722b */ /* 0x000fe40000000042 */
[----:B------:R-:W-:Y:S02]  /*5010*/  DFMA R138, R176, R154, R138 ;  /* 0x0000009ab08a722b */ /* 0x000fe4000000008a */
[----:B------:R-:W-:Y:S01]  /*5020*/  DMUL R6, R118, 0.75 ;  /* 0x3fe8000076067828 */ /* 0x000fe20000000000 */
[----:B------:R-:W3:Y:S01]  /*5030*/  LDG.E.64.CONSTANT R176, desc[UR8][R34.64+0x3867f0] ;  /* 0x3867f00822b07981 */ /* 0x000ee2000c1e9b00 */
[----:B------:R-:W-:-:S02]  /*5040*/  DFMA R56, R146, R124, R56 ;  /* 0x0000007c9238722b */ /* 0x000fc40000000038 */
[----:B------:R-:W-:Y:S01]  /*5050*/  DFMA R18, R114, R180, R18 ;  /* 0x000000b47212722b */ /* 0x000fe20000000012 */
[----:B------:R-:W4:Y:S01]  /*5060*/  LDG.E.64.CONSTANT R124, desc[UR8][R42.64+0x387178] ;  /* 0x387178082a7c7981 */ /* 0x000f22000c1e9b00 */
[----:B------:R-:W-:Y:S02]  /*5070*/  DADD R144, -R106, R144 ;  /* 0x000000006a907229 */ /* 0x000fe40000000190 */
[----:B------:R-:W-:Y:S01]  /*5080*/  DFMA R70, -R118, R150, R70 ;  /* 0x000000967646722b */ /* 0x000fe20000000146 */
[----:B------:R-:W4:Y:S01]  /*5090*/  LDG.E.64.CONSTANT R146, desc[UR8][R42.64+0x385e88] ;  /* 0x385e88082a927981 */ /* 0x000f22000c1e9b00 */
[----:B------:R-:W-:Y:S02]  /*50a0*/  DFMA R198, R198, R212, R220 ;  /* 0x000000d4c6c6722b */ /* 0x000fe400000000dc */
[----:B------:R-:W-:Y:S01]  /*50b0*/  DFMA R52, -R168, R52, R62 ;  /* 0x00000034a834722b */ /* 0x000fe2000000013e */
[----:B------:R-:W4:Y:S01]  /*50c0*/  LDG.E.64.CONSTANT R150, desc[UR8][R32.64+0x385e80] ;  /* 0x385e800820967981 */ /* 0x000f22000c1e9b00 */
[----:B------:R-:W-:-:S02]  /*50d0*/  DFMA R54, R210, 8, R54 ;  /* 0x40200000d236782b */ /* 0x000fc40000000036 */
[----:B------:R-:W-:Y:S01]  /*50e0*/  DFMA R138, -R22, R120, R138 ;  /* 0x00000078168a722b */ /* 0x000fe2000000018a */
[----:B------:R-:W4:Y:S01]  /*50f0*/  LDG.E.64.CONSTANT R154, desc[UR8][R34.64+0x386810] ;  /* 0x38681008229a7981 */ /* 0x000f22000c1e9b00 */
[----:B------:R-:W-:Y:S02]  /*5100*/  DFMA R6, R142, -R6, R20 ;  /* 0x800000068e06722b */ /* 0x000fe40000000014 */
[----:B------:R-:W-:Y:S01]  /*5110*/  DFMA R18, R18, R144, R56 ;  /* 0x000000901212722b */ /* 0x000fe20000000038 */
[----:B------:R-:W4:Y:S01]  /*5120*/  LDG.E.64.CONSTANT R120, desc[UR8][R42.64+0x387170] ;  /* 0x387170082a787981 */ /* 0x000f22000c1e9b00 */
[----:B------:R-:W-:Y:S02]  /*5130*/  DADD R122, -R136, R122 ;  /* 0x00000000887a7229 */ /* 0x000fe4000000017a */
[----:B------:R-:W-:Y:S01]  /*5140*/  DFMA R70, R118, R132, R70 ;  /* 0x000000847646722b */ /* 0x000fe20000000046 */
[----:B------:R-:W4:Y:S01]  /*5150*/  LDG.E.64.CONSTANT R136, desc[UR8][R34.64+0x385e80] ;  /* 0x385e800822887981 */ /* 0x000f22000c1e9b00 */
[----:B------:R-:W-:-:S02]  /*5160*/  DADD R112, -R106, R112 ;  /* 0x000000006a707229 */ /* 0x000fc40000000170 */
[----:B------:R-:W-:Y:S01]  /*5170*/  DMUL R50, R118, 8 ;  /* 0x4020000076327828 */ /* 0x000fe20000000000 */
[----:B------:R-:W4:Y:S01]  /*5180*/  LDG.E.64.CONSTANT R144, desc[UR8][R42.64+0x387188] ;  /* 0x387188082a907981 */ /* 0x000f22000c1e9b00 */
[----:B------:R-:W-:Y:S02]  /*5190*/  DMUL R20, R108, UR14 ;  /* 0x0000000e6c147c28 */ /* 0x000fe40008000000 */
[----:B------:R-:W-:Y:S01]  /*51a0*/  DFMA R52, R158, R54, R52 ;  /* 0x000000369e34722b */ /* 0x000fe20000000034 */
[----:B------:R-:W4:Y:S01]  /*51b0*/  LDG.E.64.CONSTANT R142, desc[UR8][R34.64+0x387180] ;  /* 0x38718008228e7981 */ /* 0x000f22000c1e9b00 */
[----:B------:R-:W-:Y:S02]  /*51c0*/  DFMA R198, R44, R110, R198 ;  /* 0x0000006e2cc6722b */ /* 0x000fe400000000c6 */
[----:B------:R-:W-:Y:S01]  /*51d0*/  DFMA R138, R22, R132, R138 ;  /* 0x00000084168a722b */ /* 0x000fe2000000008a */
[----:B------:R-:W3:Y:S01]  /*51e0*/  LDG.E.64.CONSTANT R54, desc[UR8][R32.64+0x386808] ;  /* 0x3868080820367981 */ /* 0x000ee2000c1e9b00 */
[----:B------:R-:W-:-:S02]  /*51f0*/  DADD R128, -R134, R128 ;  /* 0x0000000086807229 */ /* 0x000fc40000000180 */
[----:B------:R-:W-:Y:S01]  /*5200*/  DMUL R22, R22, 8 ;  /* 0x4020000016167828 */ /* 0x000fe20000000000 */
[----:B------:R-:W4:Y:S01]  /*5210*/  LDG.E.64.CONSTANT R132, desc[UR8][R32.64+0x387180] ;  /* 0x3871800820847981 */ /* 0x000f22000c1e9b00 */
[----:B------:R-:W-:Y:S02]  /*5220*/  DFMA R6, R6, R112, R18 ;  /* 0x000000700606722b */ /* 0x000fe40000000012 */
[----:B------:R-:W-:Y:S01]  /*5230*/  DFMA R70, -R122, R50, R70 ;  /* 0x000000327a46722b */ /* 0x000fe20000000146 */
[----:B------:R-:W4:Y:S01]  /*5240*/  LDG.E.64.CONSTANT R158, desc[UR8][R32.64+0x387b00] ;  /* 0x387b0008209e7981 */ /* 0x000f22000c1e9b00 */
[----:B------:R-:W-:Y:S02]  /*5250*/  DMUL R20, R114, R20 ;  /* 0x0000001472147228 */ /* 0x000fe40000000000 */
[----:B------:R-:W-:Y:S01]  /*5260*/  DFMA R52, R58, -R118, R52 ;  /* 0x800000763a34722b */ /* 0x000fe20000000034 */
[----:B------:R-:W4:Y:S01]  /*5270*/  LDG.E.64.CONSTANT R112, desc[UR8][R42.64+0x387af8] ;  /* 0x387af8082a707981 */ /* 0x000f22000c1e9b00 */
[----:B------:R-:W-:-:S02]  /*5280*/  DFMA R18, R222, R198, R2 ;  /* 0x000000c6de12722b */ /* 0x000fc40000000002 */
[----:B------:R-:W-:Y:S01]  /*5290*/  DFMA R22, -R128, R22, R138 ;  /* 0x000000168016722b */ /* 0x000fe2000000018a */
[----:B------:R-:W4:Y:S01]  /*52a0*/  LDG.E.64.CONSTANT R58, desc[UR8][R32.64+0x386810] ;  /* 0x38681008203a7981 */ /* 0x000f22000c1e9b00 */
[----:B------:R-:W-:Y:S02]  /*52b0*/  DMUL R2, R114, UR12 ;  /* 0x0000000c72027c28 */ /* 0x000fe40008000000 */
[----:B------:R-:W-:Y:S01]  /*52c0*/  DMUL R70, R20, R70 ;  /* 0x0000004614467228 */ /* 0x000fe20000000000 */
[----:B------:R-:W4:Y:S01]  /*52d0*/  LDG.E.64.CONSTANT R128, desc[UR8][R42.64+0x3854f8] ;  /* 0x3854f8082a807981 */ /* 0x000f22000c1e9b00 */
[----:B------:R-:W-:Y:S02]  /*52e0*/  DFMA R4, R204, R140, R4 ;  /* 0x0000008ccc04722b */ /* 0x000fe40000000004 */
[----:B------:R-:W-:Y:S01]  /*52f0*/  DFMA R52, R118, R188, R52 ;  /* 0x000000bc7634722b */ /* 0x000fe20000000034 */
[----:B------:R-:W4:Y:S01]  /*5300*/  LDG.E.64.CONSTANT R138, desc[UR8][R42.64+0x387190] ;  /* 0x387190082a8a7981 */ /* 0x000f22000c1e9b00 */
[----:B------:R-:W-:-:S02]  /*5310*/  DADD R218, -R80, R218 ;  /* 0x0000000050da7229 */ /* 0x000fc400000001da */
[----:B------:R-:W-:Y:S01]  /*5320*/  DFMA R18, R106, -R198, R18 ;  /* 0x800000c66a12722b */ /* 0x000fe20000000012 */
[----:B------:R-:W4:Y:S01]  /*5330*/  LDG.E.64.CONSTANT R118, desc[UR8][R42.64+0x385e78] ;  /* 0x385e78082a767981 */ /* 0x000f22000c1e9b00 */
[----:B------:R-:W-:Y:S02]  /*5340*/  DFMA R16, -R90, R194, R16 ;  /* 0x000000c25a10722b */ /* 0x000fe40000000110 */
[----:B------:R-:W-:Y:S01]  /*5350*/  DMUL R114, R114, UR14 ;  /* 0x0000000e72727c28 */ /* 0x000fe20008000000 */
[----:B------:R-:W4:Y:S01]  /*5360*/  LDG.E.64.CONSTANT R140, desc[UR8][R42.64+0x387b08] ;  /* 0x387b08082a8c7981 */ /* 0x000f22000c1e9b00 */
[----:B------:R-:W-:Y:S02]  /*5370*/  DMUL R6, R6, R2 ;  /* 0x0000000206067228 */ /* 0x000fe40000000000 */
[----:B------:R-:W-:Y:S02]  /*5380*/  DFMA R22, R20, R22, R70 ;  /* 0x000000161416722b */ /* 0x000fe40000000046 */
[----:B------:R-:W-:Y:S01]  /*5390*/  DFMA R4, R106, -R204, R4 ;  /* 0x800000cc6a04722b */ /* 0x000fe20000000004 */
[----:B------:R-:W4:Y:S01]  /*53a0*/  LDG.E.64.CONSTANT R70, desc[UR8][R36.64+0x385500] ;  /* 0x3855000824467981 */ /* 0x000f22000c1e9b00 */
[----:B------:R-:W-:-:S02]  /*53b0*/  DFMA R52, R50, -R218, R52 ;  /* 0x800000da3234722b */ /* 0x000fc40000000034 */
[----:B------:R-:W-:Y:S01]  /*53c0*/  DMUL R2, R90, 8 ;  /* 0x402000005a027828 */ /* 0x000fe20000000000 */
[----:B------:R-:W3:Y:S01]  /*53d0*/  LDG.E.64.CONSTANT R50, desc[UR8][R32.64+0x3867f8] ;  /* 0x3867f80820327981 */ /* 0x000ee2000c1e9b00 */
[----:B------:R-:W-:Y:S02]  /*53e0*/  DADD R20, -R192, R190 ;  /* 0x00000000c0147229 */ /* 0x000fe400000001be */
[----:B------:R-:W-:Y:S02]  /*53f0*/  DFMA R16, R90, R188, R16 ;  /* 0x000000bc5a10722b */ /* 0x000fe40000000010 */
[----:B------:R-:W-:Y:S02]  /*5400*/  DMUL R108, R108, UR12 ;  /* 0x0000000c6c6c7c28 */ /* 0x000fe40008000000 */
[----:B------:R-:W-:Y:S02]  /*5410*/  DFMA R18, R200, R86, R18 ;  /* 0x00000056c812722b */ /* 0x000fe40000000012 */
[----:B------:R-:W-:-:S02]  /*5420*/  DMUL R114, R110, R114 ;  /* 0x000000726e727228 */ /* 0x000fc40000000000 */
[----:B------:R-:W-:Y:S02]  /*5430*/  DFMA R16, -R20, R2, R16 ;  /* 0x000000021410722b */ /* 0x000fe40000000110 */
[----:B------:R-:W-:Y:S01]  /*5440*/  DFMA R4, R4, R108, R6 ;  /* 0x0000006c0404722b */ /* 0x000fe20000000006 */
[----:B------:R-:W4:Y:S01]  /*5450*/  LDG.E.64.CONSTANT R20, desc[UR8][R48.64+0x4f0180] ;  /* 0x4f01800830147981 */ /* 0x000f22000c1e9b00 */
[----:B------:R-:W-:Y:S02]  /*5460*/  DFMA R18, R106, -R200, R18 ;  /* 0x800000c86a12722b */ /* 0x000fe40000000012 */
[----:B------:R-:W-:Y:S01]  /*5470*/  DFMA R22, R114, R52, R22 ;  /* 0x000000347216722b */ /* 0x000fe20000000016 */
[----:B------:R-:W4:Y:S01]  /*5480*/  LDG.E.64.CONSTANT R108, desc[UR8][R36.64+0x385e80] ;  /* 0x385e8008246c7981 */ /* 0x000f22000c1e9b00 */
[----:B------:R-:W-:-:S03]  /*5490*/  DMUL R110, R110, UR12 ;  /* 0x0000000c6e6e7c28 */ /* 0x000fc60008000000 */
[----:B------:R-:W4:Y:S03]  /*54a0*/  LDG.E.64.CONSTANT R52, desc[UR8][R32.64+0x3867f0] ;  /* 0x3867f00820347981 */ /* 0x000f26000c1e9b00 */
[----:B------:R-:W-:Y:S02]  /*54b0*/  DFMA R16, R114, R16, R22 ;  /* 0x000000107210722b */ /* 0x000fe40000000016 */
[----:B------:R-:W-:Y:S01]  /*54c0*/  DFMA R4, R18, R110, R4 ;  /* 0x0000006e1204722b */ /* 0x000fe20000000004 */
[----:B------:R-:W4:Y:S04]  /*54d0*/  LDG.E.64.CONSTANT R114, desc[UR8][R42.64+0x387af0] ;  /* 0x387af0082a727981 */ /* 0x000f28000c1e9b00 */
[----:B------:R-:W4:Y:S03]  /*54e0*/  LDG.E.64.CONSTANT R110, desc[UR8][R42.64+0x385e90] ;  /* 0x385e90082a6e7981 */ /* 0x000f26000c1e9b00 */
[----:B------:R-:W-:Y:S01]  /*54f0*/  DADD R4, R4, R16 ;  /* 0x0000000004047229 */ /* 0x000fe20000000010 */
[----:B------:R0:W4:Y:S04]  /*5500*/  LDG.E.64.CONSTANT R32, desc[UR8][R42.64+0x385508] ;  /* 0x385508082a207981 */ /* 0x000128000c1e9b00 */
[----:B------:R-:W4:Y:S03]  /*5510*/  LDG.E.64.CONSTANT R18, desc[UR8][R48.64+0x4eee80] ;  /* 0x4eee800830127981 */ /* 0x000f26000c1e9b00 */
[----:B--2---:R-:W-:Y:S01]  /*5520*/  DFMA R68, R4, UR16, R68 ;  /* 0x0000001004447c2b */ /* 0x004fe20008000044 */
[----:B------:R-:W2:Y:S04]  /*5530*/  LDG.E.64.CONSTANT R16, desc[UR8][R48.64+0x4ee500] ;  /* 0x4ee5000830107981 */ /* 0x000ea8000c1e9b00 */
[----:B------:R-:W2:Y:S04]  /*5540*/  LDG.E.64.CONSTANT R22, desc[UR8][R48.64+0x4f0b00] ;  /* 0x4f0b000830167981 */ /* 0x000ea8000c1e9b00 */
[----:B------:R1:W-:Y:S04]  /*5550*/  STG.E.64 desc[UR8][R64.64+0x2d2000], R68 ;  /* 0x2d20004440007986 */ /* 0x0003e8000c101b08 */
[----:B------:R-:W4:Y:S04]  /*5560*/  LDG.E.64 R180, desc[UR8][R38.64+0x20] ;  /* 0x0000200826b47981 */ /* 0x000f28000c1e1b00 */
[----:B------:R-:W2:Y:S04]  /*5570*/  LDG.E.64 R4, desc[UR8][R38.64+0x28] ;  /* 0x0000280826047981 */ /* 0x000ea8000c1e1b00 */
[----:B------:R-:W2:Y:S04]  /*5580*/  LDG.E.64 R196, desc[UR8][R38.64+0x18] ;  /* 0x0000180826c47981 */ /* 0x000ea8000c1e1b00 */
        /* <DEDUP_REMOVED lines=10> */
[----:B-1----:R-:W2:Y:S04]  /*5630*/  LDG.E.64.CONSTANT R68, desc[UR8][R36.64+0x387180] ;  /* 0x3871800824447981 */ /* 0x002ea8000c1e9b00 */
[----:B------:R-:W2:Y:S04]  /*5640*/  LDG.E.64 R122, desc[UR8][R14.64+0x10] ;  /* 0x000010080e7a7981 */ /* 0x000ea8000c1e1b00 */
[----:B------:R-:W2:Y:S04]  /*5650*/  LDG.E.64 R168, desc[UR8][R38.64+0x38] ;  /* 0x0000380826a87981 */ /* 0x000ea8000c1e1b00 */
[----:B------:R-:W2:Y:S04]  /*5660*/  LDG.E.64.CONSTANT R36, desc[UR8][R36.64+0x387b00] ;  /* 0x387b000824247981 */ /* 0x000ea8000c1e9b00 */
[----:B------:R1:W2:Y:S01]  /*5670*/  LDG.E.64.CONSTANT R38, desc[UR8][R34.64+0x385500] ;  /* 0x3855000822267981 */ /* 0x0002a2000c1e9b00 */
[----:B------:R-:W-:-:S08]  /*5680*/  DMUL R182, R78, R80 ;  /* 0x000000504eb67228 */ /* 0x000fd00000000000 */
[----:B------:R-:W-:-:S08]  /*5690*/  DFMA R198, R78, R72, -R182 ;  /* 0x000000484ec6722b */ /* 0x000fd000000008b6 */
[----:B------:R-:W-:-:S08]  /*56a0*/  DFMA R198, R94, R92, R198 ;  /* 0x0000005c5ec6722b */ /* 0x000fd000000000c6 */
[----:B------:R-:W-:Y:S02]  /*56b0*/  DFMA R198, -R8, R60, R198 ;  /* 0x0000003c08c6722b */ /* 0x000fe400000001c6 */
[----:B------:R-:W-:Y:S02]  /*56c0*/  DADD R96, -R96, R194 ;  /* 0x0000000060607229 */ /* 0x000fe400000001c2 */
[----:B---3--:R-:W-:Y:S02]  /*56d0*/  DMUL R8, R50, 3 ;  /* 0x4008000032087828 */ /* 0x008fe40000000000 */
[----:B----4-:R-:W-:-:S08]  /*56e0*/  DMUL R102, R102, R180 ;  /* 0x000000b466667228 */ /* 0x010fd00000000000 */
[----:B--2---:R-:W-:Y:S02]  /*56f0*/  DFMA R186, -R84, R4, R102 ;  /* 0x0000000454ba722b */ /* 0x004fe40000000166 */
[----:B------:R-:W-:-:S06]  /*5700*/  DMUL R182, R90, R156 ;  /* 0x0000009c5ab67228 */ /* 0x000fcc0000000000 */
[----:B------:R-:W-:Y:S02]  /*5710*/  DFMA R186, -R88, R196, R186 ;  /* 0x000000c458ba722b */ /* 0x000fe400000001ba */
[----:B------:R-:W-:Y:S02]  /*5720*/  DADD R88, R194, -R188 ;  /* 0x00000000c2587229 */ /* 0x000fe400000008bc */
[----:B0-----:R-:W-:Y:S02]  /*5730*/  DMUL R42, R50, R178 ;  /* 0x000000b2322a7228 */ /* 0x001fe40000000000 */
[----:B-1----:R-:W-:Y:S02]  /*5740*/  DMUL R34, R54, R164 ;  /* 0x000000a436227228 */ /* 0x002fe40000000000 */
[----:B------:R-:W-:Y:S02]  /*5750*/  DFMA R196, R78, R196, R182 ;  /* 0x000000c44ec4722b */ /* 0x000fe400000000b6 */
[----:B------:R-:W-:-:S02]  /*5760*/  DFMA R94, R192, -8, R88 ;  /* 0xc0200000c05e782b */ /* 0x000fc40000000058 */
[----:B------:R-:W-:Y:S02]  /*5770*/  DMUL R78, R52, 0.75 ;  /* 0x3fe80000344e7828 */ /* 0x000fe40000000000 */
[----:B------:R-:W-:Y:S02]  /*5780*/  DFMA R48, -R84, R6, R42 ;  /* 0x000000065430722b */ /* 0x000fe4000000012a */
[----:B------:R-:W-:Y:S02]  /*5790*/  DFMA R88, R52, R184, R34 ;  /* 0x000000b83458722b */ /* 0x000fe40000000022 */
[----:B------:R-:W-:-:S04]  /*57a0*/  DFMA R196, R212, R4, R196 ;  /* 0x00000004d4c4722b */ /* 0x000fc800000000c4 */
[----:B------:R-:W-:Y:S02]  /*57b0*/  DFMA R48, -R78, R184, R48 ;  /* 0x000000b84e30722b */ /* 0x000fe40000000130 */
[----:B------:R-:W-:Y:S02]  /*57c0*/  DFMA R88, R212, R6, R88 ;  /* 0x00000006d458722b */ /* 0x000fe40000000058 */
[----:B------:R-:W-:-:S04]  /*57d0*/  DFMA R196, R44, R180, R196 ;  /* 0x000000b42cc4722b */ /* 0x000fc800000000c4 */
[----:B------:R-:W-:Y:S02]  /*57e0*/  DMUL R44, R222, R48 ;  /* 0x00000030de2c7228 */ /* 0x000fe40000000000 */
[----:B------:R-:W-:Y:S02]  /*57f0*/  DFMA R88, R178, R8, R88 ;  /* 0x00000008b258722b */ /* 0x000fe40000000058 */
[----:B------:R-:W-:Y:S02]  /*5800*/  DMUL R8, R132, R56 ;  /* 0x0000003884087228 */ /* 0x000fe40000000000 */
[----:B------:R-:W-:Y:S02]  /*5810*/  DFMA R42, R58, R170, R42 ;  /* 0x000000aa3a2a722b */ /* 0x000fe4000000002a */
[----:B------:R-:W-:Y:S02]  /*5820*/  DFMA R176, R48, R176, -R44 ;  /* 0x000000b030b0722b */ /* 0x000fe4000000082c */
[----:B------:R-:W-:-:S02]  /*5830*/  DMUL R44, R54, 3 ;  /* 0x40080000362c7828 */ /* 0x000fc40000000000 */
[----:B------:R-:W-:Y:S02]  /*5840*/  DFMA R60, R148, R62, R8 ;  /* 0x0000003e943c722b */ /* 0x000fe40000000008 */
[----:B------:R-:W-:Y:S02]  /*5850*/  DMUL R78, R150, 3 ;  /* 0x40080000964e7828 */ /* 0x000fe40000000000 */
[----:B------:R-:W-:Y:S02]  /*5860*/  DFMA R174, R88, R174, R176 ;  /* 0x000000ae58ae722b */ /* 0x000fe400000000b0 */
[----:B------:R-:W-:Y:S02]  /*5870*/  DFMA R42, R164, R44, R42 ;  /* 0x0000002ca42a722b */ /* 0x000fe4000000002a */
[----:B------:R-:W-:Y:S02]  /*5880*/  DFMA R60, R212, R66, R60 ;  /* 0x00000042d43c722b */ /* 0x000fe4000000003c */
[----:B------:R-:W-:-:S02]  /*5890*/  DMUL R48, R58, 0.75 ;  /* 0x3fe800003a307828 */ /* 0x000fc40000000000 */
[----:B------:R-:W-:Y:S02]  /*58a0*/  DFMA R34, -R84, R6, R34 ;  /* 0x000000065422722b */ /* 0x000fe40000000122 */
[----:B------:R-:W-:Y:S02]  /*58b0*/  DMUL R150, R150, R134 ;  /* 0x0000008696967228 */ /* 0x000fe40000000000 */
[----:B------:R-:W-:Y:S02]  /*58c0*/  DFMA R60, R134, R78, R60 ;  /* 0x0000004e863c722b */ /* 0x000fe4000000003c */
[----:B------:R-:W-:Y:S02]  /*58d0*/  DFMA R174, R222, -R88, R174 ;  /* 0x80000058deae722b */ /* 0x000fe400000000ae */
[----:B------:R-:W-:Y:S02]  /*58e0*/  DFMA R42, R212, R6, R42 ;  /* 0x00000006d42a722b */ /* 0x000fe4000000002a */
[----:B------:R-:W-:-:S02]  /*58f0*/  DMUL R44, R62, R70 ;  /* 0x000000463e2c7228 */ /* 0x000fc40000000000 */
[----:B------:R-:W-:Y:S02]  /*5900*/  DFMA R170, R170, -R48, R34 ;  /* 0x80000030aaaa722b */ /* 0x000fe40000000022 */
[----:B------:R-:W-:Y:S02]  /*5910*/  DMUL R148, R148, 0.75 ;  /* 0x3fe8000094947828 */ /* 0x000fe40000000000 */
[----:B------:R-:W-:Y:S02]  /*5920*/  DFMA R34, -R84, R66, R150 ;  /* 0x000000425422722b */ /* 0x000fe40000000196 */
[----:B------:R-:W-:Y:S02]  /*5930*/  DFMA R160, R42, R160, R174 ;  /* 0x000000a02aa0722b */ /* 0x000fe400000000ae */
[----:B------:R-:W-:Y:S02]  /*5940*/  DFMA R44, R60, 2, R44 ;  /* 0x400000003c2c782b */ /* 0x000fe4000000002c */
[----:B------:R-:W-:-:S02]  /*5950*/  DMUL R48, R56, R68 ;  /* 0x0000004438307228 */ /* 0x000fc40000000000 */
[----:B------:R-:W-:Y:S02]  /*5960*/  DFMA R148, -R148, R62, R34 ;  /* 0x0000003e9494722b */ /* 0x000fe40000000122 */
[----:B------:R-:W-:Y:S02]  /*5970*/  DFMA R160, R222, -R42, R160 ;  /* 0x8000002adea0722b */ /* 0x000fe400000000a0 */
[----:B------:R-:W-:Y:S02]  /*5980*/  DMUL R34, R152, 3 ;  /* 0x4008000098227828 */ /* 0x000fe40000000000 */
[----:B------:R-:W-:Y:S02]  /*5990*/  DADD R44, R44, R48 ;  /* 0x000000002c2c7229 */ /* 0x000fe40000000030 */
[----:B------:R-:W-:Y:S02]  /*59a0*/  DMUL R42, R134, R108 ;  /* 0x0000006c862a7228 */ /* 0x000fe40000000000 */
[----:B------:R-:W-:-:S02]  /*59b0*/  DMUL R60, R108, 3 ;  /* 0x400800006c3c7828 */ /* 0x000fc40000000000 */
[----:B------:R-:W-:Y:S02]  /*59c0*/  DMUL R152, R152, 0.75 ;  /* 0x3fe8000098987828 */ /* 0x000fe40000000000 */
[----:B------:R-:W-:Y:S02]  /*59d0*/  DFMA R44, R66, R34, R44 ;  /* 0x00000022422c722b */ /* 0x000fe4000000002c */
[----:B------:R-:W-:Y:S02]  /*59e0*/  DFMA R148, R148, 2, R42 ;  /* 0x400000009494782b */ /* 0x000fe4000000002a */
[----:B------:R-:W-:Y:S02]  /*59f0*/  DFMA R182, -R84, R4, R182 ;  /* 0x0000000454b6722b */ /* 0x000fe400000001b6 */
[----:B------:R-:W-:Y:S02]  /*5a00*/  DFMA R150, R158, R122, R150 ;  /* 0x0000007a9e96722b */ /* 0x000fe40000000096 */
[----:B------:R-:W-:-:S02]  /*5a10*/  DFMA R60, R134, R60, R44 ;  /* 0x0000003c863c722b */ /* 0x000fc4000000002c */
[----:B------:R-:W-:Y:S02]  /*5a20*/  DMUL R92, R222, R186 ;  /* 0x000000bade5c7228 */ /* 0x000fe40000000000 */
[----:B------:R-:W-:Y:S02]  /*5a30*/  DFMA R84, -R84, R66, R8 ;  /* 0x000000425454722b */ /* 0x000fe40000000108 */
[----:B------:R-:W-:Y:S02]  /*5a40*/  DMUL R158, R158, 0.75 ;  /* 0x3fe800009e9e7828 */ /* 0x000fe40000000000 */
[----:B------:R-:W-:Y:S02]  /*5a50*/  DMUL R44, R70, 0.75 ;  /* 0x3fe80000462c7828 */ /* 0x000fe40000000000 */
[----:B------:R-:W-:Y:S02]  /*5a60*/  DFMA R148, R66, -R152, R148 ;  /* 0x800000984294722b */ /* 0x000fe40000000094 */
[----:B------:R-:W-:-:S02]  /*5a70*/  DFMA R92, R82, R186, -R92 ;  /* 0x000000ba525c722b */ /* 0x000fc4000000085c */
[----:B------:R-:W-:Y:S02]  /*5a80*/  DFMA R84, R122, -R158, R84 ;  /* 0x8000009e7a54722b */ /* 0x000fe40000000054 */
[----:B------:R-:W-:Y:S02]  /*5a90*/  DMUL R78, R52, R114 ;  /* 0x00000072344e7228 */ /* 0x000fe40000000000 */
[----:B------:R-:W-:Y:S02]  /*5aa0*/  DFMA R44, R62, -R44, R148 ;  /* 0x8000002c3e2c722b */ /* 0x000fe40000000094 */
[----:B------:R-:W-:Y:S02]  /*5ab0*/  DMUL R82, R40, 0.75 ;  /* 0x3fe8000028527828 */ /* 0x000fe40000000000 */
[----:B------:R-:W-:Y:S02]  /*5ac0*/  DADD R62, R128, -R112 ;  /* 0x00000000803e7229 */ /* 0x000fe40000000870 */
[----:B------:R-:W-:-:S02]  /*5ad0*/  DFMA R102, R40, R168, R102 ;  /* 0x000000a82866722b */ /* 0x000fc40000000066 */
[----:B------:R-:W-:Y:S02]  /*5ae0*/  DMUL R132, R132, 3 ;  /* 0x4008000084847828 */ /* 0x000fe40000000000 */
[----:B------:R-:W-:Y:S02]  /*5af0*/  DFMA R84, R84, 2, R48 ;  /* 0x400000005454782b */ /* 0x000fe40000000030 */
[----:B------:R-:W-:Y:S02]  /*5b00*/  DFMA R78, R52, R130, -R78 ;  /* 0x00000082344e722b */ /* 0x000fe4000000084e */
[----:B------:R-:W-:Y:S02]  /*5b10*/  DFMA R168, R168, -R82, R182 ;  /* 0x80000052a8a8722b */ /* 0x000fe400000000b6 */
[----:B------:R-:W-:Y:S02]  /*5b20*/  DMUL R52, R52, 8 ;  /* 0x4020000034347828 */ /* 0x000fe40000000000 */
[----:B------:R-:W-:-:S02]  /*5b30*/  DADD R48, -R126, R120 ;  /* 0x000000007e307229 */ /* 0x000fc40000000178 */
[----:B------:R-:W-:Y:S02]  /*5b40*/  DFMA R62, R118, -8, R62 ;  /* 0xc0200000763e782b */ /* 0x000fe4000000003e */
[----:B------:R-:W-:Y:S02]  /*5b50*/  DMUL R82, R70, R116 ;  /* 0x0000007446527228 */ /* 0x000fe40000000000 */
[----:B------:R-:W-:Y:S02]  /*5b60*/  DADD R126, R126, -R110 ;  /* 0x000000007e7e7229 */ /* 0x000fe4000000086e */
[----:B------:R-:W-:Y:S02]  /*5b70*/  DFMA R132, R56, R132, R150 ;  /* 0x000000843884722b */ /* 0x000fe40000000096 */
[----:B------:R-:W-:Y:S02]  /*5b80*/  DADD R136, -R222, R136 ;  /* 0x00000000de887229 */ /* 0x000fe40000000188 */
[----:B------:R-:W-:-:S02]  /*5b90*/  DFMA R48, R48, R52, R78 ;  /* 0x000000343030722b */ /* 0x000fc4000000004e */
[----:B------:R-:W-:Y:S02]  /*5ba0*/  DMUL R50, R50, 8 ;  /* 0x4020000032327828 */ /* 0x000fe40000000000 */
[----:B------:R-:W-:Y:S02]  /*5bb0*/  DFMA R62, R124, 8, R62 ;  /* 0x402000007c3e782b */ /* 0x000fe4000000003e */
[----:B------:R-:W-:Y:S02]  /*5bc0*/  DFMA R82, R70, R130, -R82 ;  /* 0x000000824652722b */ /* 0x000fe40000000852 */
[----:B------:R-:W-:Y:S02]  /*5bd0*/  DADD R128, -R128, R32 ;  /* 0x0000000080807229 */ /* 0x000fe40000000120 */
[----:B------:R-:W-:Y:S02]  /*5be0*/  DMUL R52, R70, 8 ;  /* 0x4020000046347828 */ /* 0x000fe40000000000 */
[----:B------:R-:W-:-:S02]  /*5bf0*/  DADD R120, R120, -R138 ;  /* 0x0000000078787229 */ /* 0x000fc4000000088a */
[----:B------:R-:W-:Y:S02]  /*5c00*/  DFMA R126, R118, -8, R126 ;  /* 0xc0200000767e782b */ /* 0x000fe4000000007e */
[----:B------:R-:W-:Y:S02]  /*5c10*/  DFMA R132, R212, R66, R132 ;  /* 0x00000042d484722b */ /* 0x000fe40000000084 */
[----:B------:R-:W-:Y:S02]  /*5c20*/  DMUL R60, R60, R136 ;  /* 0x000000883c3c7228 */ /* 0x000fe40000000000 */
[----:B------:R-:W-:Y:S02]  /*5c30*/  DADD R38, -R222, R38 ;  /* 0x00000000de267229 */ /* 0x000fe40000000126 */
[----:B------:R-:W-:Y:S02]  /*5c40*/  DADD R32, R32, -R140 ;  /* 0x0000000020207229 */ /* 0x000fe4000000088c */
[----:B------:R-:W-:-:S02]  /*5c50*/  DFMA R48, R62, -R50, R48 ;  /* 0x800000323e30722b */ /* 0x000fc40000000030 */
[----:B------:R-:W-:Y:S02]  /*5c60*/  DFMA R82, R128, R52, R82 ;  /* 0x000000348052722b */ /* 0x000fe40000000052 */
[----:B------:R-:W-:Y:S02]  /*5c70*/  DFMA R120, R124, -8, R120 ;  /* 0xc02000007c78782b */ /* 0x000fe40000000078 */
[----:B------:R-:W-:Y:S02]  /*5c80*/  DFMA R126, R146, 8, R126 ;  /* 0x40200000927e782b */ /* 0x000fe4000000007e */
[----:B------:R-:W-:Y:S02]  /*5c90*/  DMUL R108, R108, 8 ;  /* 0x402000006c6c7828 */ /* 0x000fe40000000000 */
[----:B------:R-:W-:Y:S02]  /*5ca0*/  DADD R74, R74, -R18 ;  /* 0x000000004a4a7229 */ /* 0x000fe40000000812 */
[----:B------:R-:W-:-:S02]  /*5cb0*/  DMUL R50, R70, R16 ;  /* 0x0000001046327228 */ /* 0x000fc40000000000 */
[----:B------:R-:W-:Y:S02]  /*5cc0*/  DFMA R132, R132, 2, R42 ;  /* 0x400000008484782b */ /* 0x000fe4000000002a */
[----:B------:R-:W-:Y:S02]  /*5cd0*/  DFMA R38, R44, R38, R60 ;  /* 0x000000262c26722b */ /* 0x000fe4000000003c */
[----:B------:R-:W-:Y:S02]  /*5ce0*/  DMUL R42, R68, 3 ;  /* 0x40080000442a7828 */ /* 0x000fe40000000000 */
[----:B------:R-:W-:Y:S02]  /*5cf0*/  DFMA R44, R146, -8, R32 ;  /* 0xc0200000922c782b */ /* 0x000fe40000000020 */
[----:B------:R-:W-:Y:S02]  /*5d00*/  DFMA R120, R144, 8, R120 ;  /* 0x402000009078782b */ /* 0x000fe40000000078 */
[----:B------:R-:W-:-:S02]  /*5d10*/  DFMA R82, R126, -R108, R82 ;  /* 0x8000006c7e52722b */ /* 0x000fc40000000052 */
[----:B------:R-:W-:Y:S02]  /*5d20*/  DFMA R74, R98, -8, R74 ;  /* 0xc0200000624a782b */ /* 0x000fe4000000004a */
[----:B------:R-:W-:Y:S02]  /*5d30*/  DFMA R50, R72, R70, -R50 ;  /* 0x000000464832722b */ /* 0x000fe40000000832 */
[----:B------:R-:W-:Y:S02]  /*5d40*/  DMUL R68, R68, 8 ;  /* 0x4020000044447828 */ /* 0x000fe40000000000 */
[----:B------:R-:W-:Y:S02]  /*5d50*/  DADD R76, R76, -R20 ;  /* 0x000000004c4c7229 */ /* 0x000fe40000000814 */
[----:B------:R-:W-:Y:S02]  /*5d60*/  DFMA R132, R122, R36, R132 ;  /* 0x000000247a84722b */ /* 0x000fe40000000084 */
[----:B------:R-:W-:-:S02]  /*5d70*/  DMUL R54, R54, 8 ;  /* 0x4020000036367828 */ /* 0x000fc40000000000 */
[----:B------:R-:W-:Y:S02]  /*5d80*/  DFMA R44, R144, 8, R44 ;  /* 0x40200000902c782b */ /* 0x000fe4000000002c */
[----:B------:R-:W-:Y:S02]  /*5d90*/  DMUL R90, R90, 3 ;  /* 0x400800005a5a7828 */ /* 0x000fe40000000000 */
[----:B------:R-:W-:Y:S02]  /*5da0*/  DFMA R82, R120, R68, R82 ;  /* 0x000000447852722b */ /* 0x000fe40000000052 */
[----:B------:R-:W-:Y:S02]  /*5db0*/  DFMA R50, R52, R96, R50 ;  /* 0x000000603432722b */ /* 0x000fe40000000032 */
[----:B------:R-:W-:Y:S02]  /*5dc0*/  DFMA R74, R192, 8, R74 ;  /* 0x40200000c04a782b */ /* 0x000fe4000000004a */
[----:B------:R-:W-:-:S02]  /*5dd0*/  DFMA R76, R100, -8, R76 ;  /* 0xc0200000644c782b */ /* 0x000fc4000000004c */
[----:B------:R-:W-:Y:S02]  /*5de0*/  DFMA R42, R56, R42, R132 ;  /* 0x0000002a382a722b */ /* 0x000fe40000000084 */
[----:B------:R-:W-:Y:S02]  /*5df0*/  DFMA R44, R44, R54, R48 ;  /* 0x000000362c2c722b */ /* 0x000fe40000000030 */
[----:B------:R-:W-:Y:S02]  /*5e00*/  DFMA R92, R106, R196, R92 ;  /* 0x000000c46a5c722b */ /* 0x000fe4000000005c */
[----:B------:R-:W-:Y:S02]  /*5e10*/  DFMA R90, R156, R90, R102 ;  /* 0x0000005a9c5a722b */ /* 0x000fe40000000066 */
[----:B------:R-:W-:Y:S02]  /*5e20*/  DFMA R82, -R36, R114, R82 ;  /* 0x000000722452722b */ /* 0x000fe40000000152 */
[----:B------:R-:W-:-:S02]  /*5e30*/  DFMA R50, -R108, R74, R50 ;  /* 0x0000004a6c32722b */ /* 0x000fc40000000132 */
[C---:B------:R-:W-:Y:S02]  /*5e40*/  DFMA R76, R190.reuse, 8, R76 ;  /* 0x40200000be4c782b */ /* 0x040fe4000000004c */
[----:B------:R-:W-:Y:S02]  /*5e50*/  DFMA R94, R190, 8, R94 ;  /* 0x40200000be5e782b */ /* 0x000fe4000000005e */
[----:B------:R-:W-:Y:S02]  /*5e60*/  DFMA R84, R66, -R152, R84 ;  /* 0x800000984254722b */ /* 0x000fe40000000054 */
[----:B------:R-:W-:Y:S02]  /*5e70*/  DMUL R32, R36, 0.75 ;  /* 0x3fe8000024207828 */ /* 0x000fe40000000000 */
[----:B------:R-:W-:Y:S02]  /*5e80*/  DFMA R42, R66, R34, R42 ;  /* 0x00000022422a722b */ /* 0x000fe4000000002a */
[----:B------:R-:W-:-:S02]  /*5e90*/  DADD R142, -R222, R142 ;  /* 0x00000000de8e7229 */ /* 0x000fc4000000018e */
[----:B------:R-:W-:Y:S02]  /*5ea0*/  DFMA R44, -R58, R116, R44 ;  /* 0x000000743a2c722b */ /* 0x000fe4000000012c */
[----:B------:R-:W-:Y:S02]  /*5eb0*/  DFMA R92, R222, -R196, R92 ;  /* 0x800000c4de5c722b */ /* 0x000fe4000000005c */
[----:B------:R-:W-:Y:S02]  /*5ec0*/  DFMA R90, R212, R4, R90 ;  /* 0x00000004d45a722b */ /* 0x000fe4000000005a */
[----:B------:R-:W-:Y:S02]  /*5ed0*/  DADD R112, -R112, R140 ;  /* 0x0000000070707229 */ /* 0x000fe4000000018c */
[C---:B------:R-:W-:Y:S02]  /*5ee0*/  DFMA R82, R36.reuse, R162, R82 ;  /* 0x000000a22452722b */ /* 0x040fe40000000052 */
[----:B------:R-:W-:-:S02]  /*5ef0*/  DMUL R48, R36, 8 ;  /* 0x4020000024307828 */ /* 0x000fc40000000000 */
[----:B------:R-:W-:Y:S02]  /*5f00*/  DMUL R34, R6, UR14 ;  /* 0x0000000e06227c28 */ /* 0x000fe40008000000 */
[----:B------:R-:W-:Y:S02]  /*5f10*/  DFMA R50, R68, R76, R50 ;  /* 0x0000004c4432722b */ /* 0x000fe40000000032 */
[----:B------:R-:W-:Y:S02]  /*5f20*/  DFMA R2, R2, R94, R198 ;  /* 0x0000005e0202722b */ /* 0x000fe400000000c6 */
[----:B------:R-:W-:Y:S02]  /*5f30*/  DFMA R32, R122, -R32, R84 ;  /* 0x800000207a20722b */ /* 0x000fe40000000054 */
[----:B------:R-:W-:Y:S02]  /*5f40*/  DFMA R38, R42, R142, R38 ;  /* 0x0000008e2a26722b */ /* 0x000fe40000000026 */
[----:B------:R-:W-:-:S02]  /*5f50*/  DFMA R44, R58, R162, R44 ;  /* 0x000000a23a2c722b */ /* 0x000fc4000000002c */
[----:B------:R-:W-:Y:S02]  /*5f60*/  DADD R166, -R222, R166 ;  /* 0x00000000dea67229 */ /* 0x000fe400000001a6 */
[----:B------:R-:W-:Y:S02]  /*5f70*/  DFMA R92, R86, R90, R92 ;  /* 0x0000005a565c722b */ /* 0x000fe4000000005c */
[----:B------:R-:W-:Y:S02]  /*5f80*/  DADD R110, -R110, R138 ;  /* 0x000000006e6e7229 */ /* 0x000fe4000000018a */
[----:B------:R-:W-:Y:S02]  /*5f90*/  DMUL R58, R58, 8 ;  /* 0x402000003a3a7828 */ /* 0x000fe40000000000 */
[----:B------:R-:W-:Y:S02]  /*5fa0*/  DFMA R82, -R112, R48, R82 ;  /* 0x000000307052722b */ /* 0x000fe40000000152 */
[----:B------:R-:W-:-:S02]  /*5fb0*/  DMUL R42, R66, R34 ;  /* 0x00000022422a7228 */ /* 0x000fc40000000000 */
[----:B------:R-:W-:Y:S02]  /*5fc0*/  DFMA R50, R80, -R36, R50 ;  /* 0x800000245032722b */ /* 0x000fe40000000032 */
[----:B------:R-:W-:Y:S02]  /*5fd0*/  DFMA R32, R32, R166, R38 ;  /* 0x000000a62020722b */ /* 0x000fe40000000026 */
[----:B------:R-:W-:Y:S02]  /*5fe0*/  DMUL R34, R66, UR12 ;  /* 0x0000000c42227c28 */ /* 0x000fe40008000000 */
[----:B------:R-:W-:Y:S02]  /*5ff0*/  DFMA R2, -R40, R16, R2 ;  /* 0x000000102802722b */ /* 0x000fe40000000102 */
[----:B------:R-:W-:Y:S02]  /*6000*/  DFMA R8, R222, -R90, R92 ;  /* 0x8000005ade08722b */ /* 0x000fe4000000005c */
[----:B------:R-:W-:-:S02]  /*6010*/  DFMA R154, R170, R154, R160 ;  /* 0x0000009aaa9a722b */ /* 0x000fc400000000a0 */
[----:B------:R-:W-:Y:S02]  /*6020*/  DFMA R44, -R110, R58, R44 ;  /* 0x0000003a6e2c722b */ /* 0x000fe4000000012c */
[----:B------:R-:W-:Y:S02]  /*6030*/  DMUL R82, R42, R82 ;  /* 0x000000522a527228 */ /* 0x000fe40000000000 */
[----:B------:R-:W-:Y:S02]  /*6040*/  DFMA R50, R36, R22, R50 ;  /* 0x000000162432722b */ /* 0x000fe40000000032 */
[----:B------:R-:W-:Y:S02]  /*6050*/  DADD R104, -R104, R188 ;  /* 0x0000000068687229 */ /* 0x000fe400000001bc */
[----:B------:R-:W-:Y:S02]  /*6060*/  DMUL R66, R66, UR14 ;  /* 0x0000000e42427c28 */ /* 0x000fe40008000000 */
[----:B------:R-:W-:-:S02]  /*6070*/  DMUL R32, R32, R34 ;  /* 0x0000002220207228 */ /* 0x000fc40000000000 */
[----:B------:R-:W-:Y:S02]  /*6080*/  DFMA R2, R40, R22, R2 ;  /* 0x000000162802722b */ /* 0x000fe40000000002 */
[----:B------:R-:W-:Y:S02]  /*6090*/  DFMA R170, R222, -R170, R154 ;  /* 0x800000aadeaa722b */ /* 0x000fe4000000009a */
[----:B------:R-:W-:Y:S02]  /*60a0*/  DFMA R8, R168, R46, R8 ;  /* 0x0000002ea808722b */ /* 0x000fe40000000008 */
[----:B------:R-:W-:Y:S02]  /*60b0*/  DFMA R44, R42, R44, R82 ;  /* 0x0000002c2a2c722b */ /* 0x000fe40000000052 */
[----:B------:R-:W-:Y:S02]  /*60c0*/  DFMA R50, R48, -R104, R50 ;  /* 0x800000683032722b */ /* 0x000fe40000000032 */
[----:B------:R-:W-:-:S02]  /*60d0*/  DMUL R40, R40, 8 ;  /* 0x4020000028287828 */ /* 0x000fc40000000000 */
[----:B------:R-:W-:Y:S02]  /*60e0*/  DMUL R6, R6, UR12 ;  /* 0x0000000c06067c28 */ /* 0x000fe40008000000 */
[----:B------:R-:W-:Y:S02]  /*60f0*/  DADD R34, -R18, R20 ;  /* 0x0000000012227229 */ /* 0x000fe40000000114 */
[----:B------:R-:W-:Y:S02]  /*6100*/  DMUL R66, R4, R66 ;  /* 0x0000004204427228 */ /* 0x000fe40000000000 */
[----:B------:R-:W-:Y:S02]  /*6110*/  DFMA R8, R222, -R168, R8 ;  /* 0x800000a8de08722b */ /* 0x000fe40000000008 */
[----:B------:R-:W-:Y:S02]  /*6120*/  DFMA R6, R170, R6, R32 ;  /* 0x00000006aa06722b */ /* 0x000fe40000000020 */
[----:B------:R-:W-:-:S02]  /*6130*/  DFMA R2, -R34, R40, R2 ;  /* 0x000000282202722b */ /* 0x000fc40000000102 */
[----:B------:R-:W-:Y:S02]  /*6140*/  DFMA R44, R66, R50, R44 ;  /* 0x00000032422c722b */ /* 0x000fe4000000002c */
[----:B------:R-:W-:Y:S01]  /*6150*/  DMUL R4, R4, UR12 ;  /* 0x0000000c04047c28 */ /* 0x000fe20008000000 */
[----:B------:R-:W-:-:S05]  /*6160*/  UIADD3 UR4, UPT, UPT, UR4, 0x3, URZ ;  /* 0x0000000304047890 */ /* 0x000fca000fffe0ff */
[----:B------:R-:W-:Y:S02]  /*6170*/  DFMA R2, R66, R2, R44 ;  /* 0x000000024202722b */ /* 0x000fe4000000002c */
[----:B------:R-:W-:Y:S01]  /*6180*/  DFMA R4, R8, R4, R6 ;  /* 0x000000040804722b */ /* 0x000fe20000000006 */
[----:B------:R-:W-:-:S07]  /*6190*/  ISETP.NE.AND P1, PT, R242, UR4, PT ;  /* 0x00000004f2007c0c */ /* 0x000fce000bf25270 */
[----:B------:R-:W-:-:S08]  /*61a0*/  DADD R2, R4, R2 ;  /* 0x0000000004027229 */ /* 0x000fd00000000002 */
[----:B------:R-:W-:Y:S01]  /*61b0*/  DFMA R2, R2, UR16, R172 ;  /* 0x0000001002027c2b */ /* 0x000fe200080000ac */
[----:B------:R-:W-:-:S06]  /*61c0*/  VIADD R243, R243, 0x6 ;  /* 0x00000006f3f37836 */ /* 0x000fcc0000000000 */
[----:B------:R0:W-:Y:S01]  /*61d0*/  STG.E.64 desc[UR8][R64.64+0x386800], R2 ;  /* 0x3868000240007986 */ /* 0x0001e2000c101b08 */
[----:B------:R-:W-:Y:S05]  /*61e0*/  @P1 BRA `(.L_x_5) ;  /* 0xffffffa000841947 */ /* 0x000fea000383ffff */
.L_x_4:
[----:B------:R-:W-:Y:S05]  /*61f0*/  @!P0 EXIT ;  /* 0x000000000000894d */ /* 0x000fea0003800000 */
[----:B------:R-:W1:Y:S01]  /*6200*/  LDCU.128 UR12, c[0x0][0x3a0] ;  /* 0x00007400ff0c77ac */ /* 0x000e620008000c00 */
[----:B------:R-:W2:Y:S01]  /*6210*/  LDC.64 R22, c[0x0][0x3d0] ;  /* 0x0000f400ff167b82 */ /* 0x000ea20000000a00 */
[----:B------:R-:W-:Y:S01]  /*6220*/  IMAD.WIDE.U32 R66, R243, 0xb4800, R10 ;  /* 0x000b4800f3427825 */ /* 0x000fe200078e000a */
[----:B------:R-:W3:Y:S03]  /*6230*/  LDCU.64 UR16, c[0x0][0x3b8] ;  /* 0x00007700ff1077ac */ /* 0x000ee60008000a00 */
[----:B------:R-:W-:Y:S01]  /*6240*/  IMAD.WIDE.U32 R16, R0, UR5, RZ ;  /* 0x0000000500107c25 */ /* 0x000fe2000f8e00ff */
[----:B------:R-:W4:Y:S02]  /*6250*/  LDCU.64 UR18, c[0x0][0x388] ;  /* 0x00007100ff1277ac */ /* 0x000f240008000a00 */
[----:B------:R-:W2:Y:S02]  /*6260*/  LDC.64 R26, c[0x0][0x3d0] ;  /* 0x0000f400ff1a7b82 */ /* 0x000ea40000000a00 */
[----:B------:R-:W-:-:S06]  /*6270*/  SHF.L.U64.HI R17, R16, 0x3, R17 ;  /* 0x0000000310117819 */ /* 0x000fcc0000010211 */
[----:B------:R-:W4:Y:S01]  /*6280*/  LDC.64 R24, c[0x0][0x398] ;  /* 0x0000e600ff187b82 */ /* 0x000f220000000a00 */
[----:B-1----:R-:W-:Y:S02]  /*6290*/  IADD3 R10, P0, PT, R66, UR14, RZ ;  /* 0x0000000e420a7c10 */ /* 0x002fe4000ff1e0ff */
[----:B------:R-:W-:Y:S02]  /*62a0*/  SHF.L.U32 R16, R16, 0x3, RZ ;  /* 0x0000000310107819 */ /* 0x000fe400000006ff */
[----:B------:R-:W-:Y:S01]  /*62b0*/  IADD3.X R11, PT, PT, R67, UR15, RZ, P0, !PT ;  /* 0x0000000f430b7c10 */ /* 0x000fe200087fe4ff */
[----:B------:R-:W-:-:S04]  /*62c0*/  IMAD.WIDE.U32 R18, R236, UR6, RZ ;  /* 0x00000006ec127c25 */ /* 0x000fc8000f8e00ff */
[----:B------:R-:W-:-:S04]  /*62d0*/  IMAD.WIDE.U32 R10, R238, 0x8, R10 ;  /* 0x00000008ee0a7825 */ /* 0x000fc800078e000a */
[----:B------:R-:W-:Y:S01]  /*62e0*/  IMAD.WIDE.U32 R20, R239, 0x980, RZ ;  /* 0x00000980ef147825 */ /* 0x000fe200078e00ff */
[----:B------:R-:W5:Y:S03]  /*62f0*/  LDG.E.64.CONSTANT R8, desc[UR8][R10.64+-0x1300] ;  /* 0xffed00080a087981 */ /* 0x000f66000c1e9b00 */
[----:B------:R-:W-:Y:S01]  /*6300*/  IMAD.WIDE.U32 R16, R237, 0x8, R16 ;  /* 0x00000008ed107825 */ /* 0x000fe200078e0010 */
[----:B------:R-:W5:Y:S03]  /*6310*/  LDG.E.64.CONSTANT R6, desc[UR8][R10.64+-0x980] ;  /* 0xfff680080a067981 */ /* 0x000f66000c1e9b00 */
[----:B------:R-:W-:Y:S01]  /*6320*/  IMAD R69, R19, 0x980, RZ ;  /* 0x0000098013457824 */ /* 0x000fe200078e02ff */
[----:B------:R-:W5:Y:S01]  /*6330*/  LDG.E.64.CONSTANT R4, desc[UR8][R10.64+0x980] ;  /* 0x000980080a047981 */ /* 0x000f62000c1e9b00 */
[----:B------:R-:W-:Y:S01]  /*6340*/  IMAD.HI.U32 R240, R240, -0x55555555, RZ ;  /* 0xaaaaaaabf0f07827 */ /* 0x000fe200078e00ff */
[----:B------:R-:W-:-:S02]  /*6350*/  IADD3 R71, P0, PT, R16, UR12, RZ ;  /* 0x0000000c10477c10 */ /* 0x000fc4000ff1e0ff */
[----:B0-----:R0:W5:Y:S01]  /*6360*/  LDG.E.64.CONSTANT R2, desc[UR8][R10.64+0x1300] ;  /* 0x001300080a027981 */ /* 0x001162000c1e9b00 */
[C---:B------:R-:W-:Y:S01]  /*6370*/  IADD3 R73, P2, PT, R16.reuse, UR14, RZ ;  /* 0x0000000e10497c10 */ /* 0x040fe2000ff5e0ff */
[----:B------:R-:W-:Y:S01]  /*6380*/  IMAD.MOV.U32 R0, RZ, RZ, R66 ;  /* 0x000000ffff007224 */ /* 0x000fe200078e0042 */
[----:B---3--:R-:W-:Y:S01]  /*6390*/  IADD3 R75, P1, PT, R16, UR16, RZ ;  /* 0x00000010104b7c10 */ /* 0x008fe2000ff3e0ff */
[----:B----4-:R-:W-:Y:S01]  /*63a0*/  IMAD.WIDE.U32 R238, R238, 0x8, R24 ;  /* 0x00000008eeee7825 */ /* 0x010fe200078e0018 */
[C---:B------:R-:W-:Y:S02]  /*63b0*/  IADD3.X R66, PT, PT, R17.reuse, UR13, RZ, P0, !PT ;  /* 0x0000000d11427c10 */ /* 0x040fe400087fe4ff */
[C---:B------:R-:W-:Y:S02]  /*63c0*/  IADD3.X R68, PT, PT, R17.reuse, UR15, RZ, P2, !PT ;  /* 0x0000000f11447c10 */ /* 0x040fe400097fe4ff */
[----:B------:R-:W-:Y:S01]  /*63d0*/  IADD3.X R70, PT, PT, R17, UR17, RZ, P1, !PT ;  /* 0x0000001111467c10 */ /* 0x000fe20008ffe4ff */
[----:B0-----:R-:W-:Y:S01]  /*63e0*/  IMAD.WIDE.U32 R10, R18, 0x980, R20 ;  /* 0x00000980120a7825 */ /* 0x001fe200078e0014 */
[----:B------:R-:W-:-:S02]  /*63f0*/  SHF.R.U32.HI R240, RZ, 0x2, R240 ;  /* 0x00000002fff07819 */ /* 0x000fc400000116f0 */
[C---:B------:R-:W-:Y:S01]  /*6400*/  IADD3 R77, P1, PT, R16.reuse, UR18, RZ ;  /* 0x00000012104d7c10 */ /* 0x040fe2000ff3e0ff */
[----:B--2---:R-:W-:Y:S01]  /*6410*/  IMAD.WIDE.U32 R18, R243, 0x8, R22 ;  /* 0x00000008f3127825 */ /* 0x004fe200078e0016 */
[----:B------:R-:W-:Y:S02]  /*6420*/  IADD3 R79, P2, PT, R16, UR10, RZ ;  /* 0x0000000a104f7c10 */ /* 0x000fe4000ff5e0ff */
[----:B------:R-:W-:Y:S01]  /*6430*/  IADD3 R16, P3, PT, R26, -0x8, RZ ;  /* 0xfffffff81a107810 */ /* 0x000fe20007f7e0ff */
[----:B------:R-:W-:Y:S01]  /*6440*/  IMAD R241, R240, 0x3, -R241 ;  /* 0x00000003f0f17824 */ /* 0x000fe200078e0af1 */
[----:B------:R-:W-:Y:S02]  /*6450*/  IADD3 R30, P0, PT, R18, 0x10, RZ ;  /* 0x00000010121e7810 */ /* 0x000fe40007f1e0ff */
[C---:B------:R-:W-:Y:S02]  /*6460*/  IADD3.X R72, PT, PT, R17.reuse, UR19, RZ, P1, !PT ;  /* 0x0000001311487c10 */ /* 0x040fe40008ffe4ff */
[----:B------:R-:W-:Y:S01]  /*6470*/  IADD3.X R74, PT, PT, R17, UR11, RZ, P2, !PT ;  /* 0x0000000b114a7c10 */ /* 0x000fe200097fe4ff */
[----:B------:R-:W-:Y:S01]  /*6480*/  IMAD.X R31, RZ, RZ, R19, P0 ;  /* 0x000000ffff1f7224 */ /* 0x000fe200000e0613 */
[----:B------:R-:W-:-:S02]  /*6490*/  IADD3.X R17, PT, PT, R27, -0x1, RZ, P3, !PT ;  /* 0xffffffff1b117810 */ /* 0x000fc40001ffe4ff */
[----:B------:R-:W-:-:S07]  /*64a0*/  IADD3 R69, PT, PT, R11, R69, RZ ;  /* 0x000000450b457210 */ /* 0x000fce0007ffe0ff */
.L_x_6:
[C---:B------:R-:W-:Y:S01]  /*64b0*/  IADD3 R64, P0, PT, R0.reuse, R79, RZ ;  /* 0x0000004f00407210 */ /* 0x040fe20007f1e0ff */
[----:B------:R-:W2:Y:S04]  /*64c0*/  LDG.E.64 R210, desc[UR8][R12.64+-0x8] ;  /* 0xfffff8080cd27981 */ /* 0x000ea8000c1e1b00 */
[----:B------:R-:W-:Y:S01]  /*64d0*/  IMAD.X R65, R67, 0x1, R74, P0 ;  /* 0x0000000143417824 */ /* 0x000fe200000e064a */
[----:B------:R-:W3:Y:S04]  /*64e0*/  LDG.E.64 R202, desc[UR8][R12.64+0x8] ;  /* 0x000008080cca7981 */ /* 0x000ee8000c1e1b00 */
[----:B------:R-:W2:Y:S04]  /*64f0*/  LDG.E.64.CONSTANT R152, desc[UR8][R64.64+-0x8] ;  /* 0xfffff80840987981 */ /* 0x000ea8000c1e9b00 */
[----:B------:R-:W4:Y:S04]  /*6500*/  LDG.E.64.CONSTANT R20, desc[UR8][R64.64] ;  /* 0x0000000840147981 */ /* 0x000f28000c1e9b00 */
[----:B------:R-:W3:Y:S04]  /*6510*/  LDG.E.64.CONSTANT R106, desc[UR8][R64.64+-0x10] ;  /* 0xfffff008406a7981 */ /* 0x000ee8000c1e9b00 */
[----:B------:R-:W3:Y:S04]  /*6520*/  LDG.E.64.CONSTANT R112, desc[UR8][R64.64+0x8] ;  /* 0x0000080840707981 */ /* 0x000ee8000c1e9b00 */
[----:B------:R-:W3:Y:S01]  /*6530*/  LDG.E.64 R84, desc[UR8][R12.64] ;  /* 0x000000080c547981 */ /* 0x000ee2000c1e1b00 */
[----:B------:R-:W-:-:S03]  /*6540*/  IADD3 R24, P0, PT, R0, R71, RZ ;  /* 0x0000004700187210 */ /* 0x000fc60007f1e0ff */
[----:B------:R-:W3:Y:S02]  /*6550*/  LDG.E.64 R216, desc[UR8][R12.64+-0x10] ;  /* 0xfffff0080cd87981 */ /* 0x000ee4000c1e1b00 */
[----:B------:R-:W-:Y:S02]  /*6560*/  IMAD.X R25, R67, 0x1, R66, P0 ;  /* 0x0000000143197824 */ /* 0x000fe400000e0642 */
[----:B------:R-:W3:Y:S04]  /*6570*/  LDG.E.64 R184, desc[UR8][R14.64+0x8] ;  /* 0x000008080eb87981 */ /* 0x000ee8000c1e1b00 */
[----:B------:R-:W3:Y:S04]  /*6580*/  LDG.E.64.CONSTANT R198, desc[UR8][R64.64+0x980] ;  /* 0x0009800840c67981 */ /* 0x000ee8000c1e9b00 */
[----:B------:R-:W3:Y:S04]  /*6590*/  LDG.E.64.CONSTANT R22, desc[UR8][R24.64] ;  /* 0x0000000818167981 */ /* 0x000ee8000c1e9b00 */
[----:B------:R-:W3:Y:S04]  /*65a0*/  LDG.E.64 R192, desc[UR8][R14.64+-0x10] ;  /* 0xfffff0080ec07981 */ /* 0x000ee8000c1e1b00 */
[----:B------:R-:W3:Y:S01]  /*65b0*/  LDG.E.64.CONSTANT R200, desc[UR8][R64.64+-0x1300] ;  /* 0xffed000840c87981 */ /* 0x000ee2000c1e9b00 */
[----:B------:R-:W-:-:S03]  /*65c0*/  IADD3 R18, P0, PT, R0, R75, RZ ;  /* 0x0000004b00127210 */ /* 0x000fc60007f1e0ff */
[----:B------:R-:W3:Y:S04]  /*65d0*/  LDG.E.64.CONSTANT R212, desc[UR8][R24.64+-0x10] ;  /* 0xfffff00818d47981 */ /* 0x000ee8000c1e9b00 */
[----:B------:R-:W3:Y:S01]  /*65e0*/  LDG.E.64.CONSTANT R208, desc[UR8][R64.64+-0x980] ;  /* 0xfff6800840d07981 */ /* 0x000ee2000c1e9b00 */
[----:B------:R-:W-:-:S03]  /*65f0*/  IADD3.X R19, PT, PT, R67, R70, RZ, P0, !PT ;  /* 0x0000004643137210 */ /* 0x000fc600007fe4ff */
[----:B------:R-:W3:Y:S04]  /*6600*/  LDG.E.64 R90, desc[UR8][R14.64] ;  /* 0x000000080e5a7981 */ /* 0x000ee8000c1e1b00 */
[----:B------:R-:W3:Y:S04]  /*6610*/  LDG.E.64 R188, desc[UR8][R14.64+-0x8] ;  /* 0xfffff8080ebc7981 */ /* 0x000ee8000c1e1b00 */
[----:B------:R-:W3:Y:S04]  /*6620*/  LDG.E.64 R180, desc[UR8][R12.64+0x10] ;  /* 0x000010080cb47981 */ /* 0x000ee8000c1e1b00 */
[----:B------:R-:W3:Y:S04]  /*6630*/  LDG.E.64.CONSTANT R100, desc[UR8][R64.64+0x10] ;  /* 0x0000100840647981 */ /* 0x000ee8000c1e9b00 */
[----:B------:R-:W3:Y:S04]  /*6640*/  LDG.E.64.CONSTANT R204, desc[UR8][R24.64+-0x8] ;  /* 0xfffff80818cc7981 */ /* 0x000ee8000c1e9b00 */
[----:B------:R-:W3:Y:S04]  /*6650*/  LDG.E.64.CONSTANT R162, desc[UR8][R18.64+-0x1300] ;  /* 0xffed000812a27981 */ /* 0x000ee8000c1e9b00 */
[----:B------:R-:W3:Y:S04]  /*6660*/  LDG.E.64 R178, desc[UR8][R14.64+0x10] ;  /* 0x000010080eb27981 */ /* 0x000ee8000c1e1b00 */
[----:B------:R-:W3:Y:S04]  /*6670*/  LDG.E.64.CONSTANT R196, desc[UR8][R64.64+0x1300] ;  /* 0x0013000840c47981 */ /* 0x000ee8000c1e9b00 */
[----:B------:R-:W3:Y:S04]  /*6680*/  LDG.E.64.CONSTANT R154, desc[UR8][R18.64+0x980] ;  /* 0x00098008129a7981 */ /* 0x000ee8000c1e9b00 */
[----:B------:R-:W3:Y:S04]  /*6690*/  LDG.E.64.CONSTANT R114, desc[UR8][R18.64+-0x980] ;  /* 0xfff6800812727981 */ /* 0x000ee8000c1e9b00 */
[----:B------:R-:W3:Y:S01]  /*66a0*/  LDG.E.64.CONSTANT R194, desc[UR8][R18.64] ;  /* 0x0000000812c27981 */ /* 0x000ee2000c1e9b00 */
[----:B------:R-:W-:-:S02]  /*66b0*/  IMAD.MOV.U32 R26, RZ, RZ, R10 ;  /* 0x000000ffff1a7224 */ /* 0x000fc400078e000a */
[----:B------:R-:W-:Y:S01]  /*66c0*/  IMAD.MOV.U32 R27, RZ, RZ, R69 ;  /* 0x000000ffff1b7224 */ /* 0x000fe200078e0045 */
[----:B------:R-:W3:Y:S04]  /*66d0*/  LDG.E.64.CONSTANT R186, desc[UR8][R24.64+-0x980] ;  /* 0xfff6800818ba7981 */ /* 0x000ee8000c1e9b00 */
[----:B------:R-:W3:Y:S01]  /*66e0*/  LDG.E.64.CONSTANT R176, desc[UR8][R24.64+0x8] ;  /* 0x0000080818b07981 */ /* 0x000ee2000c1e9b00 */
[----:B------:R-:W-:-:S03]  /*66f0*/  IMAD.WIDE R36, R243, 0xb4800, R26 ;  /* 0x000b4800f3247825 */ /* 0x000fc600078e021a */
[----:B------:R-:W3:Y:S01]  /*6700*/  LDG.E.64.CONSTANT R96, desc[UR8][R18.64+0x1300] ;  /* 0x0013000812607981 */ /* 0x000ee2000c1e9b00 */
[----:B------:R-:W-:-:S03]  /*6710*/  IADD3 R34, P0, PT, R36, R79, RZ ;  /* 0x0000004f24227210 */ /* 0x000fc60007f1e0ff */
[----:B------:R-:W3:Y:S01]  /*6720*/  LDG.E.64.CONSTANT R102, desc[UR8][R24.64+-0x1300] ;  /* 0xffed000818667981 */ /* 0x000ee2000c1e9b00 */
[----:B------:R-:W-:Y:S01]  /*6730*/  IMAD.WIDE R80, R243, 0x8, R16 ;  /* 0x00000008f3507825 */ /* 0x000fe200078e0210 */
[----:B------:R-:W-:Y:S02]  /*6740*/  IADD3.X R35, PT, PT, R37, R74, RZ, P0, !PT ;  /* 0x0000004a25237210 */ /* 0x000fe400007fe4ff */
[----:B------:R-:W-:Y:S01]  /*6750*/  IADD3 R26, P0, PT, R238, R0, RZ ;  /* 0x00000000ee1a7210 */ /* 0x000fe20007f1e0ff */
[----:B------:R-:W3:Y:S04]  /*6760*/  LDG.E.64.CONSTANT R172, desc[UR8][R24.64+0x980] ;  /* 0x0009800818ac7981 */ /* 0x000ee8000c1e9b00 */
[----:B0-----:R-:W3:Y:S01]  /*6770*/  LDG.E.64.CONSTANT R174, desc[UR8][R24.64+0x10] ;  /* 0x0000100818ae7981 */ /* 0x001ee2000c1e9b00 */
[----:B------:R-:W-:-:S03]  /*6780*/  IMAD.X R27, R239, 0x1, R67, P0 ;  /* 0x00000001ef1b7824 */ /* 0x000fc600000e0643 */
[----:B------:R-:W3:Y:S04]  /*6790*/  LDG.E.64 R150, desc[UR8][R80.64] ;  /* 0x0000000850967981 */ /* 0x000ee8000c1e1b00 */
[----:B------:R-:W3:Y:S04]  /*67a0*/  LDG.E.64.CONSTANT R28, desc[UR8][R34.64+-0xb4800] ;  /* 0xf4b80008221c7981 */ /* 0x000ee8000c1e9b00 */
[----:B------:R-:W3:Y:S04]  /*67b0*/  LDG.E.64 R98, desc[UR8][R30.64+-0x8] ;  /* 0xfffff8081e627981 */ /* 0x000ee8000c1e1b00 */
[----:B------:R-:W3:Y:S04]  /*67c0*/  LDG.E.64.CONSTANT R32, desc[UR8][R64.64+0xb4800] ;  /* 0x0b48000840207981 */ /* 0x000ee8000c1e9b00 */
[----:B------:R-:W3:Y:S04]  /*67d0*/  LDG.E.64.CONSTANT R140, desc[UR8][R26.64+0x12f0] ;  /* 0x0012f0081a8c7981 */ /* 0x000ee8000c1e9b00 */
[----:B------:R-:W3:Y:S04]  /*67e0*/  LDG.E.64.CONSTANT R146, desc[UR8][R24.64+0x1300] ;  /* 0x0013000818927981 */ /* 0x000ee8000c1e9b00 */
[----:B------:R-:W3:Y:S04]  /*67f0*/  LDG.E.64 R86, desc[UR8][R30.64+-0x10] ;  /* 0xfffff0081e567981 */ /* 0x000ee8000c1e1b00 */
[----:B------:R0:W3:Y:S04]  /*6800*/  LDG.E.64.CONSTANT R118, desc[UR8][R34.64+-0x169000] ;  /* 0xe970000822767981 */ /* 0x0000e8000c1e9b00 */
[----:B------:R-:W3:Y:S04]  /*6810*/  LDG.E.64 R126, desc[UR8][R80.64+-0x8] ;  /* 0xfffff808507e7981 */ /* 0x000ee8000c1e1b00 */
[----:B------:R-:W3:Y:S04]  /*6820*/  LDG.E.64.CONSTANT R166, desc[UR8][R26.64+-0x1310] ;  /* 0xffecf0081aa67981 */ /* 0x000ee8000c1e9b00 */
[----:B------:R-:W3:Y:S04]  /*6830*/  LDG.E.64.CONSTANT R158, desc[UR8][R26.64+-0x1308] ;  /* 0xffecf8081a9e7981 */ /* 0x000ee8000c1e9b00 */
[----:B------:R-:W3:Y:S01]  /*6840*/  LDG.E.64.CONSTANT R110, desc[UR8][R26.64+0x12f8] ;  /* 0x0012f8081a6e7981 */ /* 0x000ee2000c1e9b00 */
[----:B------:R-:W-:-:S03]  /*6850*/  IADD3 R48, P0, PT, R36, R71, RZ ;  /* 0x0000004724307210 */ /* 0x000fc60007f1e0ff */
[----:B------:R-:W3:Y:S02]  /*6860*/  LDG.E.64.CONSTANT R148, desc[UR8][R26.64+-0x990] ;  /* 0xfff670081a947981 */ /* 0x000ee4000c1e9b00 */
[----:B------:R-:W-:Y:S02]  /*6870*/  IMAD.X R49, R37, 0x1, R66, P0 ;  /* 0x0000000125317824 */ /* 0x000fe400000e0642 */
[----:B------:R-:W3:Y:S04]  /*6880*/  LDG.E.64.CONSTANT R136, desc[UR8][R26.64+0x970] ;  /* 0x000970081a887981 */ /* 0x000ee8000c1e9b00 */
[----:B------:R-:W3:Y:S04]  /*6890*/  LDG.E.64.CONSTANT R168, desc[UR8][R26.64+-0x988] ;  /* 0xfff678081aa87981 */ /* 0x000ee8000c1e9b00 */
[----:B------:R-:W3:Y:S04]  /*68a0*/  LDG.E.64.CONSTANT R120, desc[UR8][R26.64+-0x12f8] ;  /* 0xffed08081a787981 */ /* 0x000ee8000c1e9b00 */
[----:B------:R-:W3:Y:S01]  /*68b0*/  LDG.E.64.CONSTANT R108, desc[UR8][R26.64+0x1308] ;  /* 0x001308081a6c7981 */ /* 0x000ee2000c1e9b00 */
[----:B0-----:R-:W-:-:S03]  /*68c0*/  IADD3 R34, P0, PT, R0, R73, RZ ;  /* 0x0000004900227210 */ /* 0x001fc60007f1e0ff */
[----:B------:R-:W3:Y:S04]  /*68d0*/  LDG.E.64.CONSTANT R144, desc[UR8][R26.64+-0x970] ;  /* 0xfff690081a907981 */ /* 0x000ee8000c1e9b00 */
[----:B------:R-:W3:Y:S04]  /*68e0*/  LDG.E.64.CONSTANT R104, desc[UR8][R26.64+0x990] ;  /* 0x000990081a687981 */ /* 0x000ee8000c1e9b00 */
[----:B------:R-:W3:Y:S04]  /*68f0*/  LDG.E.64.CONSTANT R170, desc[UR8][R48.64+-0x169000] ;  /* 0xe970000830aa7981 */ /* 0x000ee8000c1e9b00 */
[----:B------:R-:W3:Y:S04]  /*6900*/  LDG.E.64.CONSTANT R142, desc[UR8][R26.64+-0x12f0] ;  /* 0xffed10081a8e7981 */ /* 0x000ee8000c1e9b00 */
[----:B------:R-:W3:Y:S04]  /*6910*/  LDG.E.64.CONSTANT R160, desc[UR8][R26.64+0x978] ;  /* 0x000978081aa07981 */ /* 0x000ee8000c1e9b00 */
[----:B------:R-:W3:Y:S01]  /*6920*/  LDG.E.64.CONSTANT R164, desc[UR8][R26.64+-0x978] ;  /* 0xfff688081aa47981 */ /* 0x000ee2000c1e9b00 */
[----:B------:R-:W-:-:S02]  /*6930*/  IADD3.X R35, PT, PT, R67, R68, RZ, P0, !PT ;  /* 0x0000004443237210 */ /* 0x000fc400007fe4ff */
[----:B------:R-:W-:Y:S01]  /*6940*/  IADD3 R62, P0, PT, R36, R73, RZ ;  /* 0x00000049243e7210 */ /* 0x000fe20007f1e0ff */
[----:B------:R-:W3:Y:S04]  /*6950*/  LDG.E.64.CONSTANT R134, desc[UR8][R26.64+0x988] ;  /* 0x000988081a867981 */ /* 0x000ee8000c1e9b00 */
[----:B------:R-:W-:Y:S01]  /*6960*/  IMAD.X R63, R37, 0x1, R68, P0 ;  /* 0x00000001253f7824 */ /* 0x000fe200000e0644 */
        /* <DEDUP_REMOVED lines=12> */
[----:B------:R0:W3:Y:S04]  /*6a30*/  LDG.E.64.CONSTANT R46, desc[UR8][R62.64+-0xb3e80] ;  /* 0xf4c180083e2e7981 */ /* 0x0000e8000c1e9b00 */
        /* <DEDUP_REMOVED lines=8> */
[----:B------:R-:W3:Y:S01]  /*6ac0*/  LDG.E.64.CONSTANT R58, desc[UR8][R24.64+0x169000] ;  /* 0x16900008183a7981 */ /* 0x000ee2000c1e9b00 */
[----:B------:R-:W-:-:S05]  /*6ad0*/  IADD3 R60, P0, PT, R0, R77, RZ ;  /* 0x0000004d003c7210 */ /* 0x000fca0007f1e0ff */
[----:B------:R-:W-:-:S05]  /*6ae0*/  IMAD.X R61, R67, 0x1, R72, P0 ;  /* 0x00000001433d7824 */ /* 0x000fca00000e0648 */
[----:B------:R-:W3:Y:S01]  /*6af0*/  LDG.E.64 R82, desc[UR8][R60.64] ;  /* 0x000000083c527981 */ /* 0x000ee2000c1e1b00 */
[----:B--2---:R-:W-:Y:S02]  /*6b00*/  DMUL R206, R152, R210 ;  /* 0x000000d298ce7228 */ /* 0x004fe40000000000 */
[----:B----4-:R-:W-:Y:S02]  /*6b10*/  DMUL R156, R20, 0.75 ;  /* 0x3fe80000149c7828 */ /* 0x010fe40000000000 */
[----:B---3--:R-:W-:Y:S02]  /*6b20*/  DMUL R214, R106, 0.75 ;  /* 0x3fe800006ad67828 */ /* 0x008fe40000000000 */
[----:B------:R-:W-:-:S04]  /*6b30*/  DMUL R182, R112, R202 ;  /* 0x000000ca70b67228 */ /* 0x000fc80000000000 */
[----:B------:R-:W-:Y:S02]  /*6b40*/  DFMA R190, -R156, R84, R206 ;  /* 0x000000549cbe722b */ /* 0x000fe400000001ce */
[----:B0-----:R-:W-:Y:S02]  /*6b50*/  DMUL R62, R20, 3 ;  /* 0x40080000143e7828 */ /* 0x001fe40000000000 */
        /* <DEDUP_REMOVED lines=8> */
[----:B------:R-:W-:Y:S02]  /*6be0*/  DFMA R222, R214, R212, -R222 ;  /* 0x000000d4d6de722b */ /* 0x000fe400000008de */
[----:B------:R-:W-:Y:S02]  /*6bf0*/  DMUL R214, R208, 3 ;  /* 0x40080000d0d67828 */ /* 0x000fe40000000000 */
[----:B------:R-:W-:Y:S02]  /*6c00*/  DFMA R220, R62, R90, R220 ;  /* 0x0000005a3edc722b */ /* 0x000fe400000000dc */
[----:B------:R-:W-:Y:S02]  /*6c10*/  DMUL R212, R112, 3 ;  /* 0x4008000070d47828 */ /* 0x000fe40000000000 */
[----:B------:R-:W-:-:S02]  /*6c20*/  DMUL R208, R208, R188 ;  /* 0x000000bcd0d07228 */ /* 0x000fc40000000000 */
[----:B------:R-:W-:Y:S02]  /*6c30*/  DFMA R206, R100, R180, R206 ;  /* 0x000000b464ce722b */ /* 0x000fe400000000ce */
[----:B------:R-:W-:Y:S02]  /*6c40*/  DFMA R214, R188, R214, R220 ;  /* 0x000000d6bcd6722b */ /* 0x000fe400000000dc */
[----:B------:R-:W-:Y:S02]  /*6c50*/  DFMA R222, R210, R204, R222 ;  /* 0x000000ccd2de722b */ /* 0x000fe400000000de */
[----:B------:R-:W-:Y:S02]  /*6c60*/  DMUL R204, R200, 0.75 ;  /* 0x3fe80000c8cc7828 */ /* 0x000fe40000000000 */
[----:B------:R-:W-:Y:S02]  /*6c70*/  DFMA R200, -R156, R90, R208 ;  /* 0x0000005a9cc8722b */ /* 0x000fe400000001d0 */
[----:B------:R-:W-:-:S02]  /*6c80*/  DMUL R216, R192, R162 ;  /* 0x000000a2c0d87228 */ /* 0x000fc40000000000 */
[----:B------:R-:W-:Y:S02]  /*6c90*/  DFMA R202, R202, R212, R206 ;  /* 0x000000d4caca722b */ /* 0x000fe400000000ce */
[----:B------:R-:W-:Y:S02]  /*6ca0*/  DMUL R212, R198, 3 ;  /* 0x40080000c6d47828 */ /* 0x000fe40000000000 */
[----:B------:R-:W-:Y:S02]  /*6cb0*/  DFMA R206, R196, R178, R208 ;  /* 0x000000b2c4ce722b */ /* 0x000fe400000000d0 */
[----:B------:R-:W-:Y:S02]  /*6cc0*/  DFMA R208, -R204, R192, R200 ;  /* 0x000000c0ccd0722b */ /* 0x000fe400000001c8 */
[----:B------:R-:W-:Y:S02]  /*6cd0*/  DFMA R214, R214, 2, R216 ;  /* 0x40000000d6d6782b */ /* 0x000fe400000000d8 */
[----:B------:R-:W-:-:S02]  /*6ce0*/  DMUL R198, R184, R154 ;  /* 0x0000009ab8c67228 */ /* 0x000fc40000000000 */
[----:B------:R-:W-:Y:S02]  /*6cf0*/  DMUL R200, R188, R114 ;  /* 0x00000072bcc87228 */ /* 0x000fe40000000000 */
[----:B------:R-:W-:Y:S02]  /*6d00*/  DFMA R212, R184, R212, R206 ;  /* 0x000000d4b8d4722b */ /* 0x000fe400000000ce */
[----:B------:R-:W-:Y:S02]  /*6d10*/  DMUL R206, R196, 0.75 ;  /* 0x3fe80000c4ce7828 */ /* 0x000fe40000000000 */
[C---:B------:R-:W-:Y:S02]  /*6d20*/  DMUL R196, R194.reuse, 0.75 ;  /* 0x3fe80000c2c47828 */ /* 0x040fe40000000000 */
[----:B------:R-:W-:Y:S02]  /*6d30*/  DMUL R194, R194, 3 ;  /* 0x40080000c2c27828 */ /* 0x000fe40000000000 */
[----:B------:R-:W-:-:S02]  /*6d40*/  DADD R216, R214, R198 ;  /* 0x00000000d6d87229 */ /* 0x000fc400000000c6 */
[----:B------:R-:W-:Y:S02]  /*6d50*/  DFMA R208, R208, 2, R200 ;  /* 0x40000000d0d0782b */ /* 0x000fe400000000c8 */
[----:B------:R-:W-:Y:S02]  /*6d60*/  DFMA R212, R62, R90, R212 ;  /* 0x0000005a3ed4722b */ /* 0x000fe400000000d4 */
[----:B------:R-:W-:Y:S02]  /*6d70*/  DMUL R204, R114, 3 ;  /* 0x4008000072cc7828 */ /* 0x000fe40000000000 */
[----:B------:R-:W-:Y:S02]  /*6d80*/  DFMA R216, R90, R194, R216 ;  /* 0x000000c25ad8722b */ /* 0x000fe400000000d8 */
[----:B------:R-:W-:Y:S02]  /*6d90*/  DMUL R214, R162, 0.75 ;  /* 0x3fe80000a2d67828 */ /* 0x000fe40000000000 */
[----:B------:R-:W-:-:S02]  /*6da0*/  DFMA R208, R90, -R196, R208 ;  /* 0x800000c45ad0722b */ /* 0x000fc400000000d0 */
[----:B------:R-:W-:Y:S02]  /*6db0*/  DFMA R210, -R210, R22, R222 ;  /* 0x00000016d2d2722b */ /* 0x000fe400000001de */
[----:B------:R-:W-:Y:S02]  /*6dc0*/  DFMA R202, R84, R62, R202 ;  /* 0x0000003e54ca722b */ /* 0x000fe400000000ca */
[----:B------:R-:W-:Y:S02]  /*6dd0*/  DFMA R190, -R156, R90, R190 ;  /* 0x0000005a9cbe722b */ /* 0x000fe400000001be */
[----:B------:R-:W-:Y:S02]  /*6de0*/  DFMA R212, R212, 2, R200 ;  /* 0x40000000d4d4782b */ /* 0x000fe400000000c8 */
[----:B------:R-:W-:Y:S02]  /*6df0*/  DFMA R204, R188, R204, R216 ;  /* 0x000000ccbccc722b */ /* 0x000fe400000000d8 */
[----:B------:R-:W-:-:S02]  /*6e00*/  DFMA R208, R192, -R214, R208 ;  /* 0x800000d6c0d0722b */ /* 0x000fc400000000d0 */
[----:B------:R-:W-:Y:S02]  /*6e10*/  DADD R188, -R22, R186 ;  /* 0x0000000016bc7229 */ /* 0x000fe400000001ba */
[----:B------:R-:W-:Y:S02]  /*6e20*/  DFMA R176, R202, R176, R210 ;  /* 0x000000b0cab0722b */ /* 0x000fe400000000d2 */
[----:B------:R-:W-:Y:S02]  /*6e30*/  DFMA R190, R178, -R206, R190 ;  /* 0x800000ceb2be722b */ /* 0x000fe400000000be */
[----:B------:R-:W-:Y:S02]  /*6e40*/  DMUL R192, R154, 3 ;  /* 0x400800009ac07828 */ /* 0x000fe40000000000 */
[----:B------:R-:W-:Y:S02]  /*6e50*/  DFMA R212, R178, R96, R212 ;  /* 0x00000060b2d4722b */ /* 0x000fe400000000d4 */
[----:B------:R-:W-:-:S02]  /*6e60*/  DMUL R186, R100, 0.75 ;  /* 0x3fe8000064ba7828 */ /* 0x000fc40000000000 */
[----:B------:R-:W-:Y:S02]  /*6e70*/  DFMA R182, -R156, R84, R182 ;  /* 0x000000549cb6722b */ /* 0x000fe400000001b6 */
[----:B------:R-:W-:Y:S02]  /*6e80*/  DMUL R188, R204, R188 ;  /* 0x000000bcccbc7228 */ /* 0x000fe40000000000 */
[----:B------:R-:W-:Y:S02]  /*6e90*/  DADD R102, -R22, R102 ;  /* 0x0000000016667229 */ /* 0x000fe40000000166 */
[----:B------:R-:W-:Y:S02]  /*6ea0*/  DFMA R190, R190, 2, R198 ;  /* 0x40000000bebe782b */ /* 0x000fe400000000c6 */
[----:B------:R-:W-:Y:S02]  /*6eb0*/  DFMA R192, R184, R192, R212 ;  /* 0x000000c0b8c0722b */ /* 0x000fe400000000d4 */
[----:B------:R-:W-:-:S02]  /*6ec0*/  DFMA R182, R180, -R186, R182 ;  /* 0x800000bab4b6722b */ /* 0x000fc400000000b6 */
[----:B------:R-:W-:Y:S02]  /*6ed0*/  DFMA R176, -R202, R22, R176 ;  /* 0x00000016cab0722b */ /* 0x000fe400000001b0 */
[----:B------:R-:W-:Y:S02]  /*6ee0*/  DFMA R188, R208, R102, R188 ;  /* 0x00000066d0bc722b */ /* 0x000fe400000000bc */
[C---:B------:R-:W-:Y:S02]  /*6ef0*/  DFMA R190, R90.reuse, -R196, R190 ;  /* 0x800000c45abe722b */ /* 0x040fe400000000be */
[----:B------:R-:W-:Y:S02]  /*6f00*/  DFMA R192, R90, R194, R192 ;  /* 0x000000c25ac0722b */ /* 0x000fe400000000c0 */
[----:B------:R-:W-:Y:S02]  /*6f10*/  DMUL R184, R96, 0.75 ;  /* 0x3fe8000060b87828 */ /* 0x000fe40000000000 */
[----:B------:R-:W-:-:S02]  /*6f20*/  DADD R180, -R22, R172 ;  /* 0x0000000016b47229 */ /* 0x000fc400000001ac */
[----:B------:R-:W-:Y:S02]  /*6f30*/  DFMA R102, R182, R174, R176 ;  /* 0x000000aeb666722b */ /* 0x000fe400000000b0 */
[----:B------:R-:W-:Y:S02]  /*6f40*/  DMUL R172, R28, R150 ;  /* 0x000000961cac7228 */ /* 0x000fe40000000000 */
[----:B------:R-:W-:Y:S02]  /*6f50*/  DMUL R174, R32, R98 ;  /* 0x0000006220ae7228 */ /* 0x000fe40000000000 */
[----:B------:R-:W-:Y:S02]  /*6f60*/  DFMA R184, R178, -R184, R190 ;  /* 0x800000b8b2b8722b */ /* 0x000fe400000000be */
[----:B------:R-:W-:Y:S02]  /*6f70*/  DFMA R188, R192, R180, R188 ;  /* 0x000000b4c0bc722b */ /* 0x000fe400000000bc */
[----:B------:R-:W-:-:S02]  /*6f80*/  DMUL R186, R106, R140 ;  /* 0x0000008c6aba7228 */ /* 0x000fc40000000000 */
[----:B------:R-:W-:Y:S02]  /*6f90*/  DADD R146, -R22, R146 ;  /* 0x0000000016927229 */ /* 0x000fe40000000192 */
[----:B------:R-:W-:Y:S02]  /*6fa0*/  DMUL R178, R118, 0.75 ;  /* 0x3fe8000076b27828 */ /* 0x000fe40000000000 */
[----:B------:R-:W-:Y:S02]  /*6fb0*/  DFMA R176, -R156, R86, R172 ;  /* 0x000000569cb0722b */ /* 0x000fe400000001ac */
[----:B------:R-:W-:Y:S02]  /*6fc0*/  DFMA R180, R118, R126, R174 ;  /* 0x0000007e76b4722b */ /* 0x000fe400000000ae */
[----:B------:R-:W-:Y:S02]  /*6fd0*/  DFMA R102, -R182, R22, R102 ;  /* 0x00000016b666722b */ /* 0x000fe40000000166 */
[----:B------:R-:W-:-:S02]  /*6fe0*/  DFMA R186, R106, R166, -R186 ;  /* 0x000000a66aba722b */ /* 0x000fc400000008ba */
[----:B------:R-:W-:Y:S02]  /*6ff0*/  DMUL R182, R106, 8 ;  /* 0x402000006ab67828 */ /* 0x000fe40000000000 */
[----:B------:R-:W-:Y:S02]  /*7000*/  DFMA R146, R184, R146, R188 ;  /* 0x00000092b892722b */ /* 0x000fe400000000bc */
[----:B------:R-:W-:Y:S02]  /*7010*/  DFMA R176, -R178, R126, R176 ;  /* 0x0000007eb2b0722b */ /* 0x000fe400000001b0 */
[----:B------:R-:W-:Y:S02]  /*7020*/  DMUL R106, R28, 3 ;  /* 0x400800001c6a7828 */ /* 0x000fe40000000000 */
[----:B------:R-:W-:Y:S02]  /*7030*/  DFMA R180, R62, R86, R180 ;  /* 0x000000563eb4722b */ /* 0x000fe400000000b4 */
[----:B------:R-:W-:-:S02]  /*7040*/  DADD R184, R158, -R110 ;  /* 0x000000009eb87229 */ /* 0x000fc4000000086e */
[----:B------:R-:W-:Y:S02]  /*7050*/  DMUL R126, R176, R22 ;  /* 0x00000016b07e7228 */ /* 0x000fe40000000000 */
[----:B------:R-:W-:Y:S02]  /*7060*/  DADD R178, -R148, R136 ;  /* 0x0000000094b27229 */ /* 0x000fe40000000188 */
[----:B------:R-:W-:Y:S02]  /*7070*/  DFMA R150, R150, R106, R180 ;  /* 0x0000006a9696722b */ /* 0x000fe400000000b4 */
[----:B------:R-:W-:Y:S01]  /*7080*/  DFMA R184, R168, -8, R184 ;  /* 0xc0200000a8b8782b */ /* 0x000fe200000000b8 */
[----:B------:R-:W-:Y:S01]  /*7090*/  UMOV UR6, 0x1c71c71c ;  /* 0x1c71c71c00067882 */ /* 0x000fe20000000000 */
[----:B------:R-:W-:Y:S01]  /*70a0*/  DADD R106, R120, -R108 ;  /* 0x00000000786a7229 */ /* 0x000fe2000000086c */
[----:B------:R-:W-:Y:S01]  /*70b0*/  UMOV UR7, 0x3f7c71c7 ;  /* 0x3f7c71c700077882 */ /* 0x000fe20000000000 */
[----:B------:R-:W-:Y:S01]  /*70c0*/  DADD R148, R148, -R144 ;  /* 0x0000000094947229 */ /* 0x000fe20000000890 */
[----:B------:R-:W-:Y:S01]  /*70d0*/  UMOV UR4, 0x55555555 ;  /* 0x5555555500047882 */ /* 0x000fe20000000000 */
[----:B------:R-:W-:Y:S01]  /*70e0*/  DADD R136, R136, -R104 ;  /* 0x0000000088887229 */ /* 0x000fe20000000868 */
[----:B------:R-:W-:Y:S01]  /*70f0*/  UMOV UR5, 0x3fc55555 ;  /* 0x3fc5555500057882 */ /* 0x000fe20000000000 */
[----:B------:R-:W-:Y:S01]  /*7100*/  DFMA R170, R176, R170, -R126 ;  /* 0x000000aab0aa722b */ /* 0x000fe2000000087e */
[----:B------:R-:W-:Y:S01]  /*7110*/  UMOV UR10, 0xd6ac6977 ;  /* 0xd6ac6977000a7882 */ /* 0x000fe20000000000 */
[----:B------:R-:W-:Y:S01]  /*7120*/  DFMA R178, R178, R182, R186 ;  /* 0x000000b6b2b2722b */ /* 0x000fe200000000ba */
[----:B------:R-:W-:Y:S01]  /*7130*/  UMOV UR11, 0x3fb2b324 ;  /* 0x3fb2b324000b7882 */ /* 0x000fe20000000000 */
[----:B------:R-:W-:Y:S01]  /*7140*/  DMUL R126, R162, R142 ;  /* 0x0000008ea27e7228 */ /* 0x000fe20000000000 */
[----:B------:R-:W2:Y:S01]  /*7150*/  LDG.E.64.CONSTANT R180, desc[UR8][R64.64+0xb5180] ;  /* 0x0b51800840b47981 */ /* 0x000ea2000c1e9b00 */
[----:B------:R-:W-:-:S02]  /*7160*/  DFMA R184, R160, 8, R184 ;  /* 0x40200000a0b8782b */ /* 0x000fc400000000b8 */
[----:B------:R-:W-:Y:S01]  /*7170*/  DMUL R152, R152, 8 ;  /* 0x4020000098987828 */ /* 0x000fe20000000000 */
[----:B------:R-:W3:Y:S01]  /*7180*/  LDG.E.64.CONSTANT R176, desc[UR8][R64.64+0xb3500] ;  /* 0x0b35000840b07981 */ /* 0x000ee2000c1e9b00 */
[----:B------:R-:W-:Y:S02]  /*7190*/  DFMA R106, R164, -8, R106 ;  /* 0xc0200000a46a782b */ /* 0x000fe4000000006a */
[----:B------:R-:W-:Y:S01]  /*71a0*/  DFMA R148, R168, -8, R148 ;  /* 0xc0200000a894782b */ /* 0x000fe20000000094 */
[----:B------:R-:W4:Y:S01]  /*71b0*/  LDG.E.64.CONSTANT R186, desc[UR8][R24.64+0xb47f0] ;  /* 0x0b47f00818ba7981 */ /* 0x000f22000c1e9b00 */
[----:B------:R-:W-:Y:S02]  /*71c0*/  DFMA R168, R160, -8, R136 ;  /* 0xc0200000a0a8782b */ /* 0x000fe40000000088 */
[----:B------:R-:W-:Y:S01]  /*71d0*/  DADD R120, -R158, R120 ;  /* 0x000000009e787229 */ /* 0x000fe20000000178 */
[----:B------:R-:W4:Y:S01]  /*71e0*/  LDG.E.64.CONSTANT R182, desc[UR8][R24.64+0xb47f8] ;  /* 0x0b47f80818b67981 */ /* 0x000f22000c1e9b00 */
[----:B------:R-:W-:-:S02]  /*71f0*/  DFMA R126, R162, R166, -R126 ;  /* 0x000000a6a27e722b */ /* 0x000fc4000000087e */
[----:B------:R-:W-:Y:S01]  /*7200*/  DMUL R136, R162, 8 ;  /* 0x40200000a2887828 */ /* 0x000fe20000000000 */
[----:B------:R-:W4:Y:S01]  /*7210*/  LDG.E.64.CONSTANT R166, desc[UR8][R24.64+0xb4808] ;  /* 0x0b48080818a67981 */ /* 0x000f22000c1e9b00 */
[----:B------:R-:W-:Y:S02]  /*7220*/  DFMA R152, R184, -R152, R178 ;  /* 0x80000098b898722b */ /* 0x000fe400000000b2 */
[----:B------:R-:W-:Y:S01]  /*7230*/  DFMA R106, R134, 8, R106 ;  /* 0x40200000866a782b */ /* 0x000fe2000000006a */
[----:B------:R-:W3:Y:S01]  /*7240*/  LDG.E.64.CONSTANT R184, desc[UR8][R64.64+0xb3e80] ;  /* 0x0b3e800840b87981 */ /* 0x000ee2000c1e9b00 */
[----:B------:R-:W-:Y:S02]  /*7250*/  DMUL R112, R112, 8 ;  /* 0x4020000070707828 */ /* 0x000fe40000000000 */
[----:B------:R-:W-:Y:S01]  /*7260*/  DMUL R158, R162, R36 ;  /* 0x00000024a29e7228 */ /* 0x000fe20000000000 */
[----:B------:R-:W4:Y:S01]  /*7270*/  LDG.E.64.CONSTANT R178, desc[UR8][R24.64+0x21d800] ;  /* 0x21d8000818b27981 */ /* 0x000f22000c1e9b00 */
[----:B------:R-:W-:-:S02]  /*7280*/  DADD R160, R138, -R38 ;  /* 0x000000008aa07229 */ /* 0x000fc40000000826 */
[----:B------:R-:W-:Y:S02]  /*7290*/  DFMA R148, R164, 8, R148 ;  /* 0x40200000a494782b */ /* 0x000fe40000000094 */
[----:B------:R-:W-:Y:S01]  /*72a0*/  DFMA R120, R120, R136, R126 ;  /* 0x000000887878722b */ /* 0x000fe2000000007e */
[----:B------:R-:W2:Y:S01]  /*72b0*/  LDG.E.64.CONSTANT R164, desc[UR8][R24.64+0xb3500] ;  /* 0x0b35000818a47981 */ /* 0x000ea2000c1e9b00 */
[----:B------:R-:W-:Y:S02]  /*72c0*/  DMUL R114, R114, 8 ;  /* 0x4020000072727828 */ /* 0x000fe40000000000 */
[----:B------:R-:W-:Y:S02]  /*72d0*/  DFMA R106, R106, R112, R152 ;  /* 0x000000706a6a722b */ /* 0x000fe40000000098 */
[----:B------:R-:W-:Y:S01]  /*72e0*/  DFMA R158, R162, R132, -R158 ;  /* 0x00000084a29e722b */ /* 0x000fe2000000089e */
[----:B------:R-:W4:Y:S01]  /*72f0*/  LDG.E.64.CONSTANT R152, desc[UR8][R26.64+0xb5b10] ;  /* 0x0b5b10081a987981 */ /* 0x000f22000c1e9b00 */
[----:B------:R-:W-:-:S02]  /*7300*/  DMUL R112, R118, R124 ;  /* 0x0000007c76707228 */ /* 0x000fc40000000000 */
[----:B------:R-:W-:Y:S02]  /*7310*/  DADD R126, -R40, R128 ;  /* 0x00000000287e7229 */ /* 0x000fe40000000180 */
[----:B------:R-:W-:Y:S02]  /*7320*/  DFMA R160, R44, -8, R160 ;  /* 0xc02000002ca0782b */ /* 0x000fe400000000a0 */
[----:B------:R-:W-:Y:S02]  /*7330*/  DADD R162, R116, -R42 ;  /* 0x0000000074a27229 */ /* 0x000fe4000000082a */
[----:B------:R-:W-:Y:S02]  /*7340*/  DFMA R168, R134, 8, R168 ;  /* 0x4020000086a8782b */ /* 0x000fe400000000a8 */
[----:B------:R-:W-:Y:S01]  /*7350*/  DFMA R120, R148, -R114, R120 ;  /* 0x800000729478722b */ /* 0x000fe20000000078 */
[----:B------:R-:W4:Y:S01]  /*7360*/  LDG.E.64.CONSTANT R134, desc[UR8][R26.64+0xb5170] ;  /* 0x0b5170081a867981 */ /* 0x000f22000c1e9b00 */
[----:B------:R-:W-:-:S02]  /*7370*/  DMUL R154, R154, 8 ;  /* 0x402000009a9a7828 */ /* 0x000fc40000000000 */
[----:B------:R-:W-:Y:S02]  /*7380*/  DADD R144, -R144, R104 ;  /* 0x0000000090907229 */ /* 0x000fe40000000168 */
[----:B------:R-:W-:Y:S02]  /*7390*/  DFMA R106, -R100, R142, R106 ;  /* 0x0000008e646a722b */ /* 0x000fe4000000016a */
[----:B------:R-:W-:Y:S01]  /*73a0*/  DADD R104, R40, -R50 ;  /* 0x0000000028687229 */ /* 0x000fe20000000832 */
[----:B------:R-:W4:Y:S01]  /*73b0*/  LDG.E.64.CONSTANT R142, desc[UR8][R26.64+0xb3e78] ;  /* 0x0b3e78081a8e7981 */ /* 0x000f22000c1e9b00 */
[----:B------:R-:W-:Y:S02]  /*73c0*/  DFMA R132, R118, R132, -R112 ;  /* 0x000000847684722b */ /* 0x000fe40000000870 */
[----:B------:R-:W-:Y:S02]  /*73d0*/  DFMA R126, R136, R126, R158 ;  /* 0x0000007e887e722b */ /* 0x000fe4000000009e */
[----:B------:R-:W-:Y:S01]  /*73e0*/  DFMA R160, R122, 8, R160 ;  /* 0x402000007aa0782b */ /* 0x000fe200000000a0 */
[----:B------:R-:W4:Y:S01]  /*73f0*/  LDG.E.64.CONSTANT R136, desc[UR8][R26.64+0xb5178] ;  /* 0x0b5178081a887981 */ /* 0x000f22000c1e9b00 */
[----:B------:R-:W-:-:S02]  /*7400*/  DFMA R162, R46, -8, R162 ;  /* 0xc02000002ea2782b */ /* 0x000fc400000000a2 */
[----:B------:R-:W-:Y:S02]  /*7410*/  DADD R112, -R110, R108 ;  /* 0x000000006e707229 */ /* 0x000fe4000000016c */
[----:B------:R-:W-:Y:S02]  /*7420*/  DFMA R120, R168, R154, R120 ;  /* 0x0000009aa878722b */ /* 0x000fe40000000078 */
[----:B------:R-:W-:Y:S01]  /*7430*/  DADD R116, -R138, R116 ;  /* 0x000000008a747229 */ /* 0x000fe20000000174 */
[----:B------:R-:W4:Y:S01]  /*7440*/  LDG.E.64.CONSTANT R168, desc[UR8][R18.64+0xb4800] ;  /* 0x0b48000812a87981 */ /* 0x000f22000c1e9b00 */
[----:B------:R-:W-:Y:S02]  /*7450*/  DMUL R118, R118, 8 ;  /* 0x4020000076767828 */ /* 0x000fe40000000000 */
[C---:B------:R-:W-:Y:S01]  /*7460*/  DFMA R108, R100.reuse, R130, R106 ;  /* 0x00000082646c722b */ /* 0x040fe2000000006a */
[----:B------:R-:W4:Y:S01]  /*7470*/  LDG.E.64.CONSTANT R138, desc[UR8][R26.64+0xb3e88] ;  /* 0x0b3e88081a8a7981 */ /* 0x000f22000c1e9b00 */
[----:B------:R-:W-:-:S02]  /*7480*/  DMUL R110, R100, 8 ;  /* 0x40200000646e7828 */ /* 0x000fc40000000000 */
[----:B------:R-:W-:Y:S02]  /*7490*/  DADD R128, R128, -R88 ;  /* 0x0000000080807229 */ /* 0x000fe40000000858 */
[----:B------:R-:W-:Y:S02]  /*74a0*/  DFMA R104, R44, -8, R104 ;  /* 0xc02000002c68782b */ /* 0x000fe40000000068 */
[----:B------:R-:W-:Y:S02]  /*74b0*/  DMUL R100, R32, 3 ;  /* 0x4008000020647828 */ /* 0x000fe40000000000 */
[----:B------:R-:W-:Y:S02]  /*74c0*/  DFMA R172, R52, R92, R172 ;  /* 0x0000005c34ac722b */ /* 0x000fe400000000ac */
[----:B------:R-:W-:Y:S02]  /*74d0*/  DFMA R126, -R114, R160, R126 ;  /* 0x000000a0727e722b */ /* 0x000fe4000000017e */
[----:B------:R-:W-:Y:S01]  /*74e0*/  DFMA R162, R94, 8, R162 ;  /* 0x402000005ea2782b */ /* 0x000fe200000000a2 */
[----:B------:R-:W4:Y:S01]  /*74f0*/  LDG.E.64.CONSTANT R160, desc[UR8][R24.64+0xb3e80] ;  /* 0x0b3e800818a07981 */ /* 0x000f22000c1e9b00 */
[----:B------:R-:W-:-:S02]  /*7500*/  DFMA R120, -R96, R140, R120 ;  /* 0x0000008c6078722b */ /* 0x000fc40000000178 */
[----:B------:R-:W-:Y:S01]  /*7510*/  DFMA R116, R116, R118, R132 ;  /* 0x000000767474722b */ /* 0x000fe20000000084 */
[----:B------:R-:W4:Y:S01]  /*7520*/  LDG.E.64.CONSTANT R140, desc[UR8][R26.64+0xb3508] ;  /* 0x0b3508081a8c7981 */ /* 0x000f22000c1e9b00 */
[----:B------:R-:W-:Y:S02]  /*7530*/  DFMA R170, R150, R48, R170 ;  /* 0x0000003096aa722b */ /* 0x000fe400000000aa */
[----:B------:R-:W-:Y:S01]  /*7540*/  DFMA R128, R122, -8, R128 ;  /* 0xc02000007a80782b */ /* 0x000fe20000000080 */
[----:B------:R-:W4:Y:S01]  /*7550*/  LDG.E.64.CONSTANT R132, desc[UR8][R26.64+0xb5188] ;  /* 0x0b5188081a847981 */ /* 0x000f22000c1e9b00 */
[----:B------:R-:W-:Y:S02]  /*7560*/  DMUL R106, R28, 8 ;  /* 0x402000001c6a7828 */ /* 0x000fe40000000000 */
[----:B------:R-:W-:Y:S01]  /*7570*/  DFMA R118, R46, 8, R104 ;  /* 0x402000002e76782b */ /* 0x000fe20000000068 */
[----:B------:R-:W4:Y:S01]  /*7580*/  LDG.E.64.CONSTANT R122, desc[UR8][R26.64+0xb3510] ;  /* 0x0b3510081a7a7981 */ /* 0x000f22000c1e9b00 */
[----:B------:R-:W-:-:S02]  /*7590*/  DFMA R172, R98, R100, R172 ;  /* 0x0000006462ac722b */ /* 0x000fc400000000ac */
[----:B------:R-:W-:Y:S02]  /*75a0*/  DFMA R126, R154, R162, R126 ;  /* 0x000000a29a7e722b */ /* 0x000fe4000000007e */
[C---:B------:R-:W-:Y:S01]  /*75b0*/  DFMA R120, R96.reuse, R130, R120 ;  /* 0x000000826078722b */ /* 0x040fe20000000078 */
[----:B------:R-:W4:Y:S01]  /*75c0*/  LDG.E.64.CONSTANT R154, desc[UR8][R24.64+0xb4810] ;  /* 0x0b481008189a7981 */ /* 0x000f22000c1e9b00 */
[----:B------:R-:W-:Y:S02]  /*75d0*/  DMUL R114, R96, 8 ;  /* 0x4020000060727828 */ /* 0x000fe40000000000 */
[----:B------:R-:W-:Y:S01]  /*75e0*/  DMUL R104, R84, UR6 ;  /* 0x0000000654687c28 */ /* 0x000fe20008000000 */
[----:B------:R-:W4:Y:S01]  /*75f0*/  LDG.E.64.CONSTANT R130, desc[UR8][R26.64+0xb34f8] ;  /* 0x0b34f8081a827981 */ /* 0x000f22000c1e9b00 */
[----:B------:R-:W-:Y:S02]  /*7600*/  DFMA R170, -R150, R22, R170 ;  /* 0x0000001696aa722b */ /* 0x000fe400000001aa */
[----:B------:R-:W-:Y:S01]  /*7610*/  DFMA R116, R118, -R106, R116 ;  /* 0x8000006a7674722b */ /* 0x000fe20000000074 */
[----:B------:R-:W4:Y:S01]  /*7620*/  LDG.E.64.CONSTANT R162, desc[UR8][R34.64+0x21eb00] ;  /* 0x21eb000822a27981 */ /* 0x000f22000c1e9b00 */
[----:B------:R-:W-:-:S02]  /*7630*/  DFMA R128, R94, 8, R128 ;  /* 0x402000005e80782b */ /* 0x000fc40000000080 */
[----:B------:R-:W-:Y:S01]  /*7640*/  DFMA R172, R62, R86, R172 ;  /* 0x000000563eac722b */ /* 0x000fe200000000ac */
[----:B------:R-:W4:Y:S01]  /*7650*/  LDG.E.64.CONSTANT R118, desc[UR8][R26.64+0xb5b08] ;  /* 0x0b5b08081a767981 */ /* 0x000f22000c1e9b00 */
[----:B------:R-:W-:Y:S02]  /*7660*/  DMUL R98, R32, 8 ;  /* 0x4020000020627828 */ /* 0x000fe40000000000 */
[----:B------:R-:W-:Y:S02]  /*7670*/  DFMA R126, -R96, R124, R126 ;  /* 0x0000007c607e722b */ /* 0x000fe4000000017e */
[----:B------:R-:W-:Y:S01]  /*7680*/  DFMA R112, -R112, R114, R120 ;  /* 0x000000727070722b */ /* 0x000fe20000000178 */
[----:B------:R-:W4:Y:S01]  /*7690*/  LDG.E.64.CONSTANT R124, desc[UR8][R26.64+0xb5af8] ;  /* 0x0b5af8081a7c7981 */ /* 0x000f22000c1e9b00 */
[----:B------:R-:W-:Y:S02]  /*76a0*/  DMUL R104, R90, R104 ;  /* 0x000000685a687228 */ /* 0x000fe40000000000 */
[----:B------:R-:W-:Y:S01]  /*76b0*/  DFMA R156, -R156, R86, R174 ;  /* 0x000000569c9c722b */ /* 0x000fe200000001ae */
[----:B------:R-:W4:Y:S01]  /*76c0*/  LDG.E.64.CONSTANT R120, desc[UR8][R24.64+0xb5b00] ;  /* 0x0b5b000818787981 */ /* 0x000f22000c1e9b00 */
[----:B------:R-:W-:-:S02]  /*76d0*/  DMUL R94, R52, 0.75 ;  /* 0x3fe80000345e7828 */ /* 0x000fc40000000000 */
[----:B------:R-:W-:Y:S01]  /*76e0*/  DFMA R170, R172, R56, R170 ;  /* 0x00000038acaa722b */ /* 0x000fe200000000aa */
[----:B------:R-:W4:Y:S01]  /*76f0*/  LDG.E.64 R174, desc[UR8][R60.64+0xb4800] ;  /* 0x0b4800083cae7981 */ /* 0x000f22000c1e1b00 */
[----:B------:R-:W-:Y:S02]  /*7700*/  DFMA R98, R128, R98, R116 ;  /* 0x000000628062722b */ /* 0x000fe40000000074 */
[----:B------:R-:W-:Y:S01]  /*7710*/  DFMA R126, R96, R54, R126 ;  /* 0x00000036607e722b */ /* 0x000fe2000000007e */
[----:B------:R-:W4:Y:S01]  /*7720*/  LDG.E.64.CONSTANT R128, desc[UR8][R26.64+0xb3e70] ;  /* 0x0b3e70081a807981 */ /* 0x000f22000c1e9b00 */
[----:B------:R-:W-:Y:S02]  /*7730*/  DFMA R108, -R144, R110, R108 ;  /* 0x0000006e906c722b */ /* 0x000fe4000000016c */
[----:B------:R-:W-:Y:S01]  /*7740*/  DMUL R96, R90, UR4 ;  /* 0x000000045a607c28 */ /* 0x000fe20008000000 */
[----:B------:R-:W4:Y:S01]  /*7750*/  LDG.E.64.CONSTANT R116, desc[UR8][R26.64+0xb3e90] ;  /* 0x0b3e90081a747981 */ /* 0x000f22000c1e9b00 */
[----:B------:R-:W-:-:S02]  /*7760*/  DMUL R112, R104, R112 ;  /* 0x0000007068707228 */ /* 0x000fc40000000000 */
[----:B------:R-:W-:Y:S01]  /*7770*/  DADD R88, -R50, R88 ;  /* 0x0000000032587229 */ /* 0x000fe20000000158 */
[----:B------:R-:W4:Y:S01]  /*7780*/  LDG.E.64.CONSTANT R110, desc[UR8][R34.64+0x21ce80] ;  /* 0x21ce8008226e7981 */ /* 0x000f22000c1e9b00 */
[----:B------:R-:W-:Y:S02]  /*7790*/  DFMA R94, R92, -R94, R156 ;  /* 0x8000005e5c5e722b */ /* 0x000fe4000000009c */
[----:B------:R-:W-:Y:S01]  /*77a0*/  DFMA R170, -R172, R22, R170 ;  /* 0x00000016acaa722b */ /* 0x000fe200000001aa */
[----:B------:R-:W4:Y:S01]  /*77b0*/  LDG.E.64.CONSTANT R144, desc[UR8][R24.64+0xb5180] ;  /* 0x0b51800818907981 */ /* 0x000f22000c1e9b00 */
[----:B------:R-:W-:Y:S02]  /*77c0*/  DFMA R98, -R52, R36, R98 ;  /* 0x000000243462722b */ /* 0x000fe40000000162 */
[----:B------:R-:W-:Y:S02]  /*77d0*/  DMUL R90, R90, UR6 ;  /* 0x000000065a5a7c28 */ /* 0x000fe40008000000 */
[----:B------:R-:W-:-:S02]  /*77e0*/  DFMA R112, R104, R108, R112 ;  /* 0x0000006c6870722b */ /* 0x000fc40000000070 */
[----:B------:R-:W-:Y:S01]  /*77f0*/  DMUL R96, R146, R96 ;  /* 0x0000006092607228 */ /* 0x000fe20000000000 */
[----:B------:R-:W4:Y:S01]  /*7800*/  LDG.E.64.CONSTANT R104, desc[UR8][R18.64+0xb3e80] ;  /* 0x0b3e800812687981 */ /* 0x000f22000c1e9b00 */
[----:B------:R-:W-:Y:S02]  /*7810*/  DFMA R88, R114, -R88, R126 ;  /* 0x800000587258722b */ /* 0x000fe4000000007e */
[----:B------:R-:W-:Y:S01]  /*7820*/  DMUL R84, R84, UR4 ;  /* 0x0000000454547c28 */ /* 0x000fe20008000000 */
[----:B------:R-:W4:Y:S01]  /*7830*/  LDG.E.64.CONSTANT R126, desc[UR8][R26.64+0xb5af0] ;  /* 0x0b5af0081a7e7981 */ /* 0x000f22000c1e9b00 */
[----:B------:R-:W-:Y:S02]  /*7840*/  DMUL R108, R52, 8 ;  /* 0x40200000346c7828 */ /* 0x000fe40000000000 */
[----:B------:R-:W-:Y:S01]  /*7850*/  DADD R92, -R38, R42 ;  /* 0x00000000265c7229 */ /* 0x000fe2000000012a */
[----:B------:R-:W4:Y:S01]  /*7860*/  LDG.E.64.CONSTANT R146, desc[UR8][R26.64+0xb34f0] ;  /* 0x0b34f0081a927981 */ /* 0x000f22000c1e9b00 */
[----:B------:R-:W-:-:S02]  /*7870*/  DFMA R98, R52, R54, R98 ;  /* 0x000000363462722b */ /* 0x000fc40000000062 */
[----:B------:R-:W-:Y:S01]  /*7880*/  DFMA R170, R94, R58, R170 ;  /* 0x0000003a5eaa722b */ /* 0x000fe200000000aa */
[----:B------:R-:W4:Y:S01]  /*7890*/  LDG.E.64.CONSTANT R114, desc[UR8][R34.64+0x21c500] ;  /* 0x21c5000822727981 */ /* 0x000f22000c1e9b00 */
[----:B------:R-:W-:Y:S02]  /*78a0*/  DMUL R90, R86, R90 ;  /* 0x0000005a565a7228 */ /* 0x000fe40000000000 */
[----:B------:R-:W-:Y:S02]  /*78b0*/  DFMA R84, R102, R84, R96 ;  /* 0x000000546654722b */ /* 0x000fe40000000060 */
[----:B------:R-:W-:Y:S01]  /*78c0*/  DFMA R92, -R92, R108, R98 ;  /* 0x0000006c5c5c722b */ /* 0x000fe20000000162 */
[----:B------:R-:W4:Y:S01]  /*78d0*/  LDG.E.64.CONSTANT R96, desc[UR8][R18.64+0xb3500] ;  /* 0x0b35000812607981 */ /* 0x000f22000c1e9b00 */
[----:B------:R-:W-:Y:S02]  /*78e0*/  DFMA R170, -R94, R22, R170 ;  /* 0x000000165eaa722b */ /* 0x000fe400000001aa */
[----:B------:R-:W-:Y:S01]  /*78f0*/  DFMA R88, R90, R88, R112 ;  /* 0x000000585a58722b */ /* 0x000fe20000000070 */
[----:B------:R-:W3:Y:S01]  /*7900*/  LDG.E.64.CONSTANT R94, desc[UR8][R64.64+0xb4808] ;  /* 0x0b480808405e7981 */ /* 0x000ee2000c1e9b00 */
        /* <DEDUP_REMOVED lines=8> */
[----:B------:R-:W4:Y:S04]  /*7990*/  LDG.E.64.CONSTANT R170, desc[UR8][R64.64+0xb5b00] ;  /* 0x0b5b000840aa7981 */ /* 0x000f28000c1e9b00 */
[----:B------:R0:W4:Y:S01]  /*79a0*/  LDG.E.64.CONSTANT R18, desc[UR8][R34.64+0x21e180] ;  /* 0x21e1800822127981 */ /* 0x000122000c1e9b00 */
[----:B------:R-:W-:-:S03]  /*79b0*/  DFMA R88, R84, UR10, R82 ;  /* 0x0000000a54587c2b */ /* 0x000fc60008000052 */
[----:B------:R-:W3:Y:S04]  /*79c0*/  LDG.E.64.CONSTANT R84, desc[UR8][R64.64+0xb47f8] ;  /* 0x0b47f80840547981 */ /* 0x000ee8000c1e9b00 */
[----:B------:R1:W-:Y:S04]  /*79d0*/  STG.E.64 desc[UR8][R60.64], R88 ;  /* 0x000000583c007986 */ /* 0x0003e8000c101b08 */
[----:B------:R-:W4:Y:S04]  /*79e0*/  LDG.E.64 R194, desc[UR8][R30.64+-0x10] ;  /* 0xfffff0081ec27981 */ /* 0x000f28000c1e1b00 */
        /* <DEDUP_REMOVED lines=13> */
[----:B-1----:R-:W3:Y:S04]  /*7ac0*/  LDG.E.64.CONSTANT R88, desc[UR8][R64.64+0x21d800] ;  /* 0x21d8000840587981 */ /* 0x002ee8000c1e9b00 */
[----:B------:R-:W3:Y:S04]  /*7ad0*/  LDG.E.64 R156, desc[UR8][R30.64+0x8] ;  /* 0x000008081e9c7981 */ /* 0x000ee8000c1e1b00 */
[----:B------:R4:W3:Y:S01]  /*7ae0*/  LDG.E.64.CONSTANT R64, desc[UR8][R26.64+0xb5190] ;  /* 0x0b5190081a407981 */ /* 0x0008e2000c1e9b00 */
[----:B------:R-:W-:-:S02]  /*7af0*/  DMUL R200, R28, R50 ;  /* 0x000000321cc87228 */ /* 0x000fc40000000000 */
[----:B-----5:R-:W-:Y:S02]  /*7b00*/  DADD R204, -R2, R8 ;  /* 0x0000000002cc7229 */ /* 0x020fe40000000108 */
[----:B------:R-:W-:Y:S02]  /*7b10*/  DADD R202, -R44, R46 ;  /* 0x000000002cca7229 */ /* 0x000fe4000000012e */
[----:B------:R-:W-:Y:S02]  /*7b20*/  DMUL R32, R32, 0.75 ;  /* 0x3fe8000020207828 */ /* 0x000fe40000000000 */
[----:B------:R-:W-:Y:S02]  /*7b30*/  DFMA R200, R28, R40, -R200 ;  /* 0x000000281cc8722b */ /* 0x000fe400000008c8 */
[----:B------:R-:W-:Y:S02]  /*7b40*/  DFMA R204, R6, -8, R204 ;  /* 0xc020000006cc782b */ /* 0x000fe400000000cc */
[----:B0-----:R-:W-:-:S04]  /*7b50*/  DADD R34, R36, -R54 ;  /* 0x0000000024227229 */ /* 0x001fc80000000836 */
[----:B------:R-:W-:Y:S02]  /*7b60*/  DFMA R200, R106, R202, R200 ;  /* 0x000000ca6ac8722b */ /* 0x000fe400000000c8 */
[----:B------:R-:W-:Y:S02]  /*7b70*/  DFMA R204, R4, 8, R204 ;  /* 0x4020000004cc782b */ /* 0x000fe400000000cc */
[----:B------:R-:W-:Y:S02]  /*7b80*/  DMUL R106, R28, 0.75 ;  /* 0x3fe800001c6a7828 */ /* 0x000fe40000000000 */
[----:B------:R-:W-:Y:S02]  /*7b90*/  DFMA R202, R38, -8, R34 ;  /* 0xc020000026ca782b */ /* 0x000fe40000000022 */
[----:B------:R-:W-:Y:S02]  /*7ba0*/  DADD R8, R36, -R8 ;  /* 0x0000000024087229 */ /* 0x000fe40000000808 */
[----:B--2---:R-:W-:-:S02]  /*7bb0*/  DADD R164, -R56, R164 ;  /* 0x0000000038a47229 */ /* 0x004fc400000001a4 */
[----:B------:R-:W-:Y:S02]  /*7bc0*/  DADD R2, R54, -R2 ;  /* 0x0000000036027229 */ /* 0x000fe40000000802 */
[C---:B----4-:R-:W-:Y:S02]  /*7bd0*/  DMUL R26, R20.reuse, R194 ;  /* 0x000000c2141a7228 */ /* 0x050fe40000000000 */
[----:B------:R-:W-:-:S06]  /*7be0*/  DMUL R20, R20, 8 ;  /* 0x4020000014147828 */ /* 0x000fcc0000000000 */
[----:B---3--:R-:W-:Y:S02]  /*7bf0*/  DFMA R24, -R32, R82, R26 ;  /* 0x000000522018722b */ /* 0x008fe4000000011a */
[----:B------:R-:W-:Y:S02]  /*7c00*/  DFMA R204, R204, -R20, R200 ;  /* 0x80000014cccc722b */ /* 0x000fe400000000c8 */
[----:B------:R-:W-:-:S04]  /*7c10*/  DMUL R20, R52, R172 ;  /* 0x000000ac34147228 */ /* 0x000fc80000000000 */
[----:B------:R-:W-:Y:S02]  /*7c20*/  DFMA R200, -R106, R198, R24 ;  /* 0x000000c66ac8722b */ /* 0x000fe40000000118 */
[----:B------:R-:W-:Y:S02]  /*7c30*/  DMUL R34, R84, R192 ;  /* 0x000000c054227228 */ /* 0x000fe40000000000 */
[----:B------:R-:W-:Y:S02]  /*7c40*/  DFMA R106, R42, 8, R202 ;  /* 0x402000002a6a782b */ /* 0x000fe400000000ca */
[----:B------:R-:W-:Y:S02]  /*7c50*/  DFMA R198, R28, R198, R20 ;  /* 0x000000c61cc6722b */ /* 0x000fe40000000014 */
[----:B------:R-:W-:Y:S02]  /*7c60*/  DMUL R24, R92, 0.75 ;  /* 0x3fe800005c187828 */ /* 0x000fe40000000000 */
[----:B------:R-:W-:-:S02]  /*7c70*/  DFMA R28, -R32, R86, R34 ;  /* 0x00000056201c722b */ /* 0x000fc40000000122 */
[----:B------:R-:W-:Y:S02]  /*7c80*/  DFMA R108, R108, R106, R204 ;  /* 0x0000006a6c6c722b */ /* 0x000fe400000000cc */
[----:B------:R-:W-:Y:S02]  /*7c90*/  DMUL R106, R94, R190 ;  /* 0x000000be5e6a7228 */ /* 0x000fe40000000000 */
[----:B------:R-:W-:Y:S02]  /*7ca0*/  DMUL R202, R56, R200 ;  /* 0x000000c838ca7228 */ /* 0x000fe40000000000 */
[----:B------:R-:W-:-:S04]  /*7cb0*/  DFMA R28, -R24, R196, R28 ;  /* 0x000000c4181c722b */ /* 0x000fc8000000011c */
[----:B------:R-:W-:Y:S02]  /*7cc0*/  DFMA R196, R92, R196, R106 ;  /* 0x000000c45cc4722b */ /* 0x000fe4000000006a */
[----:B------:R-:W-:Y:S02]  /*7cd0*/  DFMA R204, R48, R200, -R202 ;  /* 0x000000c830cc722b */ /* 0x000fe400000008ca */
[----:B------:R-:W-:Y:S02]  /*7ce0*/  DMUL R48, R84, 3 ;  /* 0x4008000054307828 */ /* 0x000fe40000000000 */
[----:B------:R-:W-:Y:S02]  /*7cf0*/  DMUL R24, R180, R148 ;  /* 0x00000094b4187228 */ /* 0x000fe40000000000 */
[C---:B------:R-:W-:Y:S02]  /*7d00*/  DFMA R196, R100.reuse, R86, R196 ;  /* 0x0000005664c4722b */ /* 0x040fe400000000c4 */
[----:B------:R-:W-:-:S02]  /*7d10*/  DFMA R198, R100, R82, R198 ;  /* 0x0000005264c6722b */ /* 0x000fc400000000c6 */
[----:B------:R-:W-:Y:S02]  /*7d20*/  DMUL R202, R184, 3 ;  /* 0x40080000b8ca7828 */ /* 0x000fe40000000000 */
[----:B------:R-:W-:Y:S02]  /*7d30*/  DFMA R200, R176, R150, R24 ;  /* 0x00000096b0c8722b */ /* 0x000fe40000000018 */
[----:B------:R-:W-:Y:S02]  /*7d40*/  DFMA R192, R192, R48, R196 ;  /* 0x00000030c0c0722b */ /* 0x000fe400000000c4 */
[----:B------:R-:W-:Y:S02]  /*7d50*/  DMUL R48, R56, R28 ;  /* 0x0000001c38307228 */ /* 0x000fe40000000000 */
[----:B------:R-:W-:Y:S02]  /*7d60*/  DMUL R184, R184, R158 ;  /* 0x0000009eb8b87228 */ /* 0x000fe40000000000 */
[----:B------:R-:W-:-:S02]  /*7d70*/  DFMA R62, R62, R194, R198 ;  /* 0x000000c23e3e722b */ /* 0x000fc400000000c6 */
[----:B------:R-:W-:Y:S02]  /*7d80*/  DMUL R194, R94, 3 ;  /* 0x400800005ec27828 */ /* 0x000fe40000000000 */
[----:B------:R-:W-:Y:S02]  /*7d90*/  DFMA R34, R90, R188, R34 ;  /* 0x000000bc5a22722b */ /* 0x000fe40000000022 */
[----:B------:R-:W-:Y:S02]  /*7da0*/  DFMA R200, R100, R80, R200 ;  /* 0x0000005064c8722b */ /* 0x000fe400000000c8 */
[----:B------:R-:W-:Y:S02]  /*7db0*/  DFMA R48, R28, R186, -R48 ;  /* 0x000000ba1c30722b */ /* 0x000fe40000000830 */
[----:B------:R-:W-:Y:S02]  /*7dc0*/  DFMA R28, -R32, R80, R184 ;  /* 0x00000050201c722b */ /* 0x000fe400000001b8 */
[----:B------:R-:W-:-:S02]  /*7dd0*/  DMUL R180, R180, 3 ;  /* 0x40080000b4b47828 */ /* 0x000fc40000000000 */
[----:B------:R-:W-:Y:S02]  /*7de0*/  DFMA R184, R170, R98, R184 ;  /* 0x00000062aab8722b */ /* 0x000fe400000000b8 */
[----:B------:R-:W-:Y:S02]  /*7df0*/  DFMA R190, R190, R194, R34 ;  /* 0x000000c2bebe722b */ /* 0x000fe40000000022 */
[----:B------:R-:W-:Y:S02]  /*7e00*/  DFMA R200, R158, R202, R200 ;  /* 0x000000ca9ec8722b */ /* 0x000fe400000000c8 */
[----:B------:R-:W-:Y:S02]  /*7e10*/  DMUL R34, R150, R96 ;  /* 0x0000006096227228 */ /* 0x000fe40000000000 */
[----:B------:R-:W-:Y:S02]  /*7e20*/  DFMA R180, R148, R180, R184 ;  /* 0x000000b494b4722b */ /* 0x000fe400000000b8 */
[----:B------:R-:W-:-:S02]  /*7e30*/  DFMA R48, R192, R182, R48 ;  /* 0x000000b6c030722b */ /* 0x000fc40000000030 */
[----:B------:R-:W-:Y:S02]  /*7e40*/  DMUL R176, R176, 0.75 ;  /* 0x3fe80000b0b07828 */ /* 0x000fe40000000000 */
[----:B------:R-:W-:Y:S02]  /*7e50*/  DFMA R200, R200, 2, R34 ;  /* 0x40000000c8c8782b */ /* 0x000fe40000000022 */
[C---:B------:R-:W-:Y:S02]  /*7e60*/  DFMA R106, -R32.reuse, R86, R106 ;  /* 0x00000056206a722b */ /* 0x040fe4000000016a */
[C---:B------:R-:W-:Y:S02]  /*7e70*/  DFMA R34, -R32.reuse, R82, R20 ;  /* 0x000000522022722b */ /* 0x040fe40000000114 */
[----:B------:R-:W-:Y:S02]  /*7e80*/  DFMA R24, -R32, R80, R24 ;  /* 0x000000502018722b */ /* 0x000fe40000000118 */
[----:B------:R-:W-:-:S02]  /*7e90*/  DMUL R32, R158, R104 ;  /* 0x000000689e207228 */ /* 0x000fc40000000000 */
[----:B------:R-:W-:Y:S02]  /*7ea0*/  DFMA R180, R100, R80, R180 ;  /* 0x0000005064b4722b */ /* 0x000fe400000000b4 */
[----:B------:R-:W-:Y:S02]  /*7eb0*/  DFMA R48, R56, -R192, R48 ;  /* 0x800000c03830722b */ /* 0x000fe40000000030 */
[----:B------:R-:W-:Y:S02]  /*7ec0*/  DFMA R190, R100, R86, R190 ;  /* 0x0000005664be722b */ /* 0x000fe400000000be */
[----:B------:R-:W-:Y:S02]  /*7ed0*/  DFMA R22, R22, R62, R204 ;  /* 0x0000003e1616722b */ /* 0x000fe400000000cc */
[----:B------:R-:W-:Y:S02]  /*7ee0*/  DMUL R52, R52, 3 ;  /* 0x4008000034347828 */ /* 0x000fe40000000000 */
[----:B------:R-:W-:-:S02]  /*7ef0*/  DFMA R26, R88, R156, R26 ;  /* 0x0000009c581a722b */ /* 0x000fc4000000001a */
[----:B------:R-:W-:Y:S02]  /*7f00*/  DFMA R28, -R176, R150, R28 ;  /* 0x00000096b01c722b */ /* 0x000fe4000000011c */
[----:B------:R-:W-:Y:S02]  /*7f10*/  DMUL R170, R170, 0.75 ;  /* 0x3fe80000aaaa7828 */ /* 0x000fe40000000000 */
[----:B------:R-:W-:Y:S02]  /*7f20*/  DMUL R198, R90, 0.75 ;  /* 0x3fe800005ac67828 */ /* 0x000fe40000000000 */
[----:B------:R-:W-:Y:S02]  /*7f30*/  DFMA R180, R180, 2, R32 ;  /* 0x40000000b4b4782b */ /* 0x000fe40000000020 */
[----:B------:R-:W-:Y:S02]  /*7f40*/  DFMA R48, R190, R166, R48 ;  /* 0x000000a6be30722b */ /* 0x000fe40000000030 */
[----:B------:R-:W-:-:S02]  /*7f50*/  DFMA R22, R56, -R62, R22 ;  /* 0x8000003e3816722b */ /* 0x000fc40000000016 */
[----:B------:R-:W-:Y:S02]  /*7f60*/  DFMA R52, R172, R52, R26 ;  /* 0x00000034ac34722b */ /* 0x000fe4000000001a */
[----:B------:R-:W-:Y:S02]  /*7f70*/  DMUL R26, R148, R102 ;  /* 0x00000066941a7228 */ /* 0x000fe40000000000 */
[----:B------:R-:W-:Y:S02]  /*7f80*/  DFMA R24, R98, -R170, R24 ;  /* 0x800000aa6218722b */ /* 0x000fe40000000018 */
[----:B------:R-:W-:Y:S02]  /*7f90*/  DFMA R62, R28, 2, R32 ;  /* 0x400000001c3e782b */ /* 0x000fe40000000020 */
[----:B------:R-:W-:Y:S02]  /*7fa0*/  DFMA R188, R188, -R198, R106 ;  /* 0x800000c6bcbc722b */ /* 0x000fe4000000006a */
[----:B------:R-:W-:-:S02]  /*7fb0*/  DMUL R28, R88, 0.75 ;  /* 0x3fe80000581c7828 */ /* 0x000fc40000000000 */
[----:B------:R-:W-:Y:S02]  /*7fc0*/  DMUL R106, R102, 3 ;  /* 0x40080000666a7828 */ /* 0x000fe40000000000 */
[----:B------:R-:W-:Y:S02]  /*7fd0*/  DFMA R180, R98, R112, R180 ;  /* 0x0000007062b4722b */ /* 0x000fe400000000b4 */
[----:B------:R-:W-:Y:S02]  /*7fe0*/  DFMA R48, R56, -R190, R48 ;  /* 0x800000be3830722b */ /* 0x000fe40000000030 */
[--C-:B------:R-:W-:Y:S02]  /*7ff0*/  DADD R200, R200, R26.reuse ;  /* 0x00000000c8c87229 */ /* 0x100fe4000000001a */
[----:B------:R-:W-:Y:S02]  /*8000*/  DFMA R24, R24, 2, R26 ;  /* 0x400000001818782b */ /* 0x000fe4000000001a */
[----:B------:R-:W-:-:S02]  /*8010*/  DFMA R156, R156, -R28, R34 ;  /* 0x8000001c9c9c722b */ /* 0x000fc40000000022 */
[----:B------:R-:W-:Y:S02]  /*8020*/  DMUL R26, R92, R126 ;  /* 0x0000007e5c1a7228 */ /* 0x000fe40000000000 */
[----:B------:R-:W-:Y:S02]  /*8030*/  DMUL R20, R168, 3 ;  /* 0x40080000a8147828 */ /* 0x000fe40000000000 */
[----:B------:R-:W-:Y:S02]  /*8040*/  DFMA R106, R148, R106, R180 ;  /* 0x0000006a946a722b */ /* 0x000fe400000000b4 */
[----:B------:R-:W-:Y:S02]  /*8050*/  DMUL R28, R96, R122 ;  /* 0x0000007a601c7228 */ /* 0x000fe40000000000 */
[----:B------:R-:W-:Y:S02]  /*8060*/  DMUL R168, R168, 0.75 ;  /* 0x3fe80000a8a87828 */ /* 0x000fe40000000000 */
[----:B------:R-:W-:-:S02]  /*8070*/  DFMA R154, R188, R154, R48 ;  /* 0x0000009abc9a722b */ /* 0x000fc40000000030 */
[----:B------:R-:W-:Y:S02]  /*8080*/  DADD R48, R128, -R116 ;  /* 0x0000000080307229 */ /* 0x000fe40000000874 */
[----:B------:R-:W-:Y:S02]  /*8090*/  DFMA R26, R92, R146, -R26 ;  /* 0x000000925c1a722b */ /* 0x000fe4000000081a */
[CC--:B------:R-:W-:Y:S02]  /*80a0*/  DFMA R200, R80.reuse, R20.reuse, R200 ;  /* 0x0000001450c8722b */ /* 0x0c0fe400000000c8 */
[----:B------:R-:W-:Y:S02]  /*80b0*/  DFMA R106, R80, R20, R106 ;  /* 0x00000014506a722b */ /* 0x000fe4000000006a */
[----:B------:R-:W-:Y:S02]  /*80c0*/  DFMA R146, R96, R146, -R28 ;  /* 0x000000926092722b */ /* 0x000fe4000000081c */
[----:B------:R-:W-:-:S02]  /*80d0*/  DFMA R24, R80, -R168, R24 ;  /* 0x800000a85018722b */ /* 0x000fc40000000018 */
[----:B------:R-:W-:Y:S02]  /*80e0*/  DMUL R20, R112, 0.75 ;  /* 0x3fe8000070147828 */ /* 0x000fe40000000000 */
[----:B------:R-:W-:Y:S02]  /*80f0*/  DADD R128, -R128, R134 ;  /* 0x0000000080807229 */ /* 0x000fe40000000186 */
[----:B------:R-:W-:Y:S02]  /*8100*/  DADD R28, R130, -R124 ;  /* 0x00000000821c7229 */ /* 0x000fe4000000087c */
[----:B------:R-:W-:Y:S02]  /*8110*/  DMUL R34, R96, 8 ;  /* 0x4020000060227828 */ /* 0x000fe40000000000 */
[----:B------:R-:W-:Y:S02]  /*8120*/  DADD R130, -R130, R140 ;  /* 0x0000000082827229 */ /* 0x000fe4000000018c */
[----:B------:R-:W-:-:S02]  /*8130*/  DFMA R48, R142, -8, R48 ;  /* 0xc02000008e30782b */ /* 0x000fc40000000030 */
[----:B------:R-:W-:Y:S02]  /*8140*/  DADD R134, R134, -R64 ;  /* 0x0000000086867229 */ /* 0x000fe40000000840 */
[----:B------:R-:W-:Y:S02]  /*8150*/  DFMA R52, R100, R82, R52 ;  /* 0x000000526434722b */ /* 0x000fe40000000034 */
[----:B------:R-:W-:Y:S02]  /*8160*/  DMUL R100, R104, 3 ;  /* 0x4008000068647828 */ /* 0x000fe40000000000 */
[----:B------:R-:W-:Y:S02]  /*8170*/  DMUL R92, R92, 8 ;  /* 0x402000005c5c7828 */ /* 0x000fe40000000000 */
[----:B------:R-:W-:Y:S02]  /*8180*/  DADD R140, R140, -R118 ;  /* 0x000000008c8c7229 */ /* 0x000fe40000000876 */
[----:B------:R-:W-:-:S02]  /*8190*/  DFMA R20, R98, -R20, R24 ;  /* 0x800000146214722b */ /* 0x000fc40000000018 */
[----:B------:R-:W-:Y:S02]  /*81a0*/  DFMA R28, R142, -8, R28 ;  /* 0xc02000008e1c782b */ /* 0x000fe4000000001c */
[----:B------:R-:W-:Y:S02]  /*81b0*/  DFMA R130, R130, R34, R146 ;  /* 0x000000228282722b */ /* 0x000fe40000000092 */
[----:B------:R-:W-:Y:S02]  /*81c0*/  DFMA R48, R138, 8, R48 ;  /* 0x402000008a30782b */ /* 0x000fe40000000030 */
[----:B------:R-:W-:Y:S02]  /*81d0*/  DMUL R104, R104, 8 ;  /* 0x4020000068687828 */ /* 0x000fe40000000000 */
[----:B------:R-:W-:Y:S02]  /*81e0*/  DFMA R134, R136, -8, R134 ;  /* 0xc02000008886782b */ /* 0x000fe40000000086 */
[----:B------:R-:W-:-:S02]  /*81f0*/  DMUL R24, R96, R114 ;  /* 0x0000007260187228 */ /* 0x000fc40000000000 */
[----:B------:R-:W-:Y:S02]  /*8200*/  DADD R44, R44, -R110 ;  /* 0x000000002c2c7229 */ /* 0x000fe4000000086e */
[----:B------:R-:W-:Y:S02]  /*8210*/  DFMA R26, R128, R92, R26 ;  /* 0x0000005c801a722b */ /* 0x000fe4000000001a */
[----:B------:R-:W-:Y:S02]  /*8220*/  DFMA R140, R138, -8, R140 ;  /* 0xc02000008a8c782b */ /* 0x000fe4000000008c */
[----:B------:R-:W-:Y:S02]  /*8230*/  DMUL R84, R84, 8 ;  /* 0x4020000054547828 */ /* 0x000fe40000000000 */
[----:B------:R-:W-:Y:S02]  /*8240*/  DFMA R28, R136, 8, R28 ;  /* 0x40200000881c782b */ /* 0x000fe4000000001c */
[----:B------:R-:W-:-:S02]  /*8250*/  DFMA R48, R48, -R104, R130 ;  /* 0x800000683030722b */ /* 0x000fc40000000082 */
[----:B------:R-:W-:Y:S02]  /*8260*/  DFMA R134, R132, 8, R134 ;  /* 0x402000008486782b */ /* 0x000fe40000000086 */
[----:B------:R-:W-:Y:S02]  /*8270*/  DFMA R24, R40, R96, -R24 ;  /* 0x000000602818722b */ /* 0x000fe40000000818 */
[----:B------:R-:W-:Y:S02]  /*8280*/  DMUL R102, R102, 8 ;  /* 0x4020000066667828 */ /* 0x000fe40000000000 */
[----:B------:R-:W-:Y:S02]  /*8290*/  DFMA R44, R6, -8, R44 ;  /* 0xc0200000062c782b */ /* 0x000fe4000000002c */
[----:B------:R-:W-:Y:S02]  /*82a0*/  DADD R46, R46, -R18 ;  /* 0x000000002e2e7229 */ /* 0x000fe40000000812 */
[----:B------:R-:W-:-:S02]  /*82b0*/  DFMA R26, R28, -R84, R26 ;  /* 0x800000541c1a722b */ /* 0x000fc4000000001a */
[----:B------:R-:W-:Y:S02]  /*82c0*/  DFMA R140, R132, 8, R140 ;  /* 0x40200000848c782b */ /* 0x000fe4000000008c */
[----:B------:R-:W-:Y:S02]  /*82d0*/  DMUL R94, R94, 8 ;  /* 0x402000005e5e7828 */ /* 0x000fe40000000000 */
[----:B------:R-:W-:Y:S02]  /*82e0*/  DFMA R100, R158, R100, R200 ;  /* 0x000000649e64722b */ /* 0x000fe400000000c8 */
[----:B------:R-:W-:Y:S02]  /*82f0*/  DMUL R32, R96, 0.75 ;  /* 0x3fe8000060207828 */ /* 0x000fe40000000000 */
[----:B------:R-:W-:Y:S02]  /*8300*/  DFMA R62, R80, -R168, R62 ;  /* 0x800000a8503e722b */ /* 0x000fe4000000003e */
[----:B------:R-:W-:-:S02]  /*8310*/  DADD R160, -R56, R160 ;  /* 0x0000000038a07229 */ /* 0x000fc400000001a0 */
[----:B------:R-:W-:Y:S02]  /*8320*/  DFMA R48, R134, R102, R48 ;  /* 0x000000668630722b */ /* 0x000fe40000000030 */
[----:B------:R-:W-:Y:S02]  /*8330*/  DFMA R8, R34, R8, R24 ;  /* 0x000000082208722b */ /* 0x000fe40000000018 */
[----:B------:R-:W-:Y:S02]  /*8340*/  DFMA R44, R38, 8, R44 ;  /* 0x40200000262c782b */ /* 0x000fe4000000002c */
[----:B------:R-:W-:Y:S02]  /*8350*/  DFMA R46, R4, -8, R46 ;  /* 0xc0200000042e782b */ /* 0x000fe4000000002e */
[----:B------:R-:W-:Y:S02]  /*8360*/  DFMA R26, R140, R94, R26 ;  /* 0x0000005e8c1a722b */ /* 0x000fe4000000001a */
[----:B------:R-:W-:-:S02]  /*8370*/  DFMA R32, R150, -R32, R62 ;  /* 0x800000209620722b */ /* 0x000fc4000000003e */
[----:B------:R-:W-:Y:S02]  /*8380*/  DMUL R100, R100, R160 ;  /* 0x000000a064647228 */ /* 0x000fe40000000000 */
[----:B------:R-:W-:Y:S02]  /*8390*/  DFMA R48, -R112, R126, R48 ;  /* 0x0000007e7030722b */ /* 0x000fe40000000130 */
[----:B------:R-:W-:Y:S02]  /*83a0*/  DFMA R44, -R104, R44, R8 ;  /* 0x0000002c682c722b */ /* 0x000fe40000000108 */
[----:B------:R-:W-:Y:S02]  /*83b0*/  DFMA R46, R42, 8, R46 ;  /* 0x402000002a2e782b */ /* 0x000fe4000000002e */
[----:B------:R-:W-:Y:S02]  /*83c0*/  DFMA R26, -R90, R122, R26 ;  /* 0x0000007a5a1a722b */ /* 0x000fe4000000011a */
[----:B------:R-:W-:-:S02]  /*83d0*/  DFMA R32, R32, R164, R100 ;  /* 0x000000a42020722b */ /* 0x000fc40000000064 */
[----:B------:R-:W-:Y:S02]  /*83e0*/  DADD R144, -R56, R144 ;  /* 0x0000000038907229 */ /* 0x000fe40000000190 */
[----:B------:R-:W-:Y:S02]  /*83f0*/  DADD R118, -R124, R118 ;  /* 0x000000007c767229 */ /* 0x000fe40000000176 */
[C---:B------:R-:W-:Y:S02]  /*8400*/  DMUL R8, R112.reuse, 8 ;  /* 0x4020000070087828 */ /* 0x040fe40000000000 */
[----:B------:R-:W-:Y:S02]  /*8410*/  DFMA R48, R112, R152, R48 ;  /* 0x000000987030722b */ /* 0x000fe40000000030 */
[----:B------:R-:W-:Y:S02]  /*8420*/  DMUL R4, R86, UR6 ;  /* 0x0000000656047c28 */ /* 0x000fe40008000000 */
[----:B------:R-:W-:-:S02]  /*8430*/  DFMA R44, R102, R46, R44 ;  /* 0x0000002e662c722b */ /* 0x000fc4000000002c */
[----:B------:R-:W-:Y:S02]  /*8440*/  DFMA R26, R90, R152, R26 ;  /* 0x000000985a1a722b */ /* 0x000fe4000000001a */
[----:B------:R-:W-:Y:S02]  /*8450*/  DFMA R22, R58, R52, R22 ;  /* 0x000000343a16722b */ /* 0x000fe40000000016 */
[----:B------:R-:W-:Y:S02]  /*8460*/  DFMA R32, R106, R144, R32 ;  /* 0x000000906a20722b */ /* 0x000fe40000000020 */
[----:B------:R-:W-:Y:S02]  /*8470*/  DADD R120, -R56, R120 ;  /* 0x0000000038787229 */ /* 0x000fe40000000178 */
[----:B------:R-:W-:Y:S02]  /*8480*/  DADD R64, -R116, R64 ;  /* 0x0000000074407229 */ /* 0x000fe40000000140 */
[----:B------:R-:W-:-:S02]  /*8490*/  DFMA R48, -R118, R8, R48 ;  /* 0x000000087630722b */ /* 0x000fc40000000130 */
[----:B------:R-:W-:Y:S02]  /*84a0*/  DMUL R90, R90, 8 ;  /* 0x402000005a5a7828 */ /* 0x000fe40000000000 */
[----:B------:R-:W-:Y:S02]  /*84b0*/  DMUL R6, R80, R4 ;  /* 0x0000000450067228 */ /* 0x000fe40000000000 */
[----:B------:R-:W-:Y:S02]  /*84c0*/  DFMA R44, R50, -R112, R44 ;  /* 0x80000070322c722b */ /* 0x000fe4000000002c */
[----:B------:R-:W-:Y:S02]  /*84d0*/  DMUL R4, R80, UR4 ;  /* 0x0000000450047c28 */ /* 0x000fe40008000000 */
[----:B------:R-:W-:Y:S02]  /*84e0*/  DFMA R108, -R88, R114, R108 ;  /* 0x00000072586c722b */ /* 0x000fe4000000016c */
[----:B------:R-:W-:-:S02]  /*84f0*/  DFMA R22, R56, -R52, R22 ;  /* 0x800000343816722b */ /* 0x000fc40000000016 */
[----:B------:R-:W-:Y:S02]  /*8500*/  DFMA R20, R20, R120, R32 ;  /* 0x000000781414722b */ /* 0x000fe40000000020 */
[----:B------:R-:W-:Y:S02]  /*8510*/  DFMA R26, -R64, R90, R26 ;  /* 0x0000005a401a722b */ /* 0x000fe4000000011a */
[----:B------:R-:W-:Y:S02]  /*8520*/  DMUL R48, R6, R48 ;  /* 0x0000003006307228 */ /* 0x000fe40000000000 */
[-C--:B------:R-:W-:Y:S02]  /*8530*/  DFMA R44, R112, R162.reuse, R44 ;  /* 0x000000a2702c722b */ /* 0x080fe4000000002c */
[----:B------:R-:W-:Y:S02]  /*8540*/  DMUL R80, R80, UR6 ;  /* 0x0000000650507c28 */ /* 0x000fe40008000000 */
[----:B------:R-:W-:-:S02]  /*8550*/  DFMA R108, R88, R162, R108 ;  /* 0x000000a2586c722b */ /* 0x000fc4000000006c */
[----:B------:R-:W-:Y:S02]  /*8560*/  DFMA R154, R56, -R188, R154 ;  /* 0x800000bc389a722b */ /* 0x000fe4000000009a */
[----:B------:R-:W-:Y:S02]  /*8570*/  DMUL R4, R20, R4 ;  /* 0x0000000414047228 */ /* 0x000fe40000000000 */
[----:B------:R-:W-:Y:S02]  /*8580*/  DFMA R22, R156, R178, R22 ;  /* 0x000000b29c16722b */ /* 0x000fe40000000016 */
[----:B------:R-:W-:Y:S02]  /*8590*/  DFMA R26, R6, R26, R48 ;  /* 0x0000001a061a722b */ /* 0x000fe40000000030 */
[----:B------:R-:W-:Y:S02]  /*85a0*/  DADD R18, -R110, R18 ;  /* 0x000000006e127229 */ /* 0x000fe40000000112 */
[----:B------:R-:W-:-:S02]  /*85b0*/  DFMA R2, R8, -R2, R44 ;  /* 0x800000020802722b */ /* 0x000fc4000000002c */
[----:B------:R-:W-:Y:S02]  /*85c0*/  DMUL R86, R86, UR4 ;  /* 0x0000000456567c28 */ /* 0x000fe40008000000 */
[----:B------:R-:W-:Y:S02]  /*85d0*/  DMUL R88, R88, 8 ;  /* 0x4020000058587828 */ /* 0x000fe40000000000 */
[----:B------:R-:W-:Y:S02]  /*85e0*/  DMUL R80, R82, R80 ;  /* 0x0000005052507228 */ /* 0x000fe40000000000 */
[----:B------:R-:W-:Y:S02]  /*85f0*/  DFMA R22, R56, -R156, R22 ;  /* 0x8000009c3816722b */ /* 0x000fe40000000016 */
[----:B------:R-:W-:Y:S02]  /*8600*/  DFMA R4, R154, R86, R4 ;  /* 0x000000569a04722b */ /* 0x000fe40000000004 */
[----:B------:R-:W-:-:S02]  /*8610*/  DFMA R18, -R18, R88, R108 ;  /* 0x000000581212722b */ /* 0x000fc4000000016c */
[----:B------:R-:W-:Y:S02]  /*8620*/  DFMA R2, R80, R2, R26 ;  /* 0x000000025002722b */ /* 0x000fe4000000001a */
[----:B------:R-:W-:Y:S01]  /*8630*/  DMUL R82, R82, UR4 ;  /* 0x0000000452527c28 */ /* 0x000fe20008000000 */
[----:B------:R-:W-:-:S05]  /*8640*/  IADD3 R30, P0, PT, R30, 0x10, RZ ;  /* 0x000000101e1e7810 */ /* 0x000fca0007f1e0ff */
[----:B------:R-:W-:Y:S02]  /*8650*/  DFMA R2, R80, R18, R2 ;  /* 0x000000125002722b */ /* 0x000fe40000000002 */
[----:B------:R-:W-:Y:S01]  /*8660*/  DFMA R4, R22, R82, R4 ;  /* 0x000000521604722b */ /* 0x000fe20000000004 */
[----:B------:R-:W-:Y:S01]  /*8670*/  IADD3 R241, PT, PT, R241, 0x1, RZ ;  /* 0x00000001f1f17810 */ /* 0x000fe20007ffe0ff */
[----:B------:R-:W-:-:S03]  /*8680*/  IMAD.X R31, RZ, RZ, R31, P0 ;  /* 0x000000ffff1f7224 */ /* 0x000fc600000e061f */
[----:B------:R-:W-:-:S03]  /*8690*/  ISETP.NE.AND P0, PT, R241, 0x1, PT ;  /* 0x00000001f100780c */ /* 0x000fc60003f05270 */
[----:B------:R-:W-:Y:S01]  /*86a0*/  DADD R2, R4, R2 ;  /* 0x0000000004027229 */ /* 0x000fe20000000002 */
[----:B------:R-:W-:-:S07]  /*86b0*/  IADD3 R0, P1, PT, R0, 0x169000, RZ ;  /* 0x0016900000007810 */ /* 0x000fce0007f3e0ff */
[----:B------:R-:W-:Y:S01]  /*86c0*/  DFMA R174, R2, UR10, R174 ;  /* 0x0000000a02ae7c2b */ /* 0x000fe200080000ae */
[----:B------:R-:W-:Y:S01]  /*86d0*/  VIADD R243, R243, 0x2 ;  /* 0x00000002f3f37836 */ /* 0x000fe20000000000 */
[----:B------:R-:W-:Y:S01]  /*86e0*/  IADD3.X R67, PT, PT, RZ, R67, RZ, P1, !PT ;  /* 0x00000043ff437210 */ /* 0x000fe20000ffe4ff */
[----:B------:R-:W-:Y:S01]  /*86f0*/  IMAD.MOV.U32 R8, RZ, RZ, R36 ;  /* 0x000000ffff087224 */ /* 0x000fe200078e0024 */
[----:B------:R-:W-:-:S03]  /*8700*/  MOV R2, R54 ;  /* 0x0000003600027202 */ /* 0x000fc60000000f00 */
[----:B------:R0:W-:Y:S01]  /*8710*/  STG.E.64 desc[UR8][R60.64+0xb4800], R174 ;  /* 0x0b4800ae3c007986 */ /* 0x0001e2000c101b08 */
[----:B------:R-:W-:Y:S01]  /*8720*/  IMAD.MOV.U32 R9, RZ, RZ, R37 ;  /* 0x000000ffff097224 */ /* 0x000fe200078e0025 */
[----:B------:R-:W-:Y:S01]  /*8730*/  MOV R7, R39 ;  /* 0x0000002700077202 */ /* 0x000fe20000000f00 */
[----:B------:R-:W-:Y:S01]  /*8740*/  IMAD.MOV.U32 R3, RZ, RZ, R55 ;  /* 0x000000ffff037224 */ /* 0x000fe200078e0037 */
[----:B------:R-:W-:Y:S01]  /*8750*/  MOV R5, R43 ;  /* 0x0000002b00057202 */ /* 0x000fe20000000f00 */
[----:B------:R-:W-:Y:S02]  /*8760*/  IMAD.MOV.U32 R6, RZ, RZ, R38 ;  /* 0x000000ffff067224 */ /* 0x000fe400078e0026 */
[----:B------:R-:W-:Y:S01]  /*8770*/  IMAD.MOV.U32 R4, RZ, RZ, R42 ;  /* 0x000000ffff047224 */ /* 0x000fe200078e002a */
[----:B------:R-:W-:Y:S06]  /*8780*/  @P0 BRA `(.L_x_6) ;  /* 0xffffffdc00480947 */ /* 0x000fec000383ffff */
[----:B------:R-:W-:Y:S05]  /*8790*/  EXIT ;  /* 0x000000000000794d */ /* 0x000fea0003800000 */
.L_x_7:
        /* <DEDUP_REMOVED lines=14> */
.L_x_13:


//--------------------- .text._Z5sw4_1PdS_S_S_S_S_S_S_S_S_S_i --------------------------
	.section	.text._Z5sw4_1PdS_S_S_S_S_S_S_S_S_S_i,"ax",@progbits
	.align	128
        .global         _Z5sw4_1PdS_S_S_S_S_S_S_S_S_S_i
        .type           _Z5sw4_1PdS_S_S_S_S_S_S_S_S_S_i,@function
        .size           _Z5sw4_1PdS_S_S_S_S_S_S_S_S_S_i,(.L_x_14 - _Z5sw4_1PdS_S_S_S_S_S_S_S_S_S_i)
        .other          _Z5sw4_1PdS_S_S_S_S_S_S_S_S_S_i,@"STO_CUDA_ENTRY STV_DEFAULT"
_Z5sw4_1PdS_S_S_S_S_S_S_S_S_S_i:
.text._Z5sw4_1PdS_S_S_S_S_S_S_S_S_S_i:
        /* <DEDUP_REMOVED lines=8> */
[----:B-1----:R-:W-:Y:S01]  /*0080*/  IADD3 R6, PT, PT, R8, -0x3, RZ ;  /* 0xfffffffd08067810 */ /* 0x002fe20007ffe0ff */
[----:B0-----:R-:W-:-:S02]  /*0090*/  IMAD R4, R0, UR5, R3 ;  /* 0x0000000500047c24 */ /* 0x001fc4000f8e0203 */
[----:B--2---:R-:W-:-:S05]  /*00a0*/  IMAD R7, R2, UR6, R5 ;  /* 0x0000000602077c24 */ /* 0x004fca000f8e0205 */
[CC--:B------:R-:W-:Y:S02]  /*00b0*/  VIMNMX.U32 R10, PT, PT, R4.reuse, R7.reuse, PT ;  /* 0x00000007040a7248 */ /* 0x0c0fe40003fe0000 */
[----:B------:R-:W-:Y:S02]  /*00c0*/  VIMNMX R9, PT, PT, R4, R7, !PT ;  /* 0x0000000704097248 */ /* 0x000fe40007fe0100 */
[----:B------:R-:W-:-:S04]  /*00d0*/  ISETP.GE.U32.AND P0, PT, R10, 0x2, PT ;  /* 0x000000020a00780c */ /* 0x000fc80003f06070 */
[----:B------:R-:W-:-:S04]  /*00e0*/  ISETP.GT.OR P0, PT, R9, R6, !P0 ;  /* 0x000000060900720c */ /* 0x000fc80004704670 */
[----:B------:R-:W-:-:S13]  /*00f0*/  ISETP.LT.OR P0, PT, R8, 0x5, P0 ;  /* 0x000000050800780c */ /* 0x000fda0000701670 */
[----:B------:R-:W-:Y:S05]  /*0100*/  @P0 EXIT ;  /* 0x000000000000094d */ /* 0x000fea0003800000 */
[----:B------:R-:W0:Y:S01]  /*0110*/  LDC.64 R34, c[0x0][0x3c0] ;  /* 0x0000f000ff227b82 */ /* 0x000e220000000a00 */
[----:B------:R-:W-:Y:S01]  /*0120*/  VIADD R6, R8, 0xfffffffb ;  /* 0xfffffffb08067836 */ /* 0x000fe20000000000 */
[----:B------:R-:W1:Y:S01]  /*0130*/  LDCU.64 UR8, c[0x0][0x358] ;  /* 0x00006b00ff0877ac */ /* 0x000e620008000a00 */
[----:B------:R-:W-:-:S03]  /*0140*/  IMAD.MOV.U32 R245, RZ, RZ, 0x2 ;  /* 0x00000002fff57424 */ /* 0x000fc600078e00ff */
[----:B------:R-:W-:Y:S02]  /*0150*/  SHF.R.U32.HI R8, RZ, 0x1, R6 ;  /* 0x00000001ff087819 */ /* 0x000fe40000011606 */
[----:B------:R-:W2:Y:S01]  /*0160*/  LDC.64 R32, c[0x0][0x3c8] ;  /* 0x0000f200ff207b82 */ /* 0x000ea20000000a00 */
[----:B------:R-:W-:Y:S02]  /*0170*/  ISETP.GE.U32.AND P1, PT, R6, 0x4, PT ;  /* 0x000000040600780c */ /* 0x000fe40003f26070 */
[----:B------:R-:W-:-:S04]  /*0180*/  IMAD.HI.U32 R9, R8, 0x55555556, RZ ;  /* 0x5555555608097827 */ /* 0x000fc800078e00ff */
[----:B------:R-:W-:Y:S01]  /*0190*/  IMAD R9, R9, -0x3, R8 ;  /* 0xfffffffd09097824 */ /* 0x000fe200078e0208 */
[----:B------:R-:W3:Y:S04]  /*01a0*/  LDC.64 R30, c[0x0][0x3a8] ;  /* 0x0000ea00ff1e7b82 */ /* 0x000ee80000000a00 */
[----:B------:R-:W-:-:S04]  /*01b0*/  IADD3 R9, PT, PT, R9, 0x1, RZ ;  /* 0x0000000109097810 */ /* 0x000fc80007ffe0ff */
[----:B------:R-:W-:Y:S01]  /*01c0*/  ISETP.NE.AND P0, PT, R9, 0x3, PT ;  /* 0x000000030900780c */ /* 0x000fe20003f05270 */
[----:B0-----:R-:W-:-:S04]  /*01d0*/  IMAD.WIDE.U32 R34, R4, 0x8, R34 ;  /* 0x0000000804227825 */ /* 0x001fc800078e0022 */
[----:B--2---:R-:W-:-:S04]  /*01e0*/  IMAD.WIDE.U32 R32, R7, 0x8, R32 ;  /* 0x0000000807207825 */ /* 0x004fc800078e0020 */
[----:B---3--:R-:W-:Y:S01]  /*01f0*/  IMAD.WIDE.U32 R30, R7, 0x980, R30 ;  /* 0x00000980071e7825 */ /* 0x008fe200078e001e */
[----:B-1----:R-:W-:Y:S06]  /*0200*/  @!P1 BRA `(.L_x_8) ;  /* 0x0000005800d49947 */ /* 0x002fec0003800000 */
[----:B------:R-:W0:Y:S01]  /*0210*/  LDC.64 R12, c[0x0][0x380] ;  /* 0x0000e000ff0c7b82 */ /* 0x000e220000000a00 */
[----:B------:R-:W-:-:S07]  /*0220*/  IMAD.WIDE.U32 R10, R4, 0x8, R30 ;  /* 0x00000008040a7825 */ /* 0x000fce00078e001e */
[----:B------:R-:W1:Y:S08]  /*0230*/  LDC.64 R20, c[0x0][0x398] ;  /* 0x0000e600ff147b82 */ /* 0x000e700000000a00 */
[----:B------:R-:W2:Y:S08]  /*0240*/  LDC.64 R18, c[0x0][0x3b0] ;  /* 0x0000ec00ff127b82 */ /* 0x000eb00000000a00 */
[----:B------:R-:W3:Y:S01]  /*0250*/  LDC.64 R36, c[0x0][0x3b8] ;  /* 0x0000ee00ff247b82 */ /* 0x000ee20000000a00 */
[----:B0-----:R-:W-:Y:S01]  /*0260*/  IMAD.WIDE.U32 R12, R7, 0x980, R12 ;  /* 0x00000980070c7825 */ /* 0x001fe200078e000c */
[----:B------:R-:W-:Y:S01]  /*0270*/  SHF.L.U32 R39, R4, 0x3, RZ ;  /* 0x0000000304277819 */ /* 0x000fe200000006ff */
[----:B------:R-:W5:Y:S01]  /*0280*/  LDG.E.64.CONSTANT R124, desc[UR8][R10.64+0x21d7f0] ;  /* 0x21d7f0080a7c7981 */ /* 0x000f62000c1e9b00 */
[----:B------:R-:W-:-:S02]  /*0290*/  SHF.R.U32.HI R41, RZ, 0x1d, R4 ;  /* 0x0000001dff297819 */ /* 0x000fc40000011604 */
[----:B------:R-:W-:Y:S01]  /*02a0*/  IADD3 R16, P2, PT, R39, R12, RZ ;  /* 0x0000000c27107210 */ /* 0x000fe20007f5e0ff */
[----:B------:R-:W5:Y:S01]  /*02b0*/  LDG.E.64.CONSTANT R122, desc[UR8][R10.64+0x21d7f8] ;  /* 0x21d7f8080a7a7981 */ /* 0x000f62000c1e9b00 */
[----:B-1----:R-:W-:Y:S01]  /*02c0*/  IMAD.WIDE.U32 R14, R7, 0x980, R20 ;  /* 0x00000980070e7825 */ /* 0x002fe200078e0014 */
[----:B------:R-:W-:Y:S01]  /*02d0*/  ISETP.NE.AND P1, PT, R9, 0x3, PT ;  /* 0x000000030900780c */ /* 0x000fe20003f25270 */
[----:B------:R-:W-:Y:S01]  /*02e0*/  UMOV UR4, URZ ;  /* 0x000000ff00047c82 */ /* 0x000fe20008000000 */
[----:B------:R-:W5:Y:S01]  /*02f0*/  LDG.E.64.CONSTANT R126, desc[UR8][R10.64+0x21d808] ;  /* 0x21d808080a7e7981 */ /* 0x000f62000c1e9b00 */
[----:B------:R-:W-:-:S03]  /*0300*/  IADD3.X R17, PT, PT, R41, UR4, R13, P2, !PT ;  /* 0x0000000429117c10 */ /* 0x000fc600097fe40d */
[----:B------:R-:W5:Y:S04]  /*0310*/  LDG.E.64.CONSTANT R120, desc[UR8][R10.64+0x21d810] ;  /* 0x21d810080a787981 */ /* 0x000f68000c1e9b00 */
[----:B------:R-:W5:Y:S04]  /*0320*/  LDG.E.64.CONSTANT R28, desc[UR8][R10.64+0x168ff0] ;  /* 0x168ff0080a1c7981 */ /* 0x000f68000c1e9b00 */
[----:B------:R-:W5:Y:S04]  /*0330*/  LDG.E.64.CONSTANT R26, desc[UR8][R10.64+0x168ff8] ;  /* 0x168ff8080a1a7981 */ /* 0x000f68000c1e9b00 */
[----:B------:R-:W5:Y:S04]  /*0340*/  LDG.E.64.CONSTANT R24, desc[UR8][R10.64+0x169008] ;  /* 0x169008080a187981 */ /* 0x000f68000c1e9b00 */
[----:B------:R2:W5:Y:S01]  /*0350*/  LDG.E.64.CONSTANT R22, desc[UR8][R10.64+0x169010] ;  /* 0x169010080a167981 */ /* 0x000562000c1e9b00 */
[----:B------:R-:W-:Y:S01]  /*0360*/  SEL R9, R9, RZ, P1 ;  /* 0x000000ff09097207 */ /* 0x000fe20000800000 */
[----:B---3--:R-:W-:Y:S01]  /*0370*/  IMAD.WIDE.U32 R12, R7, 0x980, R36 ;  /* 0x00000980070c7825 */ /* 0x008fe200078e0024 */
[----:B------:R-:W-:-:S02]  /*0380*/  IADD3 R14, P2, PT, R39, R14, RZ ;  /* 0x0000000e270e7210 */ /* 0x000fc40007f5e0ff */
[----:B------:R-:W-:Y:S01]  /*0390*/  IADD3 R244, PT, PT, R8, 0x1, -R9 ;  /* 0x0000000108f47810 */ /* 0x000fe20007ffe809 */
[----:B------:R-:W-:Y:S01]  /*03a0*/  IMAD.MOV.U32 R245, RZ, RZ, 0x2 ;  /* 0x00000002fff57424 */ /* 0x000fe200078e00ff */
[----:B------:R-:W-:Y:S02]  /*03b0*/  IADD3.X R15, PT, PT, R41, UR4, R15, P2, !PT ;  /* 0x00000004290f7c10 */ /* 0x000fe400097fe40f */
[----:B------:R-:W-:Y:S01]  /*03c0*/  IADD3 R9, PT, PT, R13, UR4, RZ ;  /* 0x000000040d097c10 */ /* 0x000fe2000fffe0ff */
[----:B--2---:R-:W-:Y:S01]  /*03d0*/  IMAD.WIDE.U32 R10, R7, 0x980, R18 ;  /* 0x00000980070a7825 */ /* 0x004fe200078e0012 */
[----:B------:R-:W-:-:S03]  /*03e0*/  UMOV UR4, URZ ;  /* 0x000000ff00047c82 */ /* 0x000fc60008000000 */
[----:B------:R-:W-:-:S07]  /*03f0*/  IMAD.WIDE.U32 R10, R4, 0x8, R10 ;  /* 0x00000008040a7825 */ /* 0x000fce00078e000a */
.L_x_9:
[----:B------:R-:W-:Y:S01]  /*0400*/  IMAD.WIDE.U32 R36, R245, 0xb4800, R18 ;  /* 0x000b4800f5247825 */ /* 0x000fe200078e0012 */
[----:B------:R-:W2:Y:S01]  /*0410*/  LDG.E.64 R172, desc[UR8][R34.64+0x8] ;  /* 0x0000080822ac7981 */ /* 0x000ea2000c1e1b00 */
[----:B0-----:R-:W-:Y:S01]  /*0420*/  MOV R39, R9 ;  /* 0x0000000900277202 */ /* 0x001fe20000000f00 */
[----:B------:R-:W0:Y:S02]  /*0430*/  LDC.64 R44, c[0x0][0x3d0] ;  /* 0x0000f400ff2c7b82 */ /* 0x000e240000000a00 */
[----:B------:R-:W3:Y:S01]  /*0440*/  LDG.E.64 R174, desc[UR8][R34.64+-0x10] ;  /* 0xfffff00822ae7981 */ /* 0x000ee2000c1e1b00 */
[----:B------:R-:W-:-:S03]  /*0450*/  IMAD.WIDE.U32 R36, R7, 0x980, R36 ;  /* 0x0000098007247825 */ /* 0x000fc600078e0024 */
[----:B------:R-:W4:Y:S01]  /*0460*/  LDG.E.64 R204, desc[UR8][R34.64+-0x8] ;  /* 0xfffff80822cc7981 */ /* 0x000f22000c1e1b00 */
[----:B------:R-:W-:Y:S01]  /*0470*/  IMAD.MOV.U32 R38, RZ, RZ, R12 ;  /* 0x000000ffff267224 */ /* 0x000fe200078e000c */
[----:B------:R-:W1:Y:S01]  /*0480*/  LDC.64 R50, c[0x0][0x3a0] ;  /* 0x0000e800ff327b82 */ /* 0x000e620000000a00 */
[----:B------:R-:W-:Y:S01]  /*0490*/  IMAD.WIDE.U32 R36, R4, 0x8, R36 ;  /* 0x0000000804247825 */ /* 0x000fe200078e0024 */
[----:B------:R-:W4:Y:S04]  /*04a0*/  LDG.E.64 R170, desc[UR8][R32.64+0x8] ;  /* 0x0000080820aa7981 */ /* 0x000f28000c1e1b00 */
[----:B------:R-:W2:Y:S04]  /*04b0*/  LDG.E.64.CONSTANT R206, desc[UR8][R36.64+0x8] ;  /* 0x0000080824ce7981 */ /* 0x000ea8000c1e9b00 */
[----:B------:R-:W3:Y:S04]  /*04c0*/  LDG.E.64.CONSTANT R242, desc[UR8][R36.64] ;  /* 0x0000000824f27981 */ /* 0x000ee8000c1e9b00 */
[----:B------:R-:W4:Y:S04]  /*04d0*/  LDG.E.64.CONSTANT R212, desc[UR8][R36.64+-0x10] ;  /* 0xfffff00824d47981 */ /* 0x000f28000c1e9b00 */
[----:B------:R-:W4:Y:S04]  /*04e0*/  LDG.E.64.CONSTANT R192, desc[UR8][R36.64+-0x8] ;  /* 0xfffff80824c07981 */ /* 0x000f28000c1e9b00 */
[----:B------:R-:W4:Y:S01]  /*04f0*/  LDG.E.64.CONSTANT R114, desc[UR8][R36.64+0x980] ;  /* 0x0009800824727981 */ /* 0x000f22000c1e9b00 */
[----:B------:R-:W-:-:S03]  /*0500*/  IMAD.WIDE.U32 R38, R245, 0xb4800, R38 ;  /* 0x000b4800f5267825 */ /* 0x000fc600078e0026 */
[----:B------:R-:W4:Y:S01]  /*0510*/  LDG.E.64 R86, desc[UR8][R34.64] ;  /* 0x0000000822567981 */ /* 0x000f22000c1e1b00 */
[----:B------:R-:W-:-:S03]  /*0520*/  IMAD.WIDE.U32 R40, R245, 0xb4800, R20 ;  /* 0x000b4800f5287825 */ /* 0x000fc600078e0014 */
[----:B------:R-:W4:Y:S01]  /*0530*/  LDG.E.64 R200, desc[UR8][R32.64+-0x10] ;  /* 0xfffff00820c87981 */ /* 0x000f22000c1e1b00 */
[----:B------:R-:W-:-:S03]  /*0540*/  IMAD.WIDE.U32 R38, R4, 0x8, R38 ;  /* 0x0000000804267825 */ /* 0x000fc600078e0026 */
[----:B------:R-:W4:Y:S01]  /*0550*/  LDG.E.64.CONSTANT R116, desc[UR8][R36.64+-0x1300] ;  /* 0xffed000824747981 */ /* 0x000f22000c1e9b00 */
[----:B------:R-:W-:-:S03]  /*0560*/  IMAD.WIDE.U32 R40, R7, 0x980, R40 ;  /* 0x0000098007287825 */ /* 0x000fc600078e0028 */
[----:B------:R-:W4:Y:S04]  /*0570*/  LDG.E.64.CONSTANT R202, desc[UR8][R36.64+0x10] ;  /* 0x0000100824ca7981 */ /* 0x000f28000c1e9b00 */
[----:B------:R-:W4:Y:S04]  /*0580*/  LDG.E.64 R66, desc[UR8][R34.64+0x10] ;  /* 0x0000100822427981 */ /* 0x000f28000c1e1b00 */
[----:B------:R-:W4:Y:S04]  /*0590*/  LDG.E.64.CONSTANT R128, desc[UR8][R38.64+-0x10] ;  /* 0xfffff00826807981 */ /* 0x000f28000c1e9b00 */
[----:B------:R-:W4:Y:S04]  /*05a0*/  LDG.E.64.CONSTANT R98, desc[UR8][R36.64+-0x980] ;  /* 0xfff6800824627981 */ /* 0x000f28000c1e9b00 */
[----:B------:R-:W4:Y:S01]  /*05b0*/  LDG.E.64 R94, desc[UR8][R32.64] ;  /* 0x00000008205e7981 */ /* 0x000f22000c1e1b00 */
[----:B------:R-:W-:-:S03]  /*05c0*/  IMAD.WIDE.U32 R40, R4, 0x8, R40 ;  /* 0x0000000804287825 */ /* 0x000fc600078e0028 */
[----:B------:R-:W4:Y:S04]  /*05d0*/  LDG.E.64.CONSTANT R106, desc[UR8][R38.64+0x8] ;  /* 0x00000808266a7981 */ /* 0x000f28000c1e9b00 */
[----:B------:R-:W4:Y:S04]  /*05e0*/  LDG.E.64 R214, desc[UR8][R32.64+-0x8] ;  /* 0xfffff80820d67981 */ /* 0x000f28000c1e1b00 */
[----:B------:R-:W4:Y:S04]  /*05f0*/  LDG.E.64.CONSTANT R100, desc[UR8][R40.64] ;  /* 0x0000000828647981 */ /* 0x000f28000c1e9b00 */
[----:B------:R-:W4:Y:S01]  /*0600*/  LDG.E.64.CONSTANT R80, desc[UR8][R40.64+-0x980] ;  /* 0xfff6800828507981 */ /* 0x000f22000c1e9b00 */
[----:B0-----:R-:W-:-:S03]  /*0610*/  IMAD.WIDE.U32 R44, R245, 0x8, R44 ;  /* 0x00000008f52c7825 */ /* 0x001fc600078e002c */
[----:B------:R-:W4:Y:S01]  /*0620*/  LDG.E.64.CONSTANT R218, desc[UR8][R38.64] ;  /* 0x0000000826da7981 */ /* 0x000f22000c1e9b00 */
[----:B------:R-:W-:-:S03]  /*0630*/  IMAD.WIDE.U32 R42, R245, 0xb4800, R10 ;  /* 0x000b4800f52a7825 */ /* 0x000fc600078e000a */
[----:B------:R-:W4:Y:S04]  /*0640*/  LDG.E.64 R168, desc[UR8][R44.64+0x8] ;  /* 0x000008082ca87981 */ /* 0x000f28000c1e1b00 */
[----:B------:R-:W4:Y:S04]  /*0650*/  LDG.E.64.CONSTANT R132, desc[UR8][R36.64+0xb4800] ;  /* 0x0b48000824847981 */ /* 0x000f28000c1e9b00 */
[----:B------:R-:W4:Y:S04]  /*0660*/  LDG.E.64.CONSTANT R138, desc[UR8][R38.64+-0x8] ;  /* 0xfffff808268a7981 */ /* 0x000f28000c1e9b00 */
[----:B------:R-:W4:Y:S04]  /*0670*/  LDG.E.64.CONSTANT R74, desc[UR8][R42.64+-0x169000] ;  /* 0xe97000082a4a7981 */ /* 0x000f28000c1e9b00 */
[----:B------:R-:W4:Y:S04]  /*0680*/  LDG.E.64 R176, desc[UR8][R44.64+-0x10] ;  /* 0xfffff0082cb07981 */ /* 0x000f28000c1e1b00 */
[----:B------:R-:W4:Y:S04]  /*0690*/  LDG.E.64.CONSTANT R130, desc[UR8][R42.64+-0xb4800] ;  /* 0xf4b800082a827981 */ /* 0x000f28000c1e9b00 */
[----:B------:R-:W4:Y:S04]  /*06a0*/  LDG.E.64 R160, desc[UR8][R44.64] ;  /* 0x000000082ca07981 */ /* 0x000f28000c1e1b00 */
[----:B------:R-:W4:Y:S04]  /*06b0*/  LDG.E.64 R178, desc[UR8][R32.64+0x10] ;  /* 0x0000100820b27981 */ /* 0x000f28000c1e1b00 */
[----:B------:R-:W4:Y:S04]  /*06c0*/  LDG.E.64.CONSTANT R68, desc[UR8][R36.64+0x1300] ;  /* 0x0013000824447981 */ /* 0x000f28000c1e9b00 */
[----:B------:R-:W4:Y:S04]  /*06d0*/  LDG.E.64.CONSTANT R72, desc[UR8][R38.64+0x10] ;  /* 0x0000100826487981 */ /* 0x000f28000c1e9b00 */
[----:B------:R-:W4:Y:S01]  /*06e0*/  LDG.E.64 R182, desc[UR8][R44.64+-0x8] ;  /* 0xfffff8082cb67981 */ /* 0x000f22000c1e1b00 */
[----:B------:R-:W-:-:S03]  /*06f0*/  IMAD.WIDE.U32 R46, R245, 0xb4800, R14 ;  /* 0x000b4800f52e7825 */ /* 0x000fc600078e000e */
[----:B------:R-:W4:Y:S04]  /*0700*/  LDG.E.64.CONSTANT R216, desc[UR8][R40.64+-0x8] ;  /* 0xfffff80828d87981 */ /* 0x000f28000c1e9b00 */
[----:B------:R-:W4:Y:S04]  /*0710*/  LDG.E.64.CONSTANT R180, desc[UR8][R40.64+-0x1300] ;  /* 0xffed000828b47981 */ /* 0x000f28000c1e9b00 */
[----:B------:R-:W4:Y:S04]  /*0720*/  LDG.E.64.CONSTANT R184, desc[UR8][R40.64+-0x10] ;  /* 0xfffff00828b87981 */ /* 0x000f28000c1e9b00 */
[----:B------:R-:W4:Y:S04]  /*0730*/  LDG.E.64.CONSTANT R186, desc[UR8][R40.64+0x980] ;  /* 0x0009800828ba7981 */ /* 0x000f28000c1e9b00 */
[----:B------:R-:W4:Y:S04]  /*0740*/  LDG.E.64.CONSTANT R82, desc[UR8][R46.64+-0xb4800] ;  /* 0xf4b800082e527981 */ /* 0x000f28000c1e9b00 */
[----:B------:R-:W4:Y:S04]  /*0750*/  LDG.E.64.CONSTANT R48, desc[UR8][R42.64+0x169000] ;  /* 0x169000082a307981 */ /* 0x000f28000c1e9b00 */
[----:B------:R-:W4:Y:S04]  /*0760*/  LDG.E.64 R164, desc[UR8][R44.64+0x10] ;  /* 0x000010082ca47981 */ /* 0x000f28000c1e1b00 */
[----:B------:R-:W4:Y:S04]  /*0770*/  LDG.E.64.CONSTANT R188, desc[UR8][R40.64+0x8] ;  /* 0x0000080828bc7981 */ /* 0x000f28000c1e9b00 */
[----:B------:R-:W4:Y:S04]  /*0780*/  LDG.E.64.CONSTANT R190, desc[UR8][R40.64+0x1300] ;  /* 0x0013000828be7981 */ /* 0x000f28000c1e9b00 */
[----:B------:R-:W4:Y:S01]  /*0790*/  LDG.E.64.CONSTANT R166, desc[UR8][R46.64+-0x169000] ;  /* 0xe97000082ea67981 */ /* 0x000f22000c1e9b00 */
[----:B-1----:R-:W-:-:S03]  /*07a0*/  IMAD.WIDE.U32 R50, R245, 0xb4800, R50 ;  /* 0x000b4800f5327825 */ /* 0x002fc600078e0032 */
[----:B------:R-:W4:Y:S04]  /*07b0*/  LDG.E.64.CONSTANT R78, desc[UR8][R40.64+0x10] ;  /* 0x00001008284e7981 */ /* 0x000f28000c1e9b00 */
[----:B------:R-:W4:Y:S01]  /*07c0*/  LDG.E.64.CONSTANT R118, desc[UR8][R40.64+0xb4800] ;  /* 0x0b48000828767981 */ /* 0x000f22000c1e9b00 */
[----:B------:R-:W-:-:S03]  /*07d0*/  IMAD.WIDE.U32 R50, R7, 0x980, R50 ;  /* 0x0000098007327825 */ /* 0x000fc600078e0032 */
[----:B------:R-:W4:Y:S01]  /*07e0*/  LDG.E.64.CONSTANT R52, desc[UR8][R46.64+0x169000] ;  /* 0x169000082e347981 */ /* 0x000f22000c1e9b00 */
[----:B------:R-:W-:-:S04]  /*07f0*/  IMAD.WIDE.U32 R54, R245, 0xb4800, R30 ;  /* 0x000b4800f5367825 */ /* 0x000fc800078e001e */
[----:B------:R-:W-:Y:S01]  /*0800*/  IMAD.WIDE.U32 R64, R245, 0xb4800, R16 ;  /* 0x000b4800f5407825 */ /* 0x000fe200078e0010 */
[----:B------:R-:W-:Y:S01]  /*0810*/  UMOV UR10, 0x1c71c71c ;  /* 0x1c71c71c000a7882 */ /* 0x000fe20000000000 */
[----:B------:R-:W-:Y:S01]  /*0820*/  UMOV UR11, 0x3f7c71c7 ;  /* 0x3f7c71c7000b7882 */ /* 0x000fe20000000000 */
[----:B------:R-:W-:Y:S01]  /*0830*/  UMOV UR12, 0x55555555 ;  /* 0x55555555000c7882 */ /* 0x000fe20000000000 */
[C---:B------:R-:W-:Y:S01]  /*0840*/  IMAD.WIDE.U32 R50, R4.reuse, 0x8, R50 ;  /* 0x0000000804327825 */ /* 0x040fe200078e0032 */
[----:B------:R-:W4:Y:S03]  /*0850*/  LDG.E.64 R70, desc[UR8][R64.64] ;  /* 0x0000000840467981 */ /* 0x000f26000c1e1b00 */
[----:B------:R-:W-:Y:S01]  /*0860*/  IMAD.WIDE.U32 R54, R4, 0x8, R54 ;  /* 0x0000000804367825 */ /* 0x000fe200078e0036 */
        /* <DEDUP_REMOVED lines=28> */
[----:B------:R-:W-:Y:S01]  /*0a30*/  UMOV UR13, 0x3fc55555 ;  /* 0x3fc55555000d7882 */ /* 0x000fe20000000000 */
[----:B------:R-:W-:Y:S01]  /*0a40*/  UMOV UR14, 0xd6ac6977 ;  /* 0xd6ac6977000e7882 */ /* 0x000fe20000000000 */
[----:B------:R-:W-:Y:S01]  /*0a50*/  UMOV UR15, 0x3fb2b324 ;  /* 0x3fb2b324000f7882 */ /* 0x000fe20000000000 */
[----:B------:R-:W4:Y:S01]  /*0a60*/  LDG.E.64.CONSTANT R236, desc[UR8][R36.64+0x168ff0] ;  /* 0x168ff00824ec7981 */ /* 0x000f22000c1e9b00 */
[----:B--2---:R-:W-:-:S02]  /*0a70*/  DMUL R198, R206, R172 ;  /* 0x000000accec67228 */ /* 0x004fc40000000000 */
[----:B---3--:R-:W-:-:S06]  /*0a80*/  DMUL R232, R242, 3 ;  /* 0x40080000f2e87828 */ /* 0x008fcc0000000000 */
[----:B----4-:R-:W-:Y:S02]  /*0a90*/  DFMA R194, R212, R174, R198 ;  /* 0x000000aed4c2722b */ /* 0x010fe400000000c6 */
[C---:B------:R-:W-:Y:S02]  /*0aa0*/  DMUL R196, R192.reuse, 3 ;  /* 0x40080000c0c47828 */ /* 0x040fe40000000000 */
[----:B------:R-:W-:Y:S02]  /*0ab0*/  DMUL R208, R192, R204 ;  /* 0x000000ccc0d07228 */ /* 0x000fe40000000000 */
[----:B------:R-:W-:Y:S02]  /*0ac0*/  DMUL R192, R114, R170 ;  /* 0x000000aa72c07228 */ /* 0x000fe40000000000 */
[----:B------:R-:W-:Y:S02]  /*0ad0*/  DMUL R240, R242, 0.75 ;  /* 0x3fe80000f2f07828 */ /* 0x000fe40000000000 */
[----:B------:R-:W-:-:S04]  /*0ae0*/  DFMA R194, R86, R232, R194 ;  /* 0x000000e856c2722b */ /* 0x000fc800000000c2 */
[----:B------:R-:W-:-:S04]  /*0af0*/  DFMA R222, R116, R200, R192 ;  /* 0x000000c874de722b */ /* 0x000fc800000000c0 */
[----:B------:R-:W-:Y:S02]  /*0b00*/  DFMA R194, R204, R196, R194 ;  /* 0x000000c4ccc2722b */ /* 0x000fe400000000c2 */
[----:B------:R-:W-:Y:S02]  /*0b10*/  DMUL R196, R202, 0.75 ;  /* 0x3fe80000cac47828 */ /* 0x000fe40000000000 */
[--C-:B------:R-:W-:Y:S02]  /*0b20*/  DFMA R220, -R240, R86, R208.reuse ;  /* 0x00000056f0dc722b */ /* 0x100fe400000001d0 */
[----:B------:R-:W-:Y:S02]  /*0b30*/  DFMA R202, R202, R66, R208 ;  /* 0x00000042caca722b */ /* 0x000fe400000000d0 */
[----:B------:R-:W-:Y:S02]  /*0b40*/  DMUL R210, R206, 3 ;  /* 0x40080000ced27828 */ /* 0x000fe40000000000 */
[----:B------:R-:W-:-:S02]  /*0b50*/  DMUL R224, R174, R128 ;  /* 0x00000080aee07228 */ /* 0x000fc40000000000 */
[----:B------:R-:W-:Y:S02]  /*0b60*/  DFMA R208, -R240, R86, R198 ;  /* 0x00000056f0d0722b */ /* 0x000fe400000001c6 */
[----:B------:R-:W-:Y:S02]  /*0b70*/  DMUL R206, R98, 3 ;  /* 0x4008000062ce7828 */ /* 0x000fe40000000000 */
[----:B------:R-:W-:Y:S02]  /*0b80*/  DFMA R198, R232, R94, R222 ;  /* 0x0000005ee8c6722b */ /* 0x000fe400000000de */
[----:B------:R-:W-:Y:S02]  /*0b90*/  DMUL R212, R212, 0.75 ;  /* 0x3fe80000d4d47828 */ /* 0x000fe40000000000 */
[----:B------:R-:W-:Y:S02]  /*0ba0*/  DFMA R224, R194, 2, R224 ;  /* 0x40000000c2e0782b */ /* 0x000fe400000000e0 */
[----:B------:R-:W-:-:S02]  /*0bb0*/  DMUL R194, R172, R106 ;  /* 0x0000006aacc27228 */ /* 0x000fc40000000000 */
[----:B------:R-:W-:Y:S02]  /*0bc0*/  DFMA R206, R214, R206, R198 ;  /* 0x000000ced6ce722b */ /* 0x000fe400000000c6 */
[----:B------:R-:W-:Y:S02]  /*0bd0*/  DMUL R214, R98, R214 ;  /* 0x000000d662d67228 */ /* 0x000fe40000000000 */
[----:B------:R-:W-:Y:S02]  /*0be0*/  DADD R80, -R100, R80 ;  /* 0x0000000064507229 */ /* 0x000fe40000000150 */
[----:B------:R-:W-:Y:S02]  /*0bf0*/  DFMA R212, -R212, R174, R220 ;  /* 0x000000aed4d4722b */ /* 0x000fe400000001dc */
[----:B------:R-:W-:Y:S02]  /*0c00*/  DADD R220, R224, R194 ;  /* 0x00000000e0dc7229 */ /* 0x000fe400000000c2 */
[----:B------:R-:W-:-:S02]  /*0c10*/  DMUL R198, R218, 3 ;  /* 0x40080000dac67828 */ /* 0x000fc40000000000 */
[----:B------:R-:W-:Y:S02]  /*0c20*/  DMUL R224, R116, 0.75 ;  /* 0x3fe8000074e07828 */ /* 0x000fe40000000000 */
[----:B------:R-:W-:Y:S02]  /*0c30*/  DFMA R222, -R240, R94, R214 ;  /* 0x0000005ef0de722b */ /* 0x000fe400000001d6 */
[----:B------:R-:W-:Y:S02]  /*0c40*/  DMUL R206, R206, R80 ;  /* 0x00000050cece7228 */ /* 0x000fe40000000000 */
[----:B------:R-:W-:Y:S02]  /*0c50*/  DFMA R202, R172, R210, R202 ;  /* 0x000000d2acca722b */ /* 0x000fe400000000ca */
[----:B------:R-:W-:Y:S02]  /*0c60*/  DMUL R80, R132, R168 ;  /* 0x000000a884507228 */ /* 0x000fe40000000000 */
[----:B------:R-:W-:-:S02]  /*0c70*/  DFMA R196, R66, -R196, R208 ;  /* 0x800000c442c4722b */ /* 0x000fc400000000d0 */
[----:B------:R-:W-:Y:S02]  /*0c80*/  DMUL R208, R138, 3 ;  /* 0x400800008ad07828 */ /* 0x000fe40000000000 */
[----:B------:R-:W-:Y:S02]  /*0c90*/  DFMA R220, R86, R198, R220 ;  /* 0x000000c656dc722b */ /* 0x000fe400000000dc */
[----:B------:R-:W-:Y:S02]  /*0ca0*/  DFMA R200, -R224, R200, R222 ;  /* 0x000000c8e0c8722b */ /* 0x000fe400000001de */
[----:B------:R-:W-:Y:S02]  /*0cb0*/  DMUL R210, R204, R138 ;  /* 0x0000008accd27228 */ /* 0x000fe40000000000 */
[----:B------:R-:W-:Y:S02]  /*0cc0*/  DFMA R202, R86, R232, R202 ;  /* 0x000000e856ca722b */ /* 0x000fe400000000ca */
[----:B------:R-:W-:-:S02]  /*0cd0*/  DFMA R224, R74, R176, R80 ;  /* 0x000000b04ae0722b */ /* 0x000fc40000000050 */
[----:B------:R-:W-:Y:S02]  /*0ce0*/  DFMA R204, R204, R208, R220 ;  /* 0x000000d0cccc722b */ /* 0x000fe400000000dc */
[----:B------:R-:W-:Y:S02]  /*0cf0*/  DMUL R208, R130, 3 ;  /* 0x4008000082d07828 */ /* 0x000fe40000000000 */
[----:B------:R-:W-:Y:S02]  /*0d00*/  DFMA R202, R202, 2, R210 ;  /* 0x40000000caca782b */ /* 0x000fe400000000d2 */
[----:B------:R-:W-:Y:S02]  /*0d10*/  DFMA R224, R232, R160, R224 ;  /* 0x000000a0e8e0722b */ /* 0x000fe400000000e0 */
[----:B------:R-:W-:Y:S02]  /*0d20*/  DFMA R212, R212, 2, R210 ;  /* 0x40000000d4d4782b */ /* 0x000fe400000000d2 */
[----:B------:R-:W-:-:S02]  /*0d30*/  DMUL R218, R218, 0.75 ;  /* 0x3fe80000dada7828 */ /* 0x000fc40000000000 */
[----:B------:R-:W-:Y:S02]  /*0d40*/  DMUL R210, R114, 3 ;  /* 0x4008000072d27828 */ /* 0x000fe40000000000 */
[----:B------:R-:W-:Y:S02]  /*0d50*/  DFMA R214, R68, R178, R214 ;  /* 0x000000b244d6722b */ /* 0x000fe400000000d6 */
[----:B------:R-:W-:Y:S02]  /*0d60*/  DMUL R220, R106, 3 ;  /* 0x400800006adc7828 */ /* 0x000fe40000000000 */
[----:B------:R-:W-:Y:S02]  /*0d70*/  DFMA R202, R66, R72, R202 ;  /* 0x0000004842ca722b */ /* 0x000fe400000000ca */
[----:B------:R-:W-:Y:S02]  /*0d80*/  DFMA R208, R182, R208, R224 ;  /* 0x000000d0b6d0722b */ /* 0x000fe400000000e0 */
[----:B------:R-:W-:Y:S01]  /*0d90*/  DMUL R222, R128, 0.75 ;  /* 0x3fe8000080de7828 */ /* 0x000fe20000000000 */
[----:B------:R-:W2:Y:S01]  /*0da0*/  LDG.E.64.CONSTANT R224, desc[UR8][R38.64+0xb4800] ;  /* 0x0b48000826e07981 */ /* 0x000ea2000c1e9b00 */
[----:B------:R-:W-:-:S02]  /*0db0*/  DFMA R212, R86, -R218, R212 ;  /* 0x800000da56d4722b */ /* 0x000fc400000000d4 */
[----:B------:R-:W-:Y:S02]  /*0dc0*/  DMUL R182, R130, R182 ;  /* 0x000000b682b67228 */ /* 0x000fe40000000000 */
[C---:B------:R-:W-:Y:S02]  /*0dd0*/  DADD R216, -R100.reuse, R216 ;  /* 0x0000000064d87229 */ /* 0x040fe400000001d8 */
[----:B------:R-:W-:Y:S02]  /*0de0*/  DADD R180, -R100, R180 ;  /* 0x0000000064b47229 */ /* 0x000fe400000001b4 */
[----:B------:R-:W-:Y:S02]  /*0df0*/  DFMA R210, R170, R210, R214 ;  /* 0x000000d2aad2722b */ /* 0x000fe400000000d6 */
[----:B------:R-:W-:Y:S02]  /*0e00*/  DMUL R170, R68, 0.75 ;  /* 0x3fe8000044aa7828 */ /* 0x000fe40000000000 */
[----:B------:R-:W-:-:S02]  /*0e10*/  DFMA R192, -R240, R94, R192 ;  /* 0x0000005ef0c0722b */ /* 0x000fc400000001c0 */
[----:B------:R-:W-:Y:S02]  /*0e20*/  DFMA R196, R196, 2, R194 ;  /* 0x40000000c4c4782b */ /* 0x000fe400000000c2 */
[----:B------:R-:W-:Y:S02]  /*0e30*/  DFMA R202, R172, R220, R202 ;  /* 0x000000dcacca722b */ /* 0x000fe400000000ca */
[----:B------:R-:W-:Y:S02]  /*0e40*/  DFMA R212, R174, -R222, R212 ;  /* 0x800000deaed4722b */ /* 0x000fe400000000d4 */
[----:B------:R-:W-:Y:S02]  /*0e50*/  DFMA R172, -R240, R160, R182 ;  /* 0x000000a0f0ac722b */ /* 0x000fe400000001b6 */
[----:B------:R-:W-:Y:S02]  /*0e60*/  DMUL R204, R204, R216 ;  /* 0x000000d8cccc7228 */ /* 0x000fe40000000000 */
[----:B------:R-:W-:Y:S01]  /*0e70*/  DFMA R180, R200, R180, R206 ;  /* 0x000000b4c8b4722b */ /* 0x000fe200000000ce */
[----:B------:R-:W3:Y:S01]  /*0e80*/  LDG.E.64.CONSTANT R216, desc[UR8][R36.64+0xb47f0] ;  /* 0x0b47f00824d87981 */ /* 0x000ee2000c1e9b00 */
[----:B------:R-:W-:-:S02]  /*0e90*/  DMUL R174, R74, 0.75 ;  /* 0x3fe800004aae7828 */ /* 0x000fc40000000000 */
[----:B------:R-:W-:Y:S01]  /*0ea0*/  DADD R184, R184, -R100 ;  /* 0x00000000b8b87229 */ /* 0x000fe20000000864 */
[----:B------:R-:W4:Y:S01]  /*0eb0*/  LDG.E.64.CONSTANT R206, desc[UR8][R40.64+0xb3e80] ;  /* 0x0b3e800828ce7981 */ /* 0x000f22000c1e9b00 */
[----:B------:R-:W-:Y:S02]  /*0ec0*/  DADD R186, -R100, R186 ;  /* 0x0000000064ba7229 */ /* 0x000fe400000001ba */
[----:B------:R-:W-:Y:S02]  /*0ed0*/  DFMA R210, R232, R94, R210 ;  /* 0x0000005ee8d2722b */ /* 0x000fe400000000d2 */
[----:B------:R-:W-:Y:S02]  /*0ee0*/  DADD R194, -R100, R82 ;  /* 0x0000000064c27229 */ /* 0x000fe40000000152 */
[----:B------:R-:W-:Y:S02]  /*0ef0*/  DMUL R238, R132, 3 ;  /* 0x4008000084ee7828 */ /* 0x000fe40000000000 */
[----:B------:R-:W-:-:S02]  /*0f00*/  DFMA R182, R48, R164, R182 ;  /* 0x000000a430b6722b */ /* 0x000fc400000000b6 */
[----:B------:R-:W-:Y:S02]  /*0f10*/  DFMA R178, R178, -R170, R192 ;  /* 0x800000aab2b2722b */ /* 0x000fe400000000c0 */
[----:B------:R-:W-:Y:S02]  /*0f20*/  DFMA R196, R86, -R218, R196 ;  /* 0x800000da56c4722b */ /* 0x000fe400000000c4 */
[----:B------:R-:W-:Y:S02]  /*0f30*/  DMUL R170, R72, 0.75 ;  /* 0x3fe8000048aa7828 */ /* 0x000fe40000000000 */
[----:B------:R-:W-:Y:S02]  /*0f40*/  DFMA R202, R86, R198, R202 ;  /* 0x000000c656ca722b */ /* 0x000fe400000000ca */
[----:B------:R-:W-:Y:S01]  /*0f50*/  DFMA R184, R212, R184, R204 ;  /* 0x000000b8d4b8722b */ /* 0x000fe200000000cc */
[----:B------:R-:W4:Y:S01]  /*0f60*/  LDG.E.64.CONSTANT R198, desc[UR8][R36.64+0xb4810] ;  /* 0x0b48100824c67981 */ /* 0x000f22000c1e9b00 */
[----:B------:R-:W-:-:S02]  /*0f70*/  DFMA R180, R210, R186, R180 ;  /* 0x000000bad2b4722b */ /* 0x000fc400000000b4 */
[----:B------:R-:W-:Y:S01]  /*0f80*/  DFMA R172, -R174, R176, R172 ;  /* 0x000000b0aeac722b */ /* 0x000fe200000001ac */
[----:B------:R-:W2:Y:S01]  /*0f90*/  LDG.E.64.CONSTANT R186, desc[UR8][R36.64+0xb47f8] ;  /* 0x0b47f80824ba7981 */ /* 0x000ea2000c1e9b00 */
[----:B------:R-:W-:Y:S02]  /*0fa0*/  DMUL R194, R208, R194 ;  /* 0x000000c2d0c27228 */ /* 0x000fe40000000000 */
[C---:B------:R-:W-:Y:S01]  /*0fb0*/  DADD R188, -R100.reuse, R188 ;  /* 0x0000000064bc7229 */ /* 0x040fe200000001bc */
[----:B------:R-:W4:Y:S01]  /*0fc0*/  LDG.E.64.CONSTANT R210, desc[UR8][R40.64+0xb3500] ;  /* 0x0b35000828d27981 */ /* 0x000f22000c1e9b00 */
[C---:B------:R-:W-:Y:S02]  /*0fd0*/  DADD R190, -R100.reuse, R190 ;  /* 0x0000000064be7229 */ /* 0x040fe400000001be */
[----:B------:R-:W-:Y:S01]  /*0fe0*/  DADD R166, -R100, R166 ;  /* 0x0000000064a67229 */ /* 0x000fe200000001a6 */
[----:B------:R-:W4:Y:S01]  /*0ff0*/  LDG.E.64.CONSTANT R208, desc[UR8][R40.64+0xb47f0] ;  /* 0x0b47f00828d07981 */ /* 0x000f22000c1e9b00 */
[----:B------:R-:W-:-:S02]  /*1000*/  DFMA R182, R168, R238, R182 ;  /* 0x000000eea8b6722b */ /* 0x000fc400000000b6 */
[----:B------:R-:W-:Y:S01]  /*1010*/  DFMA R170, R66, -R170, R196 ;  /* 0x800000aa42aa722b */ /* 0x000fe200000000c4 */
[----:B------:R-:W4:Y:S01]  /*1020*/  LDG.E.64.CONSTANT R176, desc[UR8][R40.64+0xb4808] ;  /* 0x0b48080828b07981 */ /* 0x000f22000c1e9b00 */
[----:B------:R-:W-:Y:S02]  /*1030*/  DMUL R66, R48, 0.75 ;  /* 0x3fe8000030427828 */ /* 0x000fe40000000000 */
[----:B------:R-:W-:Y:S02]  /*1040*/  DFMA R80, -R240, R160, R80 ;  /* 0x000000a0f050722b */ /* 0x000fe40000000150 */
[----:B------:R-:W-:Y:S02]  /*1050*/  DFMA R184, R202, R188, R184 ;  /* 0x000000bccab8722b */ /* 0x000fe400000000b8 */
[----:B------:R-:W-:Y:S01]  /*1060*/  DFMA R178, R178, R190, R180 ;  /* 0x000000beb2b2722b */ /* 0x000fe200000000b4 */
[----:B------:R-:W4:Y:S01]  /*1070*/  LDG.E.64.CONSTANT R188, desc[UR8][R36.64+0xb4808] ;  /* 0x0b48080824bc7981 */ /* 0x000f22000c1e9b00 */
[----:B------:R-:W-:-:S02]  /*1080*/  DFMA R166, R172, R166, R194 ;  /* 0x000000a6aca6722b */ /* 0x000fc400000000c2 */
[C---:B------:R-:W-:Y:S01]  /*1090*/  DADD R78, -R100.reuse, R78 ;  /* 0x00000000644e7229 */ /* 0x040fe2000000014e */
[----:B------:R-:W4:Y:S01]  /*10a0*/  LDG.E.64.CONSTANT R202, desc[UR8][R40.64+0xb47f8] ;  /* 0x0b47f80828ca7981 */ /* 0x000f22000c1e9b00 */
[----:B------:R-:W-:Y:S02]  /*10b0*/  DADD R168, -R100, R118 ;  /* 0x0000000064a87229 */ /* 0x000fe40000000176 */
[----:B------:R-:W-:Y:S02]  /*10c0*/  DFMA R182, R232, R160, R182 ;  /* 0x000000a0e8b6722b */ /* 0x000fe400000000b6 */
[----:B------:R-:W-:Y:S02]  /*10d0*/  DFMA R80, R164, -R66, R80 ;  /* 0x80000042a450722b */ /* 0x000fe40000000050 */
[----:B------:R-:W-:Y:S02]  /*10e0*/  DFMA R78, R170, R78, R184 ;  /* 0x0000004eaa4e722b */ /* 0x000fe400000000b8 */
[----:B------:R-:W-:-:S02]  /*10f0*/  DMUL R178, R94, R178 ;  /* 0x000000b25eb27228 */ /* 0x000fc40000000000 */
[----:B------:R-:W-:Y:S02]  /*1100*/  DFMA R166, R182, R168, R166 ;  /* 0x000000a8b6a6722b */ /* 0x000fe400000000a6 */
[----:B------:R-:W-:Y:S01]  /*1110*/  DADD R164, -R100, R52 ;  /* 0x0000000064a47229 */ /* 0x000fe20000000134 */
[----:B------:R-:W4:Y:S03]  /*1120*/  LDG.E.64.CONSTANT R182, desc[UR8][R40.64+0xb5180] ;  /* 0x0b51800828b67981 */ /* 0x000f26000c1e9b00 */
[----:B------:R-:W-:-:S04]  /*1130*/  DFMA R178, R86, R78, R178 ;  /* 0x0000004e56b2722b */ /* 0x000fc800000000b2 */
[----:B------:R-:W-:Y:S02]  /*1140*/  DFMA R80, R80, R164, R166 ;  /* 0x000000a45050722b */ /* 0x000fe400000000a6 */
[----:B------:R-:W-:Y:S02]  /*1150*/  DADD R172, R158, -R156 ;  /* 0x000000009eac7229 */ /* 0x000fe4000000089c */
[----:B------:R-:W-:Y:S02]  /*1160*/  DADD R174, -R96, R152 ;  /* 0x0000000060ae7229 */ /* 0x000fe40000000198 */
[C---:B------:R-:W-:Y:S02]  /*1170*/  DMUL R94, R86.reuse, R94 ;  /* 0x0000005e565e7228 */ /* 0x040fe40000000000 */
[----:B------:R-:W-:Y:S02]  /*1180*/  DMUL R86, R86, R160 ;  /* 0x000000a056567228 */ /* 0x000fe40000000000 */
[----:B------:R-:W-:-:S02]  /*1190*/  DADD R164, R140, -R146 ;  /* 0x000000008ca47229 */ /* 0x000fc40000000892 */
[----:B------:R-:W-:Y:S02]  /*11a0*/  DFMA R160, R160, R80, R178 ;  /* 0x00000050a0a0722b */ /* 0x000fe400000000b2 */
[----:B------:R-:W-:Y:S02]  /*11b0*/  DADD R158, -R158, R140 ;  /* 0x000000009e9e7229 */ /* 0x000fe4000000018c */
[----:B------:R-:W-:Y:S02]  /*11c0*/  DADD R80, R108, -R56 ;  /* 0x000000006c507229 */ /* 0x000fe40000000838 */
[----:B-----5:R-:W-:Y:S02]  /*11d0*/  DADD R140, -R162, R122 ;  /* 0x00000000a28c7229 */ /* 0x020fe4000000017a */
[----:B------:R-:W-:Y:S02]  /*11e0*/  DFMA R172, R174, 8, R172 ;  /* 0x40200000aeac782b */ /* 0x000fe400000000ac */
[----:B------:R-:W-:-:S02]  /*11f0*/  DADD R78, R148, -R102 ;  /* 0x00000000944e7229 */ /* 0x000fc40000000866 */
[----:B------:R-:W-:Y:S02]  /*1200*/  DADD R168, -R104, R76 ;  /* 0x0000000068a87229 */ /* 0x000fe4000000014c */
[----:B------:R-:W-:Y:S02]  /*1210*/  DADD R146, -R156, R146 ;  /* 0x000000009c927229 */ /* 0x000fe40000000192 */
[----:B------:R-:W-:Y:S01]  /*1220*/  DADD R96, -R96, R142 ;  /* 0x0000000060607229 */ /* 0x000fe2000000018e */
[----:B------:R-:W4:Y:S01]  /*1230*/  LDG.E.64.CONSTANT R156, desc[UR8][R38.64+0xb47f8] ;  /* 0x0b47f808269c7981 */ /* 0x000f22000c1e9b00 */
[----:B------:R-:W-:Y:S02]  /*1240*/  DADD R102, R102, -R92 ;  /* 0x0000000066667229 */ /* 0x000fe4000000085c */
[----:B------:R-:W-:Y:S02]  /*1250*/  DADD R104, R104, -R112 ;  /* 0x0000000068687229 */ /* 0x000fe40000000870 */
[----:B------:R-:W-:-:S02]  /*1260*/  DFMA R140, R140, 8, R80 ;  /* 0x402000008c8c782b */ /* 0x000fc40000000050 */
[----:B------:R-:W-:Y:S02]  /*1270*/  DMUL R172, R138, R172 ;  /* 0x000000ac8aac7228 */ /* 0x000fe40000000000 */
[--C-:B------:R-:W-:Y:S02]  /*1280*/  DADD R166, -R142, R136.reuse ;  /* 0x000000008ea67229 */ /* 0x100fe40000000188 */
[----:B------:R-:W-:Y:S01]  /*1290*/  DADD R152, -R152, R136 ;  /* 0x0000000098987229 */ /* 0x000fe20000000188 */
[----:B------:R-:W4:Y:S01]  /*12a0*/  LDG.E.64.CONSTANT R142, desc[UR8][R50.64+0xb5170] ;  /* 0x0b517008328e7981 */ /* 0x000f22000c1e9b00 */
[----:B------:R-:W-:Y:S02]  /*12b0*/  DADD R112, -R112, R134 ;  /* 0x0000000070707229 */ /* 0x000fe40000000186 */
[----:B------:R-:W-:Y:S02]  /*12c0*/  DFMA R80, R146, 8, R102 ;  /* 0x402000009250782b */ /* 0x000fe40000000066 */
[----:B------:R-:W-:Y:S01]  /*12d0*/  DFMA R136, R96, 8, R104 ;  /* 0x402000006088782b */ /* 0x000fe20000000068 */
[----:B------:R-:W4:Y:S01]  /*12e0*/  LDG.E.64.CONSTANT R146, desc[UR8][R50.64+0xb3e88] ;  /* 0x0b3e880832927981 */ /* 0x000f22000c1e9b00 */
[----:B------:R-:W-:-:S02]  /*12f0*/  DADD R134, R76, -R134 ;  /* 0x000000004c867229 */ /* 0x000fc40000000886 */
[----:B------:R-:W-:Y:S02]  /*1300*/  DMUL R140, R138, R140 ;  /* 0x0000008c8a8c7228 */ /* 0x000fe40000000000 */
[----:B------:R-:W-:Y:S01]  /*1310*/  DADD R96, R84, -R58 ;  /* 0x0000000054607229 */ /* 0x000fe2000000083a */
[----:B------:R-:W4:Y:S01]  /*1320*/  LDG.E.64.CONSTANT R138, desc[UR8][R38.64+0xb4808] ;  /* 0x0b480808268a7981 */ /* 0x000f22000c1e9b00 */
[----:B------:R-:W-:Y:S02]  /*1330*/  DADD R102, -R154, R124 ;  /* 0x000000009a667229 */ /* 0x000fe4000000017c */
[----:B------:R-:W-:Y:S02]  /*1340*/  DADD R76, R88, -R60 ;  /* 0x00000000584c7229 */ /* 0x000fe4000000083c */
[----:B------:R-:W-:Y:S02]  /*1350*/  DADD R104, -R150, R126 ;  /* 0x0000000096687229 */ /* 0x000fe4000000017e */
[----:B------:R-:W-:-:S02]  /*1360*/  DFMA R168, R168, 8, R78 ;  /* 0x40200000a8a8782b */ /* 0x000fc4000000004e */
[----:B------:R-:W-:Y:S02]  /*1370*/  DMUL R172, R172, 8 ;  /* 0x40200000acac7828 */ /* 0x000fe40000000000 */
[----:B------:R-:W-:Y:S02]  /*1380*/  DFMA R164, R166, 8, R164 ;  /* 0x40200000a6a4782b */ /* 0x000fe400000000a4 */
[----:B------:R-:W-:Y:S01]  /*1390*/  DFMA R96, R102, 8, R96 ;  /* 0x402000006660782b */ /* 0x000fe20000000060 */
[----:B------:R-:W4:Y:S01]  /*13a0*/  LDG.E.64.CONSTANT R166, desc[UR8][R50.64+0xb5af8] ;  /* 0x0b5af80832a67981 */ /* 0x000f22000c1e9b00 */
[----:B------:R-:W-:Y:S02]  /*13b0*/  DMUL R140, R140, 8 ;  /* 0x402000008c8c7828 */ /* 0x000fe40000000000 */
[----:B------:R-:W-:Y:S02]  /*13c0*/  DFMA R76, R104, 8, R76 ;  /* 0x40200000684c782b */ /* 0x000fe4000000004c */
[----:B------:R-:W-:-:S02]  /*13d0*/  DMUL R136, R98, R136 ;  /* 0x0000008862887228 */ /* 0x000fc40000000000 */
[----:B------:R-:W-:Y:S02]  /*13e0*/  DFMA R168, R128, R168, -R172 ;  /* 0x000000a880a8722b */ /* 0x000fe400000008ac */
[----:B------:R-:W-:Y:S01]  /*13f0*/  DMUL R164, R106, R164 ;  /* 0x000000a46aa47228 */ /* 0x000fe20000000000 */
[----:B------:R-:W4:Y:S01]  /*1400*/  LDG.E.64.CONSTANT R172, desc[UR8][R40.64+0xb5b00] ;  /* 0x0b5b000828ac7981 */ /* 0x000f22000c1e9b00 */
[----:B------:R-:W-:Y:S02]  /*1410*/  DADD R92, R144, -R92 ;  /* 0x00000000905c7229 */ /* 0x000fe4000000085c */
[----:B------:R-:W-:Y:S02]  /*1420*/  DADD R102, -R162, R150 ;  /* 0x00000000a2667229 */ /* 0x000fe40000000196 */
[----:B------:R-:W-:Y:S02]  /*1430*/  DADD R98, R154, -R110 ;  /* 0x000000009a627229 */ /* 0x000fe4000000086e */
[----:B------:R-:W-:-:S02]  /*1440*/  DFMA R96, R128, R96, -R140 ;  /* 0x000000608060722b */ /* 0x000fc4000000088c */
[----:B------:R-:W-:Y:S01]  /*1450*/  DMUL R76, R106, R76 ;  /* 0x0000004c6a4c7228 */ /* 0x000fe20000000000 */
[----:B------:R-:W2:Y:S01]  /*1460*/  LDG.E.64.CONSTANT R140, desc[UR8][R38.64+0xb47f0] ;  /* 0x0b47f008268c7981 */ /* 0x000ea2000c1e9b00 */
[----:B------:R-:W-:Y:S02]  /*1470*/  DADD R148, R148, -R144 ;  /* 0x0000000094947229 */ /* 0x000fe40000000890 */
[----:B------:R-:W-:Y:S01]  /*1480*/  DFMA R164, R164, 8, R168 ;  /* 0x40200000a4a4782b */ /* 0x000fe200000000a8 */
[----:B------:R-:W4:Y:S01]  /*1490*/  LDG.E.64.CONSTANT R144, desc[UR8][R50.64+0xb34f0] ;  /* 0x0b34f00832907981 */ /* 0x000f22000c1e9b00 */
[----:B------:R-:W-:Y:S02]  /*14a0*/  DFMA R92, R112, 8, R92 ;  /* 0x40200000705c782b */ /* 0x000fe4000000005c */
[----:B------:R-:W-:Y:S01]  /*14b0*/  DFMA R98, R102, 8, R98 ;  /* 0x402000006662782b */ /* 0x000fe20000000062 */
[----:B------:R-:W4:Y:S01]  /*14c0*/  LDG.E.64.CONSTANT R168, desc[UR8][R50.64+0xb34f8] ;  /* 0x0b34f80832a87981 */ /* 0x000f22000c1e9b00 */
[----:B------:R-:W-:-:S02]  /*14d0*/  DFMA R76, R76, 8, R96 ;  /* 0x402000004c4c782b */ /* 0x000fc40000000060 */
[----:B------:R-:W-:Y:S01]  /*14e0*/  DADD R96, R84, -R90 ;  /* 0x0000000054607229 */ /* 0x000fe2000000085a */
[----:B------:R-:W4:Y:S01]  /*14f0*/  LDG.E.64.CONSTANT R106, desc[UR8][R50.64+0xb3508] ;  /* 0x0b350808326a7981 */ /* 0x000f22000c1e9b00 */
[----:B------:R-:W-:Y:S02]  /*1500*/  DFMA R148, R158, 8, R148 ;  /* 0x402000009e94782b */ /* 0x000fe40000000094 */
[----:B------:R-:W-:Y:S01]  /*1510*/  DFMA R134, R152, 8, R134 ;  /* 0x402000009886782b */ /* 0x000fe20000000086 */
[----:B------:R-:W4:Y:S01]  /*1520*/  LDG.E.64.CONSTANT R158, desc[UR8][R50.64+0xb3e70] ;  /* 0x0b3e7008329e7981 */ /* 0x000f22000c1e9b00 */
[----:B------:R-:W-:Y:S02]  /*1530*/  DMUL R136, R136, 8 ;  /* 0x4020000088887828 */ /* 0x000fe40000000000 */
[----:B------:R-:W-:Y:S01]  /*1540*/  DADD R108, -R108, R88 ;  /* 0x000000006c6c7229 */ /* 0x000fe20000000158 */
[----:B------:R-:W4:Y:S01]  /*1550*/  LDG.E.64.CONSTANT R152, desc[UR8][R50.64+0xb5b08] ;  /* 0x0b5b080832987981 */ /* 0x000f22000c1e9b00 */
[----:B------:R-:W-:-:S02]  /*1560*/  DADD R84, R90, -R62 ;  /* 0x000000005a547229 */ /* 0x000fc4000000083e */
[----:B------:R-:W-:Y:S01]  /*1570*/  DADD R170, -R120, R124 ;  /* 0x0000000078aa7229 */ /* 0x000fe2000000017c */
[----:B------:R-:W4:Y:S01]  /*1580*/  LDG.E.64.CONSTANT R112, desc[UR8][R50.64+0xb3e90] ;  /* 0x0b3e900832707981 */ /* 0x000f22000c1e9b00 */
[----:B------:R-:W-:Y:S02]  /*1590*/  DADD R174, R126, -R122 ;  /* 0x000000007eae7229 */ /* 0x000fe4000000087a */
[----:B------:R-:W-:Y:S02]  /*15a0*/  DFMA R92, -R72, R92, R164 ;  /* 0x0000005c485c722b */ /* 0x000fe400000001a4 */
[----:B------:R-:W-:Y:S01]  /*15b0*/  DMUL R94, R94, UR10 ;  /* 0x0000000a5e5e7c28 */ /* 0x000fe20008000000 */
[----:B------:R-:W4:Y:S01]  /*15c0*/  LDG.E.64.CONSTANT R164, desc[UR8][R50.64+0xb5178] ;  /* 0x0b51780832a47981 */ /* 0x000f22000c1e9b00 */
[----:B------:R-:W-:Y:S02]  /*15d0*/  DMUL R90, R130, R98 ;  /* 0x00000062825a7228 */ /* 0x000fe40000000000 */
[----:B------:R-:W-:-:S02]  /*15e0*/  DADD R88, -R110, R120 ;  /* 0x000000006e587229 */ /* 0x000fc40000000178 */
[----:B------:R-:W-:Y:S02]  /*15f0*/  DFMA R136, R116, R148, -R136 ;  /* 0x000000947488722b */ /* 0x000fe40000000888 */
[----:B------:R-:W-:Y:S01]  /*1600*/  DMUL R134, R114, R134 ;  /* 0x0000008672867228 */ /* 0x000fe20000000000 */
[----:B------:R-:W4:Y:S01]  /*1610*/  LDG.E.64.CONSTANT R148, desc[UR8][R36.64+0xb3e80] ;  /* 0x0b3e800824947981 */ /* 0x000f22000c1e9b00 */
[----:B------:R-:W-:Y:S02]  /*1620*/  DFMA R78, R174, 8, R170 ;  /* 0x40200000ae4e782b */ /* 0x000fe400000000aa */
[----:B------:R-:W-:Y:S01]  /*1630*/  DFMA R96, R108, 8, R96 ;  /* 0x402000006c60782b */ /* 0x000fe20000000060 */
[----:B------:R-:W4:Y:S01]  /*1640*/  LDG.E.64.CONSTANT R114, desc[UR8][R36.64+0xb5180] ;  /* 0x0b51800824727981 */ /* 0x000f22000c1e9b00 */
[----:B------:R-:W-:Y:S02]  /*1650*/  DADD R104, -R56, R60 ;  /* 0x0000000038687229 */ /* 0x000fe4000000013c */
[----:B------:R-:W-:Y:S01]  /*1660*/  DADD R102, R58, -R62 ;  /* 0x000000003a667229 */ /* 0x000fe2000000083e */
[----:B------:R-:W4:Y:S01]  /*1670*/  LDG.E.64.CONSTANT R174, desc[UR8][R40.64+0xb4810] ;  /* 0x0b48100828ae7981 */ /* 0x000f22000c1e9b00 */
[----:B------:R-:W-:-:S02]  /*1680*/  DMUL R92, R94, R92 ;  /* 0x0000005c5e5c7228 */ /* 0x000fc40000000000 */
[----:B------:R-:W-:Y:S01]  /*1690*/  DMUL R98, R90, 8 ;  /* 0x402000005a627828 */ /* 0x000fe20000000000 */
[----:B------:R-:W4:Y:S01]  /*16a0*/  LDG.E.64.CONSTANT R170, desc[UR8][R50.64+0xb3e78] ;  /* 0x0b3e780832aa7981 */ /* 0x000f22000c1e9b00 */
[----:B------:R-:W-:Y:S02]  /*16b0*/  DFMA R84, R88, 8, R84 ;  /* 0x402000005854782b */ /* 0x000fe40000000054 */
[----:B------:R-:W-:Y:S02]  /*16c0*/  DFMA R134, R134, 8, R136 ;  /* 0x402000008686782b */ /* 0x000fe40000000088 */
[----:B------:R-:W-:Y:S01]  /*16d0*/  DFMA R92, R160, UR12, R92 ;  /* 0x0000000ca05c7c2b */ /* 0x000fe2000800005c */
[----:B------:R-:W4:Y:S01]  /*16e0*/  LDG.E.64.CONSTANT R136, desc[UR8][R50.64+0xb5190] ;  /* 0x0b51900832887981 */ /* 0x000f22000c1e9b00 */
[----:B------:R-:W-:Y:S02]  /*16f0*/  DFMA R102, R104, 8, R102 ;  /* 0x402000006866782b */ /* 0x000fe40000000066 */
[----:B------:R-:W-:Y:S01]  /*1700*/  DFMA R96, R74, R96, -R98 ;  /* 0x000000604a60722b */ /* 0x000fe20000000862 */
[----:B------:R-:W4:Y:S01]  /*1710*/  LDG.E.64.CONSTANT R104, desc[UR8][R50.64+0xb3510] ;  /* 0x0b35100832687981 */ /* 0x000f22000c1e9b00 */
[----:B------:R-:W-:-:S02]  /*1720*/  DFMA R76, -R72, R84, R76 ;  /* 0x00000054484c722b */ /* 0x000fc4000000014c */
[----:B------:R-:W-:Y:S01]  /*1730*/  DMUL R128, R132, R78 ;  /* 0x0000004e84807228 */ /* 0x000fe20000000000 */
[----:B------:R-:W4:Y:S01]  /*1740*/  LDG.E.64.CONSTANT R74, desc[UR8][R54.64+0x21d7f8] ;  /* 0x21d7f808364a7981 */ /* 0x000f22000c1e9b00 */
[----:B------:R-:W-:Y:S02]  /*1750*/  DMUL R86, R86, UR10 ;  /* 0x0000000a56567c28 */ /* 0x000fe40008000000 */
[----:B------:R-:W-:Y:S01]  /*1760*/  DFMA R80, -R68, R80, R134 ;  /* 0x000000504450722b */ /* 0x000fe20000000186 */
[----:B------:R-:W4:Y:S01]  /*1770*/  LDG.E.64.CONSTANT R78, desc[UR8][R54.64+0x21d808] ;  /* 0x21d80808364e7981 */ /* 0x000f22000c1e9b00 */
[----:B------:R-:W-:Y:S02]  /*1780*/  DMUL R68, R48, R102 ;  /* 0x0000006630447228 */ /* 0x000fe40000000000 */
[----:B------:R-:W-:Y:S01]  /*1790*/  DFMA R96, R128, 8, R96 ;  /* 0x402000008060782b */ /* 0x000fe20000000060 */
[----:B------:R-:W4:Y:S01]  /*17a0*/  LDG.E.64.CONSTANT R134, desc[UR8][R36.64+0xb3500] ;  /* 0x0b35000824867981 */ /* 0x000f22000c1e9b00 */
[----:B------:R-:W-:-:S03]  /*17b0*/  DFMA R76, R86, R76, R92 ;  /* 0x0000004c564c722b */ /* 0x000fc6000000005c */
[----:B------:R-:W4:Y:S03]  /*17c0*/  LDG.E.64.CONSTANT R92, desc[UR8][R36.64+0xb5b00] ;  /* 0x0b5b0008245c7981 */ /* 0x000f26000c1e9b00 */
[----:B------:R-:W-:Y:S01]  /*17d0*/  DADD R96, R96, -R68 ;  /* 0x0000000060607229 */ /* 0x000fe20000000844 */
[----:B------:R-:W4:Y:S01]  /*17e0*/  LDG.E.64.CONSTANT R102, desc[UR8][R50.64+0xb5188] ;  /* 0x0b51880832667981 */ /* 0x000f22000c1e9b00 */
[----:B------:R-:W-:-:S03]  /*17f0*/  DFMA R76, R94, R80, R76 ;  /* 0x000000505e4c722b */ /* 0x000fc6000000004c */
[----:B------:R-:W4:Y:S04]  /*1800*/  LDG.E.64.CONSTANT R94, desc[UR8][R38.64+0xb4810] ;  /* 0x0b481008265e7981 */ /* 0x000f28000c1e9b00 */
[----:B------:R-:W4:Y:S01]  /*1810*/  LDG.E.64.CONSTANT R98, desc[UR8][R50.64+0xb5b10] ;  /* 0x0b5b100832627981 */ /* 0x000f22000c1e9b00 */
[----:B------:R-:W-:-:S03]  /*1820*/  DFMA R76, R86, R96, R76 ;  /* 0x00000060564c722b */ /* 0x000fc6000000004c */
[----:B------:R-:W4:Y:S01]  /*1830*/  LDG.E.64.CONSTANT R96, desc[UR8][R50.64+0xb5af0] ;  /* 0x0b5af00832607981 */ /* 0x000f22000c1e9b00 */
[----:B------:R-:W-:-:S03]  /*1840*/  DMUL R116, R132, 0.75 ;  /* 0x3fe8000084747828 */ /* 0x000fc60000000000 */
[----:B------:R-:W4:Y:S01]  /*1850*/  LDG.E.64.CONSTANT R72, desc[UR8][R46.64+0x21d800] ;  /* 0x21d800082e487981 */ /* 0x000f22000c1e9b00 */
[----:B------:R-:W-:-:S03]  /*1860*/  DFMA R70, R76, UR14, R70 ;  /* 0x0000000e4c467c2b */ /* 0x000fc60008000046 */
[----:B------:R-:W4:Y:S04]  /*1870*/  LDG.E.64.CONSTANT R76, desc[UR8][R54.64+0x21d7f0] ;  /* 0x21d7f008364c7981 */ /* 0x000f28000c1e9b00 */
[----:B------:R0:W-:Y:S04]  /*1880*/  STG.E.64 desc[UR8][R64.64], R70 ;  /* 0x0000004640007986 */ /* 0x0001e8000c101b08 */
        /* <DEDUP_REMOVED lines=16> */
[----:B---3--:R-:W-:-:S03]  /*1990*/  DMUL R220, R216, 0.75 ;  /* 0x3fe80000d8dc7828 */ /* 0x008fc60000000000 */
[----:B------:R-:W3:Y:S01]  /*19a0*/  LDG.E.64.CONSTANT R80, desc[UR8][R54.64+0x21d810] ;  /* 0x21d8100836507981 */ /* 0x000ee2000c1e9b00 */
[----:B--2---:R-:W-:Y:S02]  /*19b0*/  DMUL R222, R140, 0.75 ;  /* 0x3fe800008cde7828 */ /* 0x004fe40000000000 */
[----:B----4-:R-:W-:Y:S02]  /*19c0*/  DMUL R214, R186, R226 ;  /* 0x000000e2bad67228 */ /* 0x010fe40000000000 */
[----:B------:R-:W-:-:S06]  /*19d0*/  DMUL R212, R188, R190 ;  /* 0x000000bebcd47228 */ /* 0x000fcc0000000000 */
[----:B------:R-:W-:Y:S02]  /*19e0*/  DFMA R218, -R116, R88, R214 ;  /* 0x0000005874da722b */ /* 0x000fe400000001d6 */
[----:B------:R-:W-:-:S06]  /*19f0*/  DFMA R216, R216, R86, R212 ;  /* 0x00000056d8d8722b */ /* 0x000fcc00000000d4 */
[----:B------:R-:W-:Y:S02]  /*1a00*/  DFMA R218, -R220, R86, R218 ;  /* 0x00000056dcda722b */ /* 0x000fe400000001da */
[----:B------:R-:W-:Y:S02]  /*1a10*/  DMUL R220, R186, 3 ;  /* 0x40080000badc7828 */ /* 0x000fe40000000000 */
[----:B------:R-:W-:Y:S02]  /*1a20*/  DFMA R186, R238, R88, R216 ;  /* 0x00000058eeba722b */ /* 0x000fe400000000d8 */
[----:B------:R-:W-:-:S06]  /*1a30*/  DMUL R216, R226, R156 ;  /* 0x0000009ce2d87228 */ /* 0x000fcc0000000000 */
[----:B------:R-:W-:Y:S02]  /*1a40*/  DFMA R186, R226, R220, R186 ;  /* 0x000000dce2ba722b */ /* 0x000fe400000000ba */
[----:B------:R-:W-:Y:S02]  /*1a50*/  DFMA R220, R218, 2, R216 ;  /* 0x40000000dadc782b */ /* 0x000fe400000000d8 */
[----:B------:R-:W-:-:S08]  /*1a60*/  DMUL R218, R224, 0.75 ;  /* 0x3fe80000e0da7828 */ /* 0x000fd00000000000 */
[----:B------:R-:W-:-:S08]  /*1a70*/  DFMA R220, R88, -R218, R220 ;  /* 0x800000da58dc722b */ /* 0x000fd000000000dc */
[C---:B------:R-:W-:Y:S02]  /*1a80*/  DFMA R220, R86.reuse, -R222, R220 ;  /* 0x800000de56dc722b */ /* 0x040fe400000000dc */
[----:B------:R-:W-:-:S08]  /*1a90*/  DMUL R86, R86, R140 ;  /* 0x0000008c56567228 */ /* 0x000fd00000000000 */
[----:B------:R-:W-:Y:S02]  /*1aa0*/  DFMA R186, R186, 2, R86 ;  /* 0x40000000baba782b */ /* 0x000fe40000000056 */
[----:B------:R-:W2:Y:S01]  /*1ab0*/  LDG.E.64 R86, desc[UR8][R64.64+0xb4800] ;  /* 0x0b48000840567981 */ /* 0x000ea2000c1e1b00 */
[----:B------:R-:W-:Y:S02]  /*1ac0*/  DMUL R222, R190, R138 ;  /* 0x0000008abede7228 */ /* 0x000fe40000000000 */
[----:B------:R-:W-:-:S06]  /*1ad0*/  DMUL R224, R224, 3 ;  /* 0x40080000e0e07828 */ /* 0x000fcc0000000000 */
[----:B------:R-:W-:Y:S02]  /*1ae0*/  DADD R186, R186, R222 ;  /* 0x00000000baba7229 */ /* 0x000fe400000000de */
[----:B------:R-:W-:-:S06]  /*1af0*/  DMUL R228, R156, 3 ;  /* 0x400800009ce47828 */ /* 0x000fcc0000000000 */
[----:B------:R-:W-:-:S08]  /*1b00*/  DFMA R186, R88, R224, R186 ;  /* 0x000000e058ba722b */ /* 0x000fd000000000ba */
[----:B------:R-:W-:Y:S02]  /*1b10*/  DFMA R226, R226, R228, R186 ;  /* 0x000000e4e2e2722b */ /* 0x000fe400000000ba */
[----:B------:R-:W-:-:S08]  /*1b20*/  DMUL R186, R114, R192 ;  /* 0x000000c072ba7228 */ /* 0x000fd00000000000 */
[----:B------:R-:W-:Y:S02]  /*1b30*/  DFMA R228, R134, R194, R186 ;  /* 0x000000c286e4722b */ /* 0x000fe400000000ba */
[----:B------:R-:W-:-:S06]  /*1b40*/  DMUL R230, R148, 3 ;  /* 0x4008000094e67828 */ /* 0x000fcc0000000000 */
[----:B------:R-:W-:Y:S02]  /*1b50*/  DFMA R228, R238, R108, R228 ;  /* 0x0000006ceee4722b */ /* 0x000fe400000000e4 */
[----:B------:R-:W-:-:S06]  /*1b60*/  DFMA R214, R198, R184, R214 ;  /* 0x000000b8c6d6722b */ /* 0x000fcc00000000d6 */
[----:B------:R-:W-:Y:S02]  /*1b70*/  DFMA R228, R196, R230, R228 ;  /* 0x000000e6c4e4722b */ /* 0x000fe400000000e4 */
[----:B------:R-:W-:-:S08]  /*1b80*/  DMUL R230, R188, 3 ;  /* 0x40080000bce67828 */ /* 0x000fd00000000000 */
[----:B------:R-:W-:Y:S02]  /*1b90*/  DFMA R230, R190, R230, R214 ;  /* 0x000000e6bee6722b */ /* 0x000fe400000000d6 */
[----:B------:R-:W-:-:S06]  /*1ba0*/  DMUL R196, R148, R196 ;  /* 0x000000c494c47228 */ /* 0x000fcc0000000000 */
[----:B------:R-:W-:Y:S02]  /*1bb0*/  DFMA R230, R238, R88, R230 ;  /* 0x00000058eee6722b */ /* 0x000fe400000000e6 */
[----:B------:R-:W-:Y:S02]  /*1bc0*/  DMUL R188, R134, 0.75 ;  /* 0x3fe8000086bc7828 */ /* 0x000fe40000000000 */
[----:B------:R-:W-:-:S04]  /*1bd0*/  DFMA R214, -R116, R108, R196 ;  /* 0x0000006c74d6722b */ /* 0x000fc800000001c4 */
[----:B------:R-:W-:Y:S02]  /*1be0*/  DFMA R216, R230, 2, R216 ;  /* 0x40000000e6d8782b */ /* 0x000fe400000000d8 */
[----:B------:R-:W-:Y:S02]  /*1bf0*/  DADD R206, -R118, R206 ;  /* 0x0000000076ce7229 */ /* 0x000fe400000001ce */
[----:B------:R-:W-:Y:S02]  /*1c00*/  DFMA R188, -R188, R194, R214 ;  /* 0x000000c2bcbc722b */ /* 0x000fe400000001d6 */
[----:B------:R-:W-:Y:S02]  /*1c10*/  DMUL R214, R138, 3 ;  /* 0x400800008ad67828 */ /* 0x000fe40000000000 */
[----:B------:R-:W-:Y:S02]  /*1c20*/  DFMA R216, R184, R94, R216 ;  /* 0x0000005eb8d8722b */ /* 0x000fe400000000d8 */
[----:B------:R-:W-:-:S02]  /*1c30*/  DMUL R228, R228, R206 ;  /* 0x000000cee4e47228 */ /* 0x000fc40000000000 */
[----:B------:R-:W-:Y:S02]  /*1c40*/  DMUL R198, R198, 0.75 ;  /* 0x3fe80000c6c67828 */ /* 0x000fe40000000000 */
[----:B------:R-:W-:Y:S02]  /*1c50*/  DFMA R212, -R116, R88, R212 ;  /* 0x0000005874d4722b */ /* 0x000fe400000001d4 */
[----:B------:R-:W-:Y:S02]  /*1c60*/  DFMA R190, R190, R214, R216 ;  /* 0x000000d6bebe722b */ /* 0x000fe400000000d8 */
[----:B------:R-:W-:Y:S02]  /*1c70*/  DMUL R214, R114, 3 ;  /* 0x4008000072d67828 */ /* 0x000fe40000000000 */
[----:B------:R-:W-:Y:S02]  /*1c80*/  DFMA R206, R92, R178, R196 ;  /* 0x000000b25cce722b */ /* 0x000fe400000000c4 */
[----:B------:R-:W-:-:S02]  /*1c90*/  DFMA R198, R184, -R198, R212 ;  /* 0x800000c6b8c6722b */ /* 0x000fc400000000d4 */
[----:B------:R-:W-:Y:S02]  /*1ca0*/  DMUL R194, R48, R180 ;  /* 0x000000b430c27228 */ /* 0x000fe40000000000 */
[C---:B------:R-:W-:Y:S02]  /*1cb0*/  DADD R202, -R118.reuse, R202 ;  /* 0x0000000076ca7229 */ /* 0x040fe400000001ca */
[----:B------:R-:W-:Y:S02]  /*1cc0*/  DADD R210, -R118, R210 ;  /* 0x0000000076d27229 */ /* 0x000fe400000001d2 */
[----:B------:R-:W-:Y:S02]  /*1cd0*/  DFMA R192, R192, R214, R206 ;  /* 0x000000d6c0c0722b */ /* 0x000fe400000000ce */
[----:B------:R-:W-:Y:S01]  /*1ce0*/  DADD R206, R82, -R118 ;  /* 0x0000000052ce7229 */ /* 0x000fe20000000876 */
[----:B------:R-:W4:Y:S01]  /*1cf0*/  LDG.E.64.CONSTANT R214, desc[UR8][R40.64+0x167d00] ;  /* 0x167d000828d67981 */ /* 0x000f22000c1e9b00 */
[----:B------:R-:W-:-:S02]  /*1d00*/  DFMA R212, R130, R200, R194 ;  /* 0x000000c882d4722b */ /* 0x000fc400000000c2 */
[----:B------:R-:W-:Y:S02]  /*1d10*/  DFMA R198, R198, 2, R222 ;  /* 0x40000000c6c6782b */ /* 0x000fe400000000de */
[----:B------:R-:W-:Y:S01]  /*1d20*/  DMUL R202, R226, R202 ;  /* 0x000000cae2ca7228 */ /* 0x000fe20000000000 */
[----:B------:R-:W4:Y:S01]  /*1d30*/  LDG.E.64.CONSTANT R222, desc[UR8][R36.64+0x168ff8] ;  /* 0x168ff80824de7981 */ /* 0x000f22000c1e9b00 */
[----:B------:R-:W-:Y:S02]  /*1d40*/  DADD R208, -R118, R208 ;  /* 0x0000000076d07229 */ /* 0x000fe400000001d0 */
[----:B------:R-:W-:Y:S02]  /*1d50*/  DFMA R210, R188, R210, R228 ;  /* 0x000000d2bcd2722b */ /* 0x000fe400000000e4 */
[----:B------:R-:W-:Y:S02]  /*1d60*/  DMUL R82, R92, 0.75 ;  /* 0x3fe800005c527828 */ /* 0x000fe40000000000 */
[----:B------:R-:W-:-:S02]  /*1d70*/  DFMA R186, -R116, R108, R186 ;  /* 0x0000006c74ba722b */ /* 0x000fc400000001ba */
[----:B------:R-:W-:Y:S02]  /*1d80*/  DADD R182, -R118, R182 ;  /* 0x0000000076b67229 */ /* 0x000fe400000001b6 */
[C---:B------:R-:W-:Y:S02]  /*1d90*/  DFMA R192, R238.reuse, R108, R192 ;  /* 0x0000006ceec0722b */ /* 0x040fe400000000c0 */
[----:B------:R-:W-:Y:S02]  /*1da0*/  DFMA R212, R238, R84, R212 ;  /* 0x00000054eed4722b */ /* 0x000fe400000000d4 */
[----:B------:R-:W-:Y:S02]  /*1db0*/  DFMA R198, R88, -R218, R198 ;  /* 0x800000da58c6722b */ /* 0x000fe400000000c6 */
[----:B------:R-:W-:Y:S02]  /*1dc0*/  DFMA R202, R220, R208, R202 ;  /* 0x000000d0dcca722b */ /* 0x000fe400000000ca */
[----:B------:R-:W-:Y:S01]  /*1dd0*/  DFMA R190, R88, R224, R190 ;  /* 0x000000e058be722b */ /* 0x000fe200000000be */
[----:B------:R-:W4:Y:S01]  /*1de0*/  LDG.E.64.CONSTANT R208, desc[UR8][R40.64+0x168ff8] ;  /* 0x168ff80828d07981 */ /* 0x000f22000c1e9b00 */
[----:B------:R-:W-:-:S02]  /*1df0*/  DMUL R188, R94, 0.75 ;  /* 0x3fe800005ebc7828 */ /* 0x000fc40000000000 */
[----:B------:R-:W-:Y:S02]  /*1e00*/  DADD R176, -R118, R176 ;  /* 0x0000000076b07229 */ /* 0x000fe400000001b0 */
[----:B------:R-:W-:Y:S02]  /*1e10*/  DFMA R178, R178, -R82, R186 ;  /* 0x80000052b2b2722b */ /* 0x000fe400000000ba */
[----:B------:R-:W-:Y:S02]  /*1e20*/  DFMA R182, R192, R182, R210 ;  /* 0x000000b6c0b6722b */ /* 0x000fe400000000d2 */
[----:B------:R-:W-:Y:S01]  /*1e30*/  DADD R172, -R118, R172 ;  /* 0x0000000076ac7229 */ /* 0x000fe200000001ac */
[----:B------:R-:W4:Y:S01]  /*1e40*/  LDG.E.64.CONSTANT R210, desc[UR8][R40.64+0x168680] ;  /* 0x1686800828d27981 */ /* 0x000f22000c1e9b00 */
[----:B------:R-:W-:Y:S02]  /*1e50*/  DFMA R212, R232, R204, R212 ;  /* 0x000000cce8d4722b */ /* 0x000fe400000000d4 */
[----:B------:R-:W-:Y:S01]  /*1e60*/  DFMA R188, R184, -R188, R198 ;  /* 0x800000bcb8bc722b */ /* 0x000fe200000000c6 */
[----:B------:R-:W4:Y:S01]  /*1e70*/  LDG.E.64.CONSTANT R232, desc[UR8][R38.64+0x169000] ;  /* 0x1690000826e87981 */ /* 0x000f22000c1e9b00 */
[----:B------:R-:W-:-:S02]  /*1e80*/  DFMA R176, R190, R176, R202 ;  /* 0x000000b0beb0722b */ /* 0x000fc400000000ca */
[----:B------:R-:W-:Y:S01]  /*1e90*/  DADD R174, -R118, R174 ;  /* 0x0000000076ae7229 */ /* 0x000fe200000001ae */
[----:B------:R-:W4:Y:S01]  /*1ea0*/  LDG.E.64.CONSTANT R202, desc[UR8][R36.64+0x169010] ;  /* 0x1690100824ca7981 */ /* 0x000f22000c1e9b00 */
[----:B------:R-:W-:Y:S02]  /*1eb0*/  DFMA R172, R178, R172, R182 ;  /* 0x000000acb2ac722b */ /* 0x000fe400000000b6 */
[----:B------:R-:W-:Y:S02]  /*1ec0*/  DMUL R204, R242, R204 ;  /* 0x000000ccf2cc7228 */ /* 0x000fe40000000000 */
[----:B------:R-:W-:Y:S02]  /*1ed0*/  DADD R190, R168, -R166 ;  /* 0x00000000a8be7229 */ /* 0x000fe400000008a6 */
[----:B------:R-:W-:Y:S02]  /*1ee0*/  DADD R192, -R170, R164 ;  /* 0x00000000aac07229 */ /* 0x000fe400000001a4 */
[----:B------:R-:W-:-:S02]  /*1ef0*/  DFMA R174, R188, R174, R176 ;  /* 0x000000aebcae722b */ /* 0x000fc400000000b0 */
[----:B------:R-:W-:Y:S02]  /*1f00*/  DMUL R172, R108, R172 ;  /* 0x000000ac6cac7228 */ /* 0x000fe40000000000 */
[----:B------:R-:W-:Y:S02]  /*1f10*/  DMUL R130, R130, 0.75 ;  /* 0x3fe8000082827828 */ /* 0x000fe40000000000 */
[----:B------:R-:W-:Y:S02]  /*1f20*/  DFMA R216, -R116, R84, R204 ;  /* 0x0000005474d8722b */ /* 0x000fe400000001cc */
[----:B------:R-:W-:Y:S02]  /*1f30*/  DFMA R190, R192, 8, R190 ;  /* 0x40200000c0be782b */ /* 0x000fe400000000be */
[----:B------:R-:W-:Y:S01]  /*1f40*/  DFMA R172, R88, R174, R172 ;  /* 0x000000ae58ac722b */ /* 0x000fe200000000ac */
[----:B------:R-:W4:Y:S01]  /*1f50*/  LDG.E.64.CONSTANT R192, desc[UR8][R40.64+0x169980] ;  /* 0x1699800828c07981 */ /* 0x000f22000c1e9b00 */
[----:B------:R-:W-:-:S02]  /*1f60*/  DADD R174, -R170, R146 ;  /* 0x00000000aaae7229 */ /* 0x000fc40000000192 */
[----:B------:R-:W-:Y:S02]  /*1f70*/  DFMA R200, -R130, R200, R216 ;  /* 0x000000c882c8722b */ /* 0x000fe400000001d8 */
[----:B------:R-:W-:Y:S02]  /*1f80*/  DADD R196, R100, -R118 ;  /* 0x0000000064c47229 */ /* 0x000fe40000000876 */
[----:B------:R-:W-:Y:S02]  /*1f90*/  DMUL R130, R48, 3 ;  /* 0x4008000030827828 */ /* 0x000fe40000000000 */
[----:B------:R-:W-:Y:S02]  /*1fa0*/  DFMA R204, R70, R160, R204 ;  /* 0x000000a046cc722b */ /* 0x000fe400000000cc */
[----:B------:R-:W-:Y:S02]  /*1fb0*/  DADD R170, R56, -R26 ;  /* 0x0000000038aa7229 */ /* 0x000fe4000000081a */
[----:B------:R-:W-:-:S02]  /*1fc0*/  DADD R162, R162, -R74 ;  /* 0x00000000a2a27229 */ /* 0x000fc4000000084a */
[----:B------:R-:W-:Y:S02]  /*1fd0*/  DADD R184, R144, -R96 ;  /* 0x0000000090b87229 */ /* 0x000fe40000000860 */
[----:B------:R-:W-:Y:S02]  /*1fe0*/  DADD R186, -R158, R142 ;  /* 0x000000009eba7229 */ /* 0x000fe4000000018e */
[----:B------:R-:W-:Y:S02]  /*1ff0*/  DMUL R190, R156, R190 ;  /* 0x000000be9cbe7228 */ /* 0x000fe40000000000 */
[----:B------:R-:W-:Y:S02]  /*2000*/  DADD R178, R106, -R152 ;  /* 0x000000006ab27229 */ /* 0x000fe40000000898 */
[----:B------:R-:W-:Y:S02]  /*2010*/  DADD R182, -R146, R102 ;  /* 0x0000000092b67229 */ /* 0x000fe40000000166 */
[----:B------:R-:W-:-:S02]  /*2020*/  DMUL R196, R212, R196 ;  /* 0x000000c4d4c47228 */ /* 0x000fc40000000000 */
[----:B------:R-:W-:Y:S01]  /*2030*/  DFMA R204, R180, R130, R204 ;  /* 0x00000082b4cc722b */ /* 0x000fe200000000cc */
[----:B------:R-:W4:Y:S01]  /*2040*/  LDG.E.64.CONSTANT R212, desc[UR8][R40.64+0x168ff0] ;  /* 0x168ff00828d47981 */ /* 0x000f22000c1e9b00 */
[----:B------:R-:W-:Y:S02]  /*2050*/  DFMA R162, R170, 8, R162 ;  /* 0x40200000aaa2782b */ /* 0x000fe400000000a2 */
[----:B------:R-:W-:Y:S01]  /*2060*/  DFMA R184, R186, 8, R184 ;  /* 0x40200000bab8782b */ /* 0x000fe200000000b8 */
[----:B------:R-:W4:Y:S01]  /*2070*/  LDG.E.64.CONSTANT R170, desc[UR8][R50.64+0x168670] ;  /* 0x1686700832aa7981 */ /* 0x000f22000c1e9b00 */
[----:B------:R-:W-:Y:S02]  /*2080*/  DMUL R190, R190, 8 ;  /* 0x40200000bebe7828 */ /* 0x000fe40000000000 */
[----:B------:R-:W-:Y:S02]  /*2090*/  DFMA R178, R182, 8, R178 ;  /* 0x40200000b6b2782b */ /* 0x000fe400000000b2 */
[----:B------:R-:W-:-:S02]  /*20a0*/  DADD R158, R158, -R112 ;  /* 0x000000009e9e7229 */ /* 0x000fc40000000870 */
[----:B------:R-:W-:Y:S02]  /*20b0*/  DADD R168, -R168, R106 ;  /* 0x00000000a8a87229 */ /* 0x000fe4000000016a */
[----:B------:R-:W-:Y:S02]  /*20c0*/  DADD R164, -R164, R102 ;  /* 0x00000000a4a47229 */ /* 0x000fe40000000166 */
[----:B------:R-:W-:Y:S02]  /*20d0*/  DFMA R196, R200, R206, R196 ;  /* 0x000000cec8c4722b */ /* 0x000fe400000000c4 */
[----:B------:R-:W-:Y:S02]  /*20e0*/  DMUL R82, R70, 0.75 ;  /* 0x3fe8000046527828 */ /* 0x000fe40000000000 */
[----:B------:R-:W-:Y:S02]  /*20f0*/  DADD R180, -R118, R52 ;  /* 0x0000000076b47229 */ /* 0x000fe40000000134 */
[----:B------:R-:W-:-:S02]  /*2100*/  DFMA R194, -R116, R84, R194 ;  /* 0x0000005474c2722b */ /* 0x000fc400000001c2 */
[----:B------:R-:W-:Y:S02]  /*2110*/  DFMA R204, R238, R84, R204 ;  /* 0x00000054eecc722b */ /* 0x000fe400000000cc */
[----:B------:R-:W-:Y:S02]  /*2120*/  DADD R102, R58, -R28 ;  /* 0x000000003a667229 */ /* 0x000fe4000000081c */
[----:B------:R-:W-:Y:S02]  /*2130*/  DADD R154, R154, -R76 ;  /* 0x000000009a9a7229 */ /* 0x000fe4000000084c */
[----:B------:R-:W-:Y:S02]  /*2140*/  DADD R144, R144, -R104 ;  /* 0x0000000090907229 */ /* 0x000fe40000000868 */
[----:B------:R-:W-:Y:S02]  /*2150*/  DMUL R162, R156, R162 ;  /* 0x000000a29ca27228 */ /* 0x000fe40000000000 */
[----:B------:R-:W-:Y:S01]  /*2160*/  DADD R106, R60, -R24 ;  /* 0x000000003c6a7229 */ /* 0x000fe20000000818 */
[----:B------:R-:W4:Y:S01]  /*2170*/  LDG.E.64.CONSTANT R156, desc[UR8][R50.64+0x169970] ;  /* 0x16997008329c7981 */ /* 0x000f22000c1e9b00 */
[----:B------:R-:W-:-:S02]  /*2180*/  DADD R150, R150, -R78 ;  /* 0x0000000096967229 */ /* 0x000fc4000000084e */
[----:B------:R-:W-:Y:S02]  /*2190*/  DFMA R184, R140, R184, -R190 ;  /* 0x000000b88cb8722b */ /* 0x000fe400000008be */
[----:B------:R-:W-:Y:S02]  /*21a0*/  DMUL R178, R138, R178 ;  /* 0x000000b28ab27228 */ /* 0x000fe40000000000 */
[----:B------:R-:W-:Y:S02]  /*21b0*/  DFMA R158, R174, 8, R158 ;  /* 0x40200000ae9e782b */ /* 0x000fe4000000009e */
[----:B------:R-:W-:Y:S01]  /*21c0*/  DADD R104, R104, -R98 ;  /* 0x0000000068687229 */ /* 0x000fe20000000862 */
[----:B------:R-:W4:Y:S01]  /*21d0*/  LDG.E.64.CONSTANT R174, desc[UR8][R50.64+0x16a2f8] ;  /* 0x16a2f80832ae7981 */ /* 0x000f22000c1e9b00 */
[----:B------:R-:W-:Y:S02]  /*21e0*/  DADD R112, -R112, R136 ;  /* 0x0000000070707229 */ /* 0x000fe40000000188 */
[----:B------:R-:W-:-:S02]  /*21f0*/  DFMA R194, R160, -R82, R194 ;  /* 0x80000052a0c2722b */ /* 0x000fc400000000c2 */
[----:B------:R-:W-:Y:S02]  /*2200*/  DFMA R180, R204, R180, R196 ;  /* 0x000000b4ccb4722b */ /* 0x000fe400000000c4 */
[----:B------:R-:W-:Y:S02]  /*2210*/  DADD R176, -R118, R72 ;  /* 0x0000000076b07229 */ /* 0x000fe40000000148 */
[----:B------:R-:W-:Y:S02]  /*2220*/  DFMA R102, R102, 8, R154 ;  /* 0x402000006666782b */ /* 0x000fe4000000009a */
[----:B------:R-:W-:Y:S01]  /*2230*/  DMUL R162, R162, 8 ;  /* 0x40200000a2a27828 */ /* 0x000fe20000000000 */
[----:B------:R-:W4:Y:S01]  /*2240*/  LDG.E.64.CONSTANT R154, desc[UR8][R50.64+0x168690] ;  /* 0x16869008329a7981 */ /* 0x000f22000c1e9b00 */
[----:B------:R-:W-:Y:S02]  /*2250*/  DFMA R106, R106, 8, R150 ;  /* 0x402000006a6a782b */ /* 0x000fe40000000096 */
[----:B------:R-:W-:Y:S01]  /*2260*/  DADD R160, -R22, R28 ;  /* 0x0000000016a07229 */ /* 0x000fe2000000011c */
[----:B------:R-:W4:Y:S01]  /*2270*/  LDG.E.64.CONSTANT R150, desc[UR8][R36.64+0x167d00] ;  /* 0x167d000824967981 */ /* 0x000f22000c1e9b00 */
[----:B------:R-:W-:-:S02]  /*2280*/  DADD R186, R24, -R26 ;  /* 0x0000000018ba7229 */ /* 0x000fc4000000081a */
[----:B------:R-:W-:Y:S02]  /*2290*/  DFMA R178, R178, 8, R184 ;  /* 0x40200000b2b2782b */ /* 0x000fe400000000b8 */
[----:B------:R-:W-:Y:S01]  /*22a0*/  DADD R136, R142, -R136 ;  /* 0x000000008e887229 */ /* 0x000fe20000000888 */
[----:B------:R-:W4:Y:S01]  /*22b0*/  LDG.E.64.CONSTANT R184, desc[UR8][R40.64+0x169008] ;  /* 0x1690080828b87981 */ /* 0x000f22000c1e9b00 */
[----:B------:R-:W-:Y:S02]  /*22c0*/  DFMA R104, R112, 8, R104 ;  /* 0x402000007068782b */ /* 0x000fe40000000068 */
[----:B------:R-:W-:Y:S01]  /*22d0*/  DMUL R158, R148, R158 ;  /* 0x0000009e949e7228 */ /* 0x000fe20000000000 */
[----:B------:R-:W4:Y:S01]  /*22e0*/  LDG.E.64.CONSTANT R142, desc[UR8][R50.64+0x169990] ;  /* 0x16999008328e7981 */ /* 0x000f22000c1e9b00 */
[----:B------:R-:W-:Y:S02]  /*22f0*/  DMUL R108, R88, R108 ;  /* 0x0000006c586c7228 */ /* 0x000fe40000000000 */
[----:B------:R-:W-:Y:S01]  /*2300*/  DFMA R176, R194, R176, R180 ;  /* 0x000000b0c2b0722b */ /* 0x000fe200000000b4 */
[----:B------:R-:W4:Y:S01]  /*2310*/  LDG.E.64.CONSTANT R148, desc[UR8][R38.64+0x168ff0] ;  /* 0x168ff00826947981 */ /* 0x000f22000c1e9b00 */
[----:B------:R-:W-:-:S02]  /*2320*/  DFMA R102, R140, R102, -R162 ;  /* 0x000000668c66722b */ /* 0x000fc400000008a2 */
[----:B------:R-:W-:Y:S01]  /*2330*/  DMUL R106, R138, R106 ;  /* 0x0000006a8a6a7228 */ /* 0x000fe20000000000 */
[----:B------:R-:W4:Y:S01]  /*2340*/  LDG.E.64.CONSTANT R180, desc[UR8][R40.64+0x169010] ;  /* 0x1690100828b47981 */ /* 0x000f22000c1e9b00 */
[----:B------:R-:W-:Y:S02]  /*2350*/  DADD R112, R62, -R22 ;  /* 0x000000003e707229 */ /* 0x000fe40000000816 */
[----:B---3--:R-:W-:Y:S01]  /*2360*/  DADD R110, R110, -R80 ;  /* 0x000000006e6e7229 */ /* 0x008fe20000000850 */
[----:B------:R-:W3:Y:S01]  /*2370*/  LDG.E.64.CONSTANT R162, desc[UR8][R50.64+0x16a2f0] ;  /* 0x16a2f00832a27981 */ /* 0x000ee2000c1e9b00 */
[----:B------:R-:W-:Y:S02]  /*2380*/  DFMA R160, R186, 8, R160 ;  /* 0x40200000baa0782b */ /* 0x000fe400000000a0 */
[----:B------:R-:W-:Y:S01]  /*2390*/  DFMA R144, R168, 8, R144 ;  /* 0x40200000a890782b */ /* 0x000fe20000000090 */
[----:B------:R-:W3:Y:S01]  /*23a0*/  LDG.E.64.CONSTANT R140, desc[UR8][R50.64+0x16a310] ;  /* 0x16a31008328c7981 */ /* 0x000ee2000c1e9b00 */
[----:B------:R-:W-:-:S02]  /*23b0*/  DFMA R136, R164, 8, R136 ;  /* 0x40200000a488782b */ /* 0x000fc40000000088 */
[----:B------:R-:W-:Y:S01]  /*23c0*/  DFMA R104, -R94, R104, R178 ;  /* 0x000000685e68722b */ /* 0x000fe200000001b2 */
[----:B------:R-:W3:Y:S01]  /*23d0*/  LDG.E.64.CONSTANT R168, desc[UR8][R50.64+0x169978] ;  /* 0x1699780832a87981 */ /* 0x000ee2000c1e9b00 */
[----:B------:R-:W-:Y:S02]  /*23e0*/  DMUL R158, R158, 8 ;  /* 0x402000009e9e7828 */ /* 0x000fe40000000000 */
[----:B------:R-:W-:Y:S01]  /*23f0*/  DMUL R108, R108, UR10 ;  /* 0x0000000a6c6c7c28 */ /* 0x000fe20008000000 */
[----:B------:R-:W3:Y:S01]  /*2400*/  LDG.E.64.CONSTANT R178, desc[UR8][R40.64+0x16a300] ;  /* 0x16a3000828b27981 */ /* 0x000ee2000c1e9b00 */
[----:B------:R-:W-:Y:S02]  /*2410*/  DFMA R146, R84, R176, R172 ;  /* 0x000000b05492722b */ /* 0x000fe400000000ac */
[----:B------:R-:W-:Y:S01]  /*2420*/  DADD R96, R96, -R98 ;  /* 0x0000000060607229 */ /* 0x000fe20000000862 */
[----:B------:R-:W3:Y:S01]  /*2430*/  LDG.E.64.CONSTANT R172, desc[UR8][R50.64+0x167cf8] ;  /* 0x167cf80832ac7981 */ /* 0x000ee2000c1e9b00 */
[----:B------:R-:W-:-:S02]  /*2440*/  DFMA R102, R106, 8, R102 ;  /* 0x402000006a66782b */ /* 0x000fc40000000066 */
[----:B------:R-:W-:Y:S01]  /*2450*/  DFMA R110, R112, 8, R110 ;  /* 0x40200000706e782b */ /* 0x000fe2000000006e */
[----:B------:R-:W3:Y:S01]  /*2460*/  LDG.E.64.CONSTANT R176, desc[UR8][R50.64+0x168678] ;  /* 0x1686780832b07981 */ /* 0x000ee2000c1e9b00 */
[----:B------:R-:W-:Y:S02]  /*2470*/  DADD R152, -R166, R152 ;  /* 0x00000000a6987229 */ /* 0x000fe40000000198 */
[----:B------:R-:W-:Y:S01]  /*2480*/  DFMA R144, R134, R144, -R158 ;  /* 0x000000908690722b */ /* 0x000fe2000000089e */
[----:B------:R-:W3:Y:S01]  /*2490*/  LDG.E.64.CONSTANT R166, desc[UR8][R50.64+0x167cf0] ;  /* 0x167cf00832a67981 */ /* 0x000ee2000c1e9b00 */
[----:B------:R-:W-:Y:S02]  /*24a0*/  DMUL R136, R114, R136 ;  /* 0x0000008872887228 */ /* 0x000fe40000000000 */
[----:B------:R-:W-:Y:S01]  /*24b0*/  DADD R106, -R74, R78 ;  /* 0x000000004a6a7229 */ /* 0x000fe2000000014e */
[----:B------:R-:W3:Y:S01]  /*24c0*/  LDG.E.64.CONSTANT R114, desc[UR8][R36.64+0x16a300] ;  /* 0x16a3000824727981 */ /* 0x000ee2000c1e9b00 */
[----:B------:R-:W-:-:S02]  /*24d0*/  DMUL R104, R108, R104 ;  /* 0x000000686c687228 */ /* 0x000fc40000000000 */
[----:B------:R-:W-:Y:S01]  /*24e0*/  DADD R98, R76, -R80 ;  /* 0x000000004c627229 */ /* 0x000fe20000000850 */
[----:B------:R-:W3:Y:S01]  /*24f0*/  LDG.E.64.CONSTANT R158, desc[UR8][R38.64+0x168ff8] ;  /* 0x168ff808269e7981 */ /* 0x000ee2000c1e9b00 */
[----:B------:R-:W-:Y:S02]  /*2500*/  DMUL R112, R242, R160 ;  /* 0x000000a0f2707228 */ /* 0x000fe40000000000 */
[----:B------:R-:W-:Y:S01]  /*2510*/  DMUL R84, R88, R84 ;  /* 0x0000005458547228 */ /* 0x000fe20000000000 */
[----:B------:R-:W3:Y:S01]  /*2520*/  LDG.E.64.CONSTANT R160, desc[UR8][R36.64+0x168680] ;  /* 0x1686800824a07981 */ /* 0x000ee2000c1e9b00 */
[----:B------:R-:W-:Y:S02]  /*2530*/  DFMA R96, R152, 8, R96 ;  /* 0x402000009860782b */ /* 0x000fe40000000060 */
[----:B------:R-:W-:Y:S01]  /*2540*/  DFMA R136, R136, 8, R144 ;  /* 0x402000008888782b */ /* 0x000fe20000000090 */
[----:B------:R-:W3:Y:S01]  /*2550*/  LDG.E.64.CONSTANT R164, desc[UR8][R50.64+0x168688] ;  /* 0x1686880832a47981 */ /* 0x000ee2000c1e9b00 */
[----:B------:R-:W-:-:S02]  /*2560*/  DFMA R104, R146, UR12, R104 ;  /* 0x0000000c92687c2b */ /* 0x000fc40008000068 */
[----:B------:R-:W-:Y:S01]  /*2570*/  DFMA R98, R106, 8, R98 ;  /* 0x402000006a62782b */ /* 0x000fe20000000062 */
[----:B------:R-:W3:Y:S01]  /*2580*/  LDG.E.64.CONSTANT R144, desc[UR8][R36.64+0x169980] ;  /* 0x1699800824907981 */ /* 0x000ee2000c1e9b00 */
[----:B------:R-:W-:Y:S02]  /*2590*/  DFMA R102, -R94, R110, R102 ;  /* 0x0000006e5e66722b */ /* 0x000fe40000000166 */
[----:B------:R-:W-:Y:S01]  /*25a0*/  DFMA R90, R112, -8, R90 ;  /* 0xc0200000705a782b */ /* 0x000fe2000000005a */
[----:B------:R-:W3:Y:S01]  /*25b0*/  LDG.E.64.CONSTANT R146, desc[UR8][R38.64+0x169008] ;  /* 0x1690080826927981 */ /* 0x000ee2000c1e9b00 */
[----:B------:R-:W-:Y:S02]  /*25c0*/  DMUL R88, R84, UR10 ;  /* 0x0000000a54587c28 */ /* 0x000fe40008000000 */
[----:B------:R-:W-:Y:S01]  /*25d0*/  DFMA R96, -R92, R96, R136 ;  /* 0x000000605c60722b */ /* 0x000fe20000000188 */
[----:B------:R-:W3:Y:S01]  /*25e0*/  LDG.E.64.CONSTANT R106, desc[UR8][R50.64+0x16a308] ;  /* 0x16a30808326a7981 */ /* 0x000ee2000c1e9b00 */
[----:B------:R-:W-:-:S02]  /*25f0*/  DMUL R84, R70, R98 ;  /* 0x0000006246547228 */ /* 0x000fc40000000000 */
[----:B------:R-:W-:Y:S01]  /*2600*/  DFMA R90, R68, 8, R90 ;  /* 0x40200000445a782b */ /* 0x000fe2000000005a */
[----:B------:R-:W3:Y:S01]  /*2610*/  LDG.E.64.CONSTANT R98, desc[UR8][R36.64+0x169008] ;  /* 0x1690080824627981 */ /* 0x000ee2000c1e9b00 */
[----:B------:R-:W-:-:S03]  /*2620*/  DFMA R102, R88, R102, R104 ;  /* 0x000000665866722b */ /* 0x000fc60000000068 */
[----:B------:R-:W3:Y:S03]  /*2630*/  LDG.E.64.CONSTANT R136, desc[UR8][R38.64+0x169010] ;  /* 0x1690100826887981 */ /* 0x000ee6000c1e9b00 */
[----:B------:R-:W-:Y:S01]  /*2640*/  DADD R90, R90, -R84 ;  /* 0x000000005a5a7229 */ /* 0x000fe20000000854 */
[----:B------:R-:W3:Y:S01]  /*2650*/  LDG.E.64.CONSTANT R152, desc[UR8][R50.64+0x167d10] ;  /* 0x167d100832987981 */ /* 0x000ee2000c1e9b00 */
[----:B------:R-:W-:-:S03]  /*2660*/  DFMA R96, R108, R96, R102 ;  /* 0x000000606c60722b */ /* 0x000fc60000000066 */
[----:B------:R-:W3:Y:S04]  /*2670*/  LDG.E.64.CONSTANT R108, desc[UR8][R50.64+0x169988] ;  /* 0x16998808326c7981 */ /* 0x000ee8000c1e9b00 */
[----:B------:R-:W3:Y:S01]  /*2680*/  LDG.E.64.CONSTANT R102, desc[UR8][R50.64+0x167d08] ;  /* 0x167d080832667981 */ /* 0x000ee2000c1e9b00 */
[----:B------:R-:W-:-:S03]  /*2690*/  DFMA R90, R88, R90, R96 ;  /* 0x0000005a585a722b */ /* 0x000fc60000000060 */
[----:B------:R-:W3:Y:S04]  /*26a0*/  LDG.E.64.CONSTANT R92, desc[UR8][R54.64+0x2d1ff0] ;  /* 0x2d1ff008365c7981 */ /* 0x000ee8000c1e9b00 */
[----:B------:R-:W3:Y:S01]  /*26b0*/  LDG.E.64.CONSTANT R94, desc[UR8][R54.64+0x2d2008] ;  /* 0x2d200808365e7981 */ /* 0x000ee2000c1e9b00 */
[----:B--2---:R-:W-:-:S03]  /*26c0*/  DFMA R86, R90, UR14, R86 ;  /* 0x0000000e5a567c2b */ /* 0x004fc60008000056 */
        /* <DEDUP_REMOVED lines=18> */
[----:B------:R-:W2:Y:S01]  /*27f0*/  LDG.E.64.CONSTANT R88, desc[UR8][R46.64+0x2d2000] ;  /* 0x2d2000082e587981 */ /* 0x000ea2000c1e9b00 */
[----:B----4-:R-:W-:-:S02]  /*2800*/  DMUL R234, R222, 3 ;  /* 0x40080000deea7828 */ /* 0x010fc40000000000 */
[----:B------:R-:W-:Y:S02]  /*2810*/  DMUL R224, R150, 0.75 ;  /* 0x3fe8000096e07828 */ /* 0x000fe40000000000 */
[----:B---3--:R-:W-:Y:S02]  /*2820*/  DMUL R216, R160, 3 ;  /* 0x40080000a0d87828 */ /* 0x008fe40000000000 */
[----:B--2---:R-:W-:-:S08]  /*2830*/  DMUL R196, R144, R190 ;  /* 0x000000be90c47228 */ /* 0x004fd00000000000 */
[----:B------:R-:W-:-:S08]  /*2840*/  DFMA R96, R150, R218, R196 ;  /* 0x000000da9660722b */ /* 0x000fd000000000c4 */
[----:B------:R-:W-:-:S08]  /*2850*/  DFMA R96, R130, R134, R96 ;  /* 0x000000868260722b */ /* 0x000fd00000000060 */
[----:B------:R-:W-:Y:S02]  /*2860*/  DFMA R216, R104, R216, R96 ;  /* 0x000000d868d8722b */ /* 0x000fe40000000060 */
[----:B------:R-:W-:Y:S01]  /*2870*/  DMUL R104, R160, R104 ;  /* 0x00000068a0687228 */ /* 0x000fe20000000000 */
[----:B------:R-:W2:Y:S07]  /*2880*/  LDG.E.64.CONSTANT R96, desc[UR8][R54.64+0x2d2010] ;  /* 0x2d20100836607981 */ /* 0x000eae000c1e9b00 */
[----:B------:R-:W-:-:S02]  /*2890*/  DFMA R220, -R66, R134, R104 ;  /* 0x0000008642dc722b */ /* 0x000fc40000000168 */
[----:B------:R-:W-:-:S06]  /*28a0*/  DFMA R104, R114, R186, R104 ;  /* 0x000000ba7268722b */ /* 0x000fcc0000000068 */
[----:B------:R-:W-:Y:S02]  /*28b0*/  DFMA R218, -R224, R218, R220 ;  /* 0x000000dae0da722b */ /* 0x000fe400000001dc */
[----:B------:R-:W-:-:S08]  /*28c0*/  DMUL R220, R144, 3 ;  /* 0x4008000090dc7828 */ /* 0x000fd00000000000 */
[----:B------:R-:W-:Y:S02]  /*28d0*/  DFMA R190, R190, R220, R104 ;  /* 0x000000dcbebe722b */ /* 0x000fe40000000068 */
[----:B------:R-:W-:-:S08]  /*28e0*/  DMUL R220, R98, R198 ;  /* 0x000000c662dc7228 */ /* 0x000fd00000000000 */
[----:B------:R-:W-:-:S08]  /*28f0*/  DFMA R104, R236, R230, R220 ;  /* 0x000000e6ec68722b */ /* 0x000fd000000000dc */
[----:B------:R-:W-:-:S08]  /*2900*/  DFMA R104, R130, R110, R104 ;  /* 0x0000006e8268722b */ /* 0x000fd00000000068 */
[----:B------:R-:W-:Y:S02]  /*2910*/  DFMA R234, R200, R234, R104 ;  /* 0x000000eac8ea722b */ /* 0x000fe40000000068 */
[----:B------:R-:W3:Y:S01]  /*2920*/  LDG.E.64 R104, desc[UR8][R64.64+0x169000] ;  /* 0x1690000840687981 */ /* 0x000ee2000c1e1b00 */
[----:B------:R-:W-:Y:S02]  /*2930*/  DMUL R222, R222, R200 ;  /* 0x000000c8dede7228 */ /* 0x000fe40000000000 */
[----:B------:R-:W-:-:S06]  /*2940*/  DMUL R236, R236, 0.75 ;  /* 0x3fe80000ecec7828 */ /* 0x000fcc0000000000 */
[----:B------:R-:W-:-:S08]  /*2950*/  DFMA R224, -R66, R110, R222 ;  /* 0x0000006e42e0722b */ /* 0x000fd000000001de */
[----:B------:R-:W-:Y:S02]  /*2960*/  DFMA R236, -R236, R230, R224 ;  /* 0x000000e6ecec722b */ /* 0x000fe400000001e0 */
[----:B------:R-:W-:Y:S02]  /*2970*/  DMUL R224, R200, R158 ;  /* 0x0000009ec8e07228 */ /* 0x000fe40000000000 */
[----:B------:R-:W-:-:S06]  /*2980*/  DMUL R226, R232, 0.75 ;  /* 0x3fe80000e8e27828 */ /* 0x000fcc0000000000 */
[----:B------:R-:W-:Y:S02]  /*2990*/  DFMA R236, R236, 2, R224 ;  /* 0x40000000ecec782b */ /* 0x000fe400000000e0 */
[----:B------:R-:W-:-:S06]  /*29a0*/  DMUL R228, R148, 0.75 ;  /* 0x3fe8000094e47828 */ /* 0x000fcc0000000000 */
[----:B------:R-:W-:-:S08]  /*29b0*/  DFMA R236, R110, -R226, R236 ;  /* 0x800000e26eec722b */ /* 0x000fd000000000ec */
[C---:B------:R-:W-:Y:S02]  /*29c0*/  DFMA R228, R230.reuse, -R228, R236 ;  /* 0x800000e4e6e4722b */ /* 0x040fe400000000ec */
[----:B------:R-:W-:-:S08]  /*29d0*/  DMUL R230, R230, R148 ;  /* 0x00000094e6e67228 */ /* 0x000fd00000000000 */
[----:B------:R-:W-:Y:S02]  /*29e0*/  DFMA R234, R234, 2, R230 ;  /* 0x40000000eaea782b */ /* 0x000fe400000000e6 */
[----:B------:R-:W-:Y:S02]  /*29f0*/  DMUL R230, R198, R146 ;  /* 0x00000092c6e67228 */ /* 0x000fe40000000000 */
[----:B------:R-:W-:Y:S02]  /*2a00*/  DMUL R232, R232, 3 ;  /* 0x40080000e8e87828 */ /* 0x000fe40000000000 */
[----:B------:R-:W-:Y:S02]  /*2a10*/  DMUL R98, R98, 3 ;  /* 0x4008000062627828 */ /* 0x000fe40000000000 */
[----:B------:R-:W-:Y:S02]  /*2a20*/  DFMA R222, R202, R194, R222 ;  /* 0x000000c2cade722b */ /* 0x000fe400000000de */
[----:B------:R-:W-:-:S02]  /*2a30*/  DADD R234, R234, R230 ;  /* 0x00000000eaea7229 */ /* 0x000fc400000000e6 */
[----:B------:R-:W-:-:S04]  /*2a40*/  DMUL R236, R158, 3 ;  /* 0x400800009eec7828 */ /* 0x000fc80000000000 */
[----:B------:R-:W-:Y:S02]  /*2a50*/  DFMA R98, R198, R98, R222 ;  /* 0x00000062c662722b */ /* 0x000fe400000000de */
[----:B------:R-:W-:-:S06]  /*2a60*/  DFMA R234, R110, R232, R234 ;  /* 0x000000e86eea722b */ /* 0x000fcc00000000ea */
[----:B------:R-:W-:Y:S02]  /*2a70*/  DFMA R98, R130, R110, R98 ;  /* 0x0000006e8262722b */ /* 0x000fe40000000062 */
[----:B------:R-:W-:Y:S02]  /*2a80*/  DFMA R234, R200, R236, R234 ;  /* 0x000000ecc8ea722b */ /* 0x000fe400000000ea */
[----:B------:R-:W-:Y:S01]  /*2a90*/  DMUL R200, R70, R188 ;  /* 0x000000bc46c87228 */ /* 0x000fe20000000000 */
[----:B------:R-:W4:Y:S01]  /*2aa0*/  LDG.E.64.CONSTANT R236, desc[UR8][R36.64+0x21d7f0] ;  /* 0x21d7f00824ec7981 */ /* 0x000f22000c1e9b00 */
[----:B------:R-:W-:Y:S02]  /*2ab0*/  DMUL R202, R202, 0.75 ;  /* 0x3fe80000caca7828 */ /* 0x000fe40000000000 */
[----:B------:R-:W-:Y:S02]  /*2ac0*/  DFMA R220, -R66, R110, R220 ;  /* 0x0000006e42dc722b */ /* 0x000fe400000001dc */
[----:B------:R-:W-:-:S02]  /*2ad0*/  DFMA R98, R98, 2, R224 ;  /* 0x400000006262782b */ /* 0x000fc400000000e0 */
[----:B------:R-:W-:Y:S02]  /*2ae0*/  DFMA R242, R242, R204, R200 ;  /* 0x000000ccf2f2722b */ /* 0x000fe400000000c8 */
[C---:B------:R-:W-:Y:S02]  /*2af0*/  DADD R210, -R52.reuse, R210 ;  /* 0x0000000034d27229 */ /* 0x040fe400000001d2 */
[----:B------:R-:W-:Y:S02]  /*2b00*/  DADD R208, -R52, R208 ;  /* 0x0000000034d07229 */ /* 0x000fe400000001d0 */
[----:B------:R-:W-:Y:S02]  /*2b10*/  DFMA R202, R194, -R202, R220 ;  /* 0x800000cac2ca722b */ /* 0x000fe400000000dc */
[----:B------:R-:W-:Y:S02]  /*2b20*/  DFMA R242, R130, R138, R242 ;  /* 0x0000008a82f2722b */ /* 0x000fe400000000f2 */
[----:B------:R-:W-:-:S02]  /*2b30*/  DFMA R98, R194, R136, R98 ;  /* 0x00000088c262722b */ /* 0x000fc40000000062 */
[----:B------:R-:W-:Y:S02]  /*2b40*/  DMUL R220, R146, 3 ;  /* 0x4008000092dc7828 */ /* 0x000fe40000000000 */
[----:B------:R-:W-:Y:S02]  /*2b50*/  DMUL R216, R216, R210 ;  /* 0x000000d2d8d87228 */ /* 0x000fe40000000000 */
[----:B------:R-:W-:Y:S02]  /*2b60*/  DADD R214, -R52, R214 ;  /* 0x0000000034d67229 */ /* 0x000fe400000001d6 */
[----:B------:R-:W-:Y:S02]  /*2b70*/  DMUL R234, R234, R208 ;  /* 0x000000d0eaea7228 */ /* 0x000fe40000000000 */
[----:B------:R-:W-:Y:S02]  /*2b80*/  DFMA R238, R238, R206, R242 ;  /* 0x000000ceeeee722b */ /* 0x000fe400000000f2 */
[----:B------:R-:W-:-:S02]  /*2b90*/  DADD R208, R118, -R52 ;  /* 0x0000000076d07229 */ /* 0x000fc40000000834 */
[----:B------:R-:W-:Y:S02]  /*2ba0*/  DFMA R202, R202, 2, R230 ;  /* 0x40000000caca782b */ /* 0x000fe400000000e6 */
[----:B------:R-:W-:Y:S02]  /*2bb0*/  DFMA R198, R198, R220, R98 ;  /* 0x000000dcc6c6722b */ /* 0x000fe40000000062 */
[----:B------:R-:W-:Y:S02]  /*2bc0*/  DADD R212, -R52, R212 ;  /* 0x0000000034d47229 */ /* 0x000fe400000001d4 */
[----:B------:R-:W-:Y:S02]  /*2bd0*/  DADD R210, R100, -R52 ;  /* 0x0000000064d27229 */ /* 0x000fe40000000834 */
[----:B------:R-:W-:Y:S02]  /*2be0*/  DFMA R214, R218, R214, R216 ;  /* 0x000000d6dad6722b */ /* 0x000fe400000000d8 */
[----:B------:R-:W-:Y:S01]  /*2bf0*/  DMUL R100, R114, 0.75 ;  /* 0x3fe8000072647828 */ /* 0x000fe20000000000 */
[----:B------:R-:W4:Y:S01]  /*2c00*/  LDG.E.64.CONSTANT R216, desc[UR8][R40.64+0x21c500] ;  /* 0x21c5000828d87981 */ /* 0x000f22000c1e9b00 */
[----:B------:R-:W-:-:S02]  /*2c10*/  DFMA R196, -R66, R134, R196 ;  /* 0x0000008642c4722b */ /* 0x000fc400000001c4 */
[----:B------:R-:W-:Y:S02]  /*2c20*/  DADD R192, -R52, R192 ;  /* 0x0000000034c07229 */ /* 0x000fe400000001c0 */
[----:B------:R-:W-:Y:S02]  /*2c30*/  DFMA R190, R130, R134, R190 ;  /* 0x0000008682be722b */ /* 0x000fe400000000be */
[----:B------:R-:W-:Y:S02]  /*2c40*/  DMUL R238, R238, R208 ;  /* 0x000000d0eeee7228 */ /* 0x000fe40000000000 */
[----:B------:R-:W-:Y:S02]  /*2c50*/  DFMA R202, R110, -R226, R202 ;  /* 0x800000e26eca722b */ /* 0x000fe400000000ca */
[----:B------:R-:W-:Y:S02]  /*2c60*/  DFMA R228, R228, R212, R234 ;  /* 0x000000d4e4e4722b */ /* 0x000fe400000000ea */
[----:B------:R-:W-:Y:S01]  /*2c70*/  DFMA R198, R110, R232, R198 ;  /* 0x000000e86ec6722b */ /* 0x000fe200000000c6 */
[----:B------:R-:W4:Y:S01]  /*2c80*/  LDG.E.64.CONSTANT R212, desc[UR8][R40.64+0x21ce80] ;  /* 0x21ce800828d47981 */ /* 0x000f22000c1e9b00 */
[----:B------:R-:W-:-:S02]  /*2c90*/  DMUL R208, R136, 0.75 ;  /* 0x3fe8000088d07828 */ /* 0x000fc40000000000 */
[----:B------:R-:W-:Y:S01]  /*2ca0*/  DADD R184, -R52, R184 ;  /* 0x0000000034b87229 */ /* 0x000fe200000001b8 */
[----:B------:R-:W4:Y:S01]  /*2cb0*/  LDG.E.64.CONSTANT R232, desc[UR8][R38.64+0x21d800] ;  /* 0x21d8000826e87981 */ /* 0x000f22000c1e9b00 */
[----:B------:R-:W-:Y:S02]  /*2cc0*/  DFMA R186, R186, -R100, R196 ;  /* 0x80000064baba722b */ /* 0x000fe400000000c4 */
[----:B------:R-:W-:Y:S01]  /*2cd0*/  DFMA R190, R190, R192, R214 ;  /* 0x000000c0bebe722b */ /* 0x000fe200000000d6 */
[----:B------:R-:W4:Y:S01]  /*2ce0*/  LDG.E.64.CONSTANT R196, desc[UR8][R40.64+0x21e180] ;  /* 0x21e1800828c47981 */ /* 0x000f22000c1e9b00 */
[----:B------:R-:W-:Y:S02]  /*2cf0*/  DADD R178, -R52, R178 ;  /* 0x0000000034b27229 */ /* 0x000fe400000001b2 */
[----:B------:R-:W-:Y:S01]  /*2d00*/  DFMA R202, R194, -R208, R202 ;  /* 0x800000d0c2ca722b */ /* 0x000fe200000000ca */
[----:B------:R-:W4:Y:S01]  /*2d10*/  LDG.E.64.CONSTANT R214, desc[UR8][R40.64+0x21d7f0] ;  /* 0x21d7f00828d67981 */ /* 0x000f22000c1e9b00 */
[----:B------:R-:W-:-:S02]  /*2d20*/  DFMA R184, R198, R184, R228 ;  /* 0x000000b8c6b8722b */ /* 0x000fc400000000e4 */
[----:B------:R-:W-:Y:S02]  /*2d30*/  DADD R180, -R52, R180 ;  /* 0x0000000034b47229 */ /* 0x000fe400000001b4 */
[----:B------:R-:W-:Y:S02]  /*2d40*/  DMUL R206, R132, R206 ;  /* 0x000000ce84ce7228 */ /* 0x000fe40000000000 */
[----:B------:R-:W-:Y:S02]  /*2d50*/  DFMA R178, R186, R178, R190 ;  /* 0x000000b2bab2722b */ /* 0x000fe400000000be */
[----:B------:R-:W-:Y:S02]  /*2d60*/  DADD R192, R172, -R174 ;  /* 0x00000000acc07229 */ /* 0x000fe400000008ae */
[----:B------:R-:W-:Y:S02]  /*2d70*/  DADD R194, -R176, R168 ;  /* 0x00000000b0c27229 */ /* 0x000fe400000001a8 */
[----:B------:R-:W-:-:S02]  /*2d80*/  DFMA R180, R202, R180, R184 ;  /* 0x000000b4cab4722b */ /* 0x000fc400000000b8 */
[----:B------:R-:W-:Y:S02]  /*2d90*/  DADD R184, R166, -R162 ;  /* 0x00000000a6b87229 */ /* 0x000fe400000008a2 */
[----:B------:R-:W-:Y:S02]  /*2da0*/  DADD R186, -R170, R156 ;  /* 0x00000000aaba7229 */ /* 0x000fe4000000019c */
[----:B------:R-:W-:Y:S02]  /*2db0*/  DFMA R98, -R66, R138, R206 ;  /* 0x0000008a4262722b */ /* 0x000fe400000001ce */
[----:B------:R-:W-:Y:S02]  /*2dc0*/  DMUL R178, R134, R178 ;  /* 0x000000b286b27228 */ /* 0x000fe40000000000 */
[----:B------:R-:W-:Y:S02]  /*2dd0*/  DFMA R192, R194, 8, R192 ;  /* 0x40200000c2c0782b */ /* 0x000fe400000000c0 */
[----:B------:R-:W-:-:S02]  /*2de0*/  DFMA R184, R186, 8, R184 ;  /* 0x40200000bab8782b */ /* 0x000fc400000000b8 */
[----:B------:R-:W-:Y:S02]  /*2df0*/  DADD R186, -R164, R108 ;  /* 0x00000000a4ba7229 */ /* 0x000fe4000000016c */
[----:B------:R-:W-:Y:S02]  /*2e00*/  DADD R176, -R176, R164 ;  /* 0x00000000b0b07229 */ /* 0x000fe400000001a4 */
[----:B------:R-:W-:Y:S02]  /*2e10*/  DADD R164, R74, -R122 ;  /* 0x000000004aa47229 */ /* 0x000fe4000000087a */
[----:B------:R-:W-:Y:S02]  /*2e20*/  DADD R26, -R90, R26 ;  /* 0x000000005a1a7229 */ /* 0x000fe4000000011a */
[----:B------:R-:W-:Y:S02]  /*2e30*/  DFMA R204, -R240, R204, R98 ;  /* 0x000000ccf0cc722b */ /* 0x000fe40000000162 */
[----:B------:R-:W-:Y:S01]  /*2e40*/  DFMA R178, R110, R180, R178 ;  /* 0x000000b46eb2722b */ /* 0x000fe200000000b2 */
[----:B------:R-:W4:Y:S01]  /*2e50*/  LDG.E.64.CONSTANT R240, desc[UR8][R36.64+0x21d7f8] ;  /* 0x21d7f80824f07981 */ /* 0x000f22000c1e9b00 */
[----:B------:R-:W-:-:S02]  /*2e60*/  DMUL R98, R70, 3 ;  /* 0x4008000046627828 */ /* 0x000fc40000000000 */
[----:B------:R-:W-:Y:S02]  /*2e70*/  DFMA R206, R86, R182, R206 ;  /* 0x000000b656ce722b */ /* 0x000fe400000000ce */
[----:B------:R-:W-:Y:S02]  /*2e80*/  DMUL R192, R158, R192 ;  /* 0x000000c09ec07228 */ /* 0x000fe40000000000 */
[----:B------:R-:W-:Y:S02]  /*2e90*/  DADD R180, R102, -R106 ;  /* 0x0000000066b47229 */ /* 0x000fe4000000086a */
[----:B------:R-:W-:Y:S02]  /*2ea0*/  DADD R102, -R172, R102 ;  /* 0x00000000ac667229 */ /* 0x000fe40000000166 */
[----:B------:R-:W-:Y:S01]  /*2eb0*/  DADD R166, R166, -R152 ;  /* 0x00000000a6a67229 */ /* 0x000fe20000000898 */
[----:B------:R-:W4:Y:S01]  /*2ec0*/  LDG.E.64.CONSTANT R172, desc[UR8][R50.64+0x21e178] ;  /* 0x21e1780832ac7981 */ /* 0x000f22000c1e9b00 */
[----:B------:R-:W-:-:S02]  /*2ed0*/  DFMA R26, R164, 8, R26 ;  /* 0x40200000a41a782b */ /* 0x000fc4000000001a */
[----:B------:R-:W-:Y:S01]  /*2ee0*/  DFMA R206, R188, R98, R206 ;  /* 0x00000062bcce722b */ /* 0x000fe200000000ce */
[----:B------:R-:W4:Y:S01]  /*2ef0*/  LDG.E.64.CONSTANT R164, desc[UR8][R36.64+0x21ce80] ;  /* 0x21ce800824a47981 */ /* 0x000f22000c1e9b00 */
[----:B------:R-:W-:Y:S02]  /*2f00*/  DMUL R192, R192, 8 ;  /* 0x40200000c0c07828 */ /* 0x000fe40000000000 */
[----:B------:R-:W-:Y:S02]  /*2f10*/  DFMA R180, R186, 8, R180 ;  /* 0x40200000bab4782b */ /* 0x000fe400000000b4 */
[----:B------:R-:W-:Y:S02]  /*2f20*/  DADD R170, R170, -R154 ;  /* 0x00000000aaaa7229 */ /* 0x000fe4000000089a */
[----:B------:R-:W-:Y:S02]  /*2f30*/  DFMA R166, R102, 8, R166 ;  /* 0x4020000066a6782b */ /* 0x000fe400000000a6 */
[----:B------:R-:W-:-:S02]  /*2f40*/  DMUL R158, R158, R26 ;  /* 0x0000001a9e9e7228 */ /* 0x000fc40000000000 */
[----:B------:R-:W-:Y:S02]  /*2f50*/  DMUL R100, R86, 0.75 ;  /* 0x3fe8000056647828 */ /* 0x000fe40000000000 */
[----:B------:R-:W-:Y:S02]  /*2f60*/  DFMA R200, -R66, R138, R200 ;  /* 0x0000008a42c8722b */ /* 0x000fe400000001c8 */
[----:B------:R-:W-:Y:S02]  /*2f70*/  DADD R26, R76, -R124 ;  /* 0x000000004c1a7229 */ /* 0x000fe4000000087c */
[----:B------:R-:W-:Y:S02]  /*2f80*/  DADD R102, R78, -R126 ;  /* 0x000000004e667229 */ /* 0x000fe4000000087e */
[----:B------:R-:W-:Y:S02]  /*2f90*/  DADD R28, -R92, R28 ;  /* 0x000000005c1c7229 */ /* 0x000fe4000000011c */
[----:B------:R-:W-:-:S02]  /*2fa0*/  DADD R24, -R94, R24 ;  /* 0x000000005e187229 */ /* 0x000fc40000000118 */
[----:B------:R-:W-:Y:S02]  /*2fb0*/  DFMA R204, R204, R210, R238 ;  /* 0x000000d2cccc722b */ /* 0x000fe400000000ee */
[----:B------:R-:W-:Y:S01]  /*2fc0*/  DADD R188, -R52, R72 ;  /* 0x0000000034bc7229 */ /* 0x000fe20000000148 */
[----:B------:R-:W4:Y:S01]  /*2fd0*/  LDG.E.64.CONSTANT R238, desc[UR8][R36.64+0x21d808] ;  /* 0x21d8080824ee7981 */ /* 0x000f22000c1e9b00 */
[----:B------:R-:W-:Y:S02]  /*2fe0*/  DFMA R206, R130, R138, R206 ;  /* 0x0000008a82ce722b */ /* 0x000fe400000000ce */
[----:B------:R-:W-:Y:S01]  /*2ff0*/  DFMA R184, R148, R184, -R192 ;  /* 0x000000b894b8722b */ /* 0x000fe200000008c0 */
[----:B------:R-:W4:Y:S01]  /*3000*/  LDG.E.64.CONSTANT R210, desc[UR8][R40.64+0x21d7f8] ;  /* 0x21d7f80828d27981 */ /* 0x000f22000c1e9b00 */
[----:B------:R-:W-:Y:S02]  /*3010*/  DMUL R180, R146, R180 ;  /* 0x000000b492b47228 */ /* 0x000fe40000000000 */
[----:B------:R-:W-:-:S02]  /*3020*/  DFMA R170, R176, 8, R170 ;  /* 0x40200000b0aa782b */ /* 0x000fc400000000aa */
[----:B------:R-:W-:Y:S01]  /*3030*/  DADD R152, R152, -R140 ;  /* 0x0000000098987229 */ /* 0x000fe2000000088c */
[----:B------:R-:W4:Y:S01]  /*3040*/  LDG.E.64.CONSTANT R176, desc[UR8][R50.64+0x21c4f8] ;  /* 0x21c4f80832b07981 */ /* 0x000f22000c1e9b00 */
[----:B------:R-:W-:Y:S02]  /*3050*/  DADD R154, -R154, R142 ;  /* 0x000000009a9a7229 */ /* 0x000fe4000000018e */
[----:B------:R-:W-:Y:S02]  /*3060*/  DFMA R200, R182, -R100, R200 ;  /* 0x80000064b6c8722b */ /* 0x000fe400000000c8 */
[----:B------:R-:W-:Y:S02]  /*3070*/  DFMA R26, R26, 8, R28 ;  /* 0x402000001a1a782b */ /* 0x000fe4000000001c */
[----:B------:R-:W-:Y:S02]  /*3080*/  DMUL R158, R158, 8 ;  /* 0x402000009e9e7828 */ /* 0x000fe40000000000 */
[----:B------:R-:W-:-:S02]  /*3090*/  DFMA R24, R102, 8, R24 ;  /* 0x402000006618782b */ /* 0x000fc40000000018 */
[----:B------:R-:W-:Y:S02]  /*30a0*/  DFMA R188, R206, R188, R204 ;  /* 0x000000bccebc722b */ /* 0x000fe400000000cc */
[----:B------:R-:W-:Y:S01]  /*30b0*/  DADD R182, -R52, R88 ;  /* 0x0000000034b67229 */ /* 0x000fe20000000158 */
[----:B------:R-:W4:Y:S01]  /*30c0*/  LDG.E.64.CONSTANT R204, desc[UR8][R36.64+0x21d810] ;  /* 0x21d8100824cc7981 */ /* 0x000f22000c1e9b00 */
[----:B------:R-:W-:Y:S02]  /*30d0*/  DADD R108, -R168, R108 ;  /* 0x00000000a86c7229 */ /* 0x000fe4000000016c */
[----:B------:R-:W-:Y:S01]  /*30e0*/  DFMA R180, R180, 8, R184 ;  /* 0x40200000b4b4782b */ /* 0x000fe200000000b8 */
        /* <DEDUP_REMOVED lines=8> */
[----:B------:R-:W-:Y:S01]  /*3170*/  DMUL R24, R146, R24 ;  /* 0x0000001892187228 */ /* 0x000fe20000000000 */
[----:B------:R-:W4:Y:S01]  /*3180*/  LDG.E.64.CONSTANT R148, desc[UR8][R36.64+0x21e180] ;  /* 0x21e1800824947981 */ /* 0x000f22000c1e9b00 */
[----:B------:R-:W-:Y:S02]  /*3190*/  DFMA R182, R200, R182, R188 ;  /* 0x000000b6c8b6722b */ /* 0x000fe400000000bc */
[----:B------:R-:W-:Y:S01]  /*31a0*/  DMUL R170, R170, 8 ;  /* 0x40200000aaaa7828 */ /* 0x000fe20000000000 */
[----:B------:R-:W4:Y:S01]  /*31b0*/  LDG.E.64.CONSTANT R188, desc[UR8][R40.64+0x21d808] ;  /* 0x21d8080828bc7981 */ /* 0x000f22000c1e9b00 */
[----:B------:R-:W-:-:S02]  /*31c0*/  DFMA R108, R108, 8, R142 ;  /* 0x402000006c6c782b */ /* 0x000fc4000000008e */
[----:B------:R-:W-:Y:S01]  /*31d0*/  DFMA R152, -R136, R152, R180 ;  /* 0x000000988898722b */ /* 0x000fe200000001b4 */
[----:B------:R-:W4:Y:S01]  /*31e0*/  LDG.E.64.CONSTANT R160, desc[UR8][R50.64+0x21e170] ;  /* 0x21e1700832a07981 */ /* 0x000f22000c1e9b00 */
[----:B------:R-:W-:Y:S02]  /*31f0*/  DADD R28, R80, -R120 ;  /* 0x00000000501c7229 */ /* 0x000fe40000000878 */
[----:B------:R-:W-:Y:S01]  /*3200*/  DMUL R134, R134, UR10 ;  /* 0x0000000a86867c28 */ /* 0x000fe20008000000 */
[----:B------:R-:W4:Y:S01]  /*3210*/  LDG.E.64.CONSTANT R180, desc[UR8][R50.64+0x21ce78] ;  /* 0x21ce780832b47981 */ /* 0x000f22000c1e9b00 */
[----:B--2---:R-:W-:Y:S02]  /*3220*/  DADD R22, -R96, R22 ;  /* 0x0000000060167229 */ /* 0x004fe40000000116 */
[----:B------:R-:W-:Y:S01]  /*3230*/  DFMA R24, R24, 8, R26 ;  /* 0x402000001818782b */ /* 0x000fe2000000001a */
[----:B------:R-:W2:Y:S01]  /*3240*/  LDG.E.64.CONSTANT R156, desc[UR8][R50.64+0x21c510] ;  /* 0x21c51008329c7981 */ /* 0x000ea2000c1e9b00 */
[----:B------:R-:W-:-:S02]  /*3250*/  DFMA R178, R138, R182, R178 ;  /* 0x000000b68ab2722b */ /* 0x000fc400000000b2 */
[----:B------:R-:W-:Y:S01]  /*3260*/  DADD R106, -R174, R106 ;  /* 0x00000000ae6a7229 */ /* 0x000fe2000000016a */
[----:B------:R-:W2:Y:S01]  /*3270*/  LDG.E.64.CONSTANT R182, desc[UR8][R40.64+0x21eb00] ;  /* 0x21eb000828b67981 */ /* 0x000ea2000c1e9b00 */
[----:B------:R-:W-:Y:S02]  /*3280*/  DADD R140, R162, -R140 ;  /* 0x00000000a28c7229 */ /* 0x000fe4000000088c */
[----:B------:R-:W-:Y:S01]  /*3290*/  DFMA R166, R150, R166, -R170 ;  /* 0x000000a696a6722b */ /* 0x000fe200000008aa */
[----:B------:R-:W2:Y:S01]  /*32a0*/  LDG.E.64.CONSTANT R162, desc[UR8][R38.64+0x21d7f8] ;  /* 0x21d7f80826a27981 */ /* 0x000ea2000c1e9b00 */
[----:B------:R-:W-:Y:S02]  /*32b0*/  DMUL R108, R144, R108 ;  /* 0x0000006c906c7228 */ /* 0x000fe40000000000 */
[----:B------:R-:W-:Y:S01]  /*32c0*/  DADD R102, -R90, R94 ;  /* 0x000000005a667229 */ /* 0x000fe2000000015e */
[----:B------:R-:W2:Y:S01]  /*32d0*/  LDG.E.64.CONSTANT R150, desc[UR8][R38.64+0x21d808] ;  /* 0x21d8080826967981 */ /* 0x000ea2000c1e9b00 */
[----:B------:R-:W-:-:S02]  /*32e0*/  DADD R26, R92, -R96 ;  /* 0x000000005c1a7229 */ /* 0x000fc40000000860 */
[----:B------:R-:W-:Y:S01]  /*32f0*/  DMUL R152, R134, R152 ;  /* 0x0000009886987228 */ /* 0x000fe20000000000 */
[----:B------:R-:W2:Y:S01]  /*3300*/  LDG.E.64.CONSTANT R170, desc[UR8][R50.64+0x21c4f0] ;  /* 0x21c4f00832aa7981 */ /* 0x000ea2000c1e9b00 */
[----:B------:R-:W-:Y:S02]  /*3310*/  DFMA R22, R28, 8, R22 ;  /* 0x402000001c16782b */ /* 0x000fe40000000016 */
[----:B------:R-:W-:Y:S01]  /*3320*/  DMUL R110, R110, R138 ;  /* 0x0000008a6e6e7228 */ /* 0x000fe20000000000 */
[----:B------:R-:W2:Y:S01]  /*3330*/  LDG.E.64.CONSTANT R28, desc[UR8][R50.64+0x21e188] ;  /* 0x21e18808321c7981 */ /* 0x000ea2000c1e9b00 */
[----:B------:R-:W-:Y:S02]  /*3340*/  DFMA R106, R106, 8, R140 ;  /* 0x402000006a6a782b */ /* 0x000fe4000000008c */
[----:B------:R-:W-:Y:S01]  /*3350*/  DFMA R108, R108, 8, R166 ;  /* 0x402000006c6c782b */ /* 0x000fe200000000a6 */
[----:B------:R-:W2:Y:S01]  /*3360*/  LDG.E.64.CONSTANT R140, desc[UR8][R38.64+0x21d810] ;  /* 0x21d81008268c7981 */ /* 0x000ea2000c1e9b00 */
[----:B------:R-:W-:-:S02]  /*3370*/  DFMA R152, R178, UR12, R152 ;  /* 0x0000000cb2987c2b */ /* 0x000fc40008000098 */
[----:B------:R-:W-:Y:S01]  /*3380*/  DFMA R102, R102, 8, R26 ;  /* 0x402000006666782b */ /* 0x000fe2000000001a */
[----:B------:R-:W2:Y:S01]  /*3390*/  LDG.E.64.CONSTANT R178, desc[UR8][R50.64+0x21eaf8] ;  /* 0x21eaf80832b27981 */ /* 0x000ea2000c1e9b00 */
[----:B------:R-:W-:Y:S02]  /*33a0*/  DFMA R22, -R136, R22, R24 ;  /* 0x000000168816722b */ /* 0x000fe40000000118 */
[----:B------:R-:W-:Y:S01]  /*33b0*/  DFMA R112, R128, -8, R112 ;  /* 0xc02000008070782b */ /* 0x000fe20000000070 */
[----:B------:R-:W2:Y:S01]  /*33c0*/  LDG.E.64.CONSTANT R136, desc[UR8][R36.64+0x21eb00] ;  /* 0x21eb000824887981 */ /* 0x000ea2000c1e9b00 */
[----:B------:R-:W-:Y:S02]  /*33d0*/  DMUL R110, R110, UR10 ;  /* 0x0000000a6e6e7c28 */ /* 0x000fe40008000000 */
[----:B------:R-:W-:Y:S01]  /*33e0*/  DFMA R106, -R114, R106, R108 ;  /* 0x0000006a726a722b */ /* 0x000fe2000000016c */
[----:B------:R-:W2:Y:S01]  /*33f0*/  LDG.E.64.CONSTANT R166, desc[UR8][R50.64+0x21eaf0] ;  /* 0x21eaf00832a67981 */ /* 0x000ea2000c1e9b00 */
[----:B------:R-:W-:-:S02]  /*3400*/  DMUL R102, R86, R102 ;  /* 0x0000006656667228 */ /* 0x000fc40000000000 */
[----:B------:R-:W-:Y:S01]  /*3410*/  DFMA R112, R84, 8, R112 ;  /* 0x402000005470782b */ /* 0x000fe20000000070 */
[----:B------:R-:W2:Y:S01]  /*3420*/  LDG.E.64.CONSTANT R108, desc[UR8][R54.64+0x3867f8] ;  /* 0x3867f808366c7981 */ /* 0x000ea2000c1e9b00 */
[----:B------:R-:W-:-:S03]  /*3430*/  DFMA R22, R110, R22, R152 ;  /* 0x000000166e16722b */ /* 0x000fc60000000098 */
[----:B------:R-:W2:Y:S03]  /*3440*/  LDG.E.64.CONSTANT R152, desc[UR8][R38.64+0x21d7f0] ;  /* 0x21d7f00826987981 */ /* 0x000ea6000c1e9b00 */
[----:B------:R-:W-:Y:S01]  /*3450*/  DADD R112, R112, -R102 ;  /* 0x0000000070707229 */ /* 0x000fe20000000866 */
[----:B------:R-:W2:Y:S01]  /*3460*/  LDG.E.64.CONSTANT R174, desc[UR8][R50.64+0x21ce70] ;  /* 0x21ce700832ae7981 */ /* 0x000ea2000c1e9b00 */
[----:B------:R-:W-:-:S03]  /*3470*/  DFMA R22, R134, R106, R22 ;  /* 0x0000006a8616722b */ /* 0x000fc60000000016 */
[----:B------:R-:W2:Y:S04]  /*3480*/  LDG.E.64.CONSTANT R24, desc[UR8][R50.64+0x21c508] ;  /* 0x21c5080832187981 */ /* 0x000ea8000c1e9b00 */
[----:B------:R-:W2:Y:S01]  /*3490*/  LDG.E.64.CONSTANT R26, desc[UR8][R50.64+0x21eb08] ;  /* 0x21eb0808321a7981 */ /* 0x000ea2000c1e9b00 */
[----:B------:R-:W-:-:S03]  /*34a0*/  DFMA R22, R110, R112, R22 ;  /* 0x000000706e16722b */ /* 0x000fc60000000016 */
[----:B------:R-:W2:Y:S04]  /*34b0*/  LDG.E.64.CONSTANT R158, desc[UR8][R50.64+0x21ce90] ;  /* 0x21ce9008329e7981 */ /* 0x000ea8000c1e9b00 */
[----:B------:R-:W2:Y:S01]  /*34c0*/  LDG.E.64.CONSTANT R110, desc[UR8][R54.64+0x3867f0] ;  /* 0x3867f008366e7981 */ /* 0x000ea2000c1e9b00 */
[----:B---3--:R-:W-:-:S03]  /*34d0*/  DFMA R22, R22, UR14, R104 ;  /* 0x0000000e16167c2b */ /* 0x008fc60008000068 */
[----:B------:R-:W3:Y:S04]  /*34e0*/  LDG.E.64.CONSTANT R104, desc[UR8][R42.64+0x386800] ;  /* 0x386800082a687981 */ /* 0x000ee8000c1e9b00 */
[----:B------:R0:W-:Y:S04]  /*34f0*/  STG.E.64 desc[UR8][R64.64+0x169000], R22 ;  /* 0x1690001640007986 */ /* 0x0001e8000c101b08 */
[----:B------:R-:W2:Y:S04]  /*3500*/  LDG.E.64 R194, desc[UR8][R32.64+0x8] ;  /* 0x0000080820c27981 */ /* 0x000ea8000c1e1b00 */
        /* <DEDUP_REMOVED lines=14> */
[----:B------:R-:W3:Y:S04]  /*35f0*/  LDG.E.64.CONSTANT R112, desc[UR8][R54.64+0x386808] ;  /* 0x3868080836707981 */ /* 0x000ee8000c1e9b00 */
[----:B------:R-:W3:Y:S04]  /*3600*/  LDG.E.64.CONSTANT R144, desc[UR8][R50.64+0x21eb10] ;  /* 0x21eb100832907981 */ /* 0x000ee8000c1e9b00 */
[----:B------:R-:W3:Y:S04]  /*3610*/  LDG.E.64.CONSTANT R146, desc[UR8][R50.64+0x21e190] ;  /* 0x21e1900832927981 */ /* 0x000ee8000c1e9b00 */
[----:B------:R-:W3:Y:S01]  /*3620*/  LDG.E.64.CONSTANT R106, desc[UR8][R46.64+0x386800] ;  /* 0x386800082e6a7981 */ /* 0x000ee2000c1e9b00 */
[----:B----4-:R-:W-:-:S02]  /*3630*/  DMUL R218, R164, 3 ;  /* 0x40080000a4da7828 */ /* 0x010fc40000000000 */
[----:B------:R-:W-:Y:S02]  /*3640*/  DMUL R234, R240, 3 ;  /* 0x40080000f0ea7828 */ /* 0x000fe40000000000 */
[----:B------:R-:W-:Y:S02]  /*3650*/  DMUL R224, R154, 0.75 ;  /* 0x3fe800009ae07828 */ /* 0x000fe40000000000 */
[----:B--2---:R-:W-:-:S08]  /*3660*/  DMUL R200, R148, R194 ;  /* 0x000000c294c87228 */ /* 0x004fd00000000000 */
[----:B0-----:R-:W-:-:S08]  /*3670*/  DFMA R22, R154, R220, R200 ;  /* 0x000000dc9a16722b */ /* 0x001fd000000000c8 */
[----:B---3--:R-:W-:-:S08]  /*3680*/  DFMA R22, R98, R138, R22 ;  /* 0x0000008a6216722b */ /* 0x008fd00000000016 */
        /* <DEDUP_REMOVED lines=26> */
[----:B------:R-:W-:-:S06]  /*3830*/  DMUL R232, R232, 3 ;  /* 0x40080000e8e87828 */ /* 0x000fcc0000000000 */
[----:B------:R-:W-:Y:S02]  /*3840*/  DADD R234, R234, R230 ;  /* 0x00000000eaea7229 */ /* 0x000fe400000000e6 */
[----:B------:R-:W-:Y:S02]  /*3850*/  DMUL R236, R162, 3 ;  /* 0x40080000a2ec7828 */ /* 0x000fe40000000000 */
[----:B------:R-:W-:Y:S02]  /*3860*/  DMUL R238, R238, 3 ;  /* 0x40080000eeee7828 */ /* 0x000fe40000000000 */
[----:B------:R-:W-:Y:S02]  /*3870*/  DFMA R240, R204, R198, R240 ;  /* 0x000000c6ccf0722b */ /* 0x000fe400000000f0 */
[----:B------:R-:W-:-:S06]  /*3880*/  DFMA R234, R134, R232, R234 ;  /* 0x000000e886ea722b */ /* 0x000fcc00000000ea */
[----:B------:R-:W-:Y:S02]  /*3890*/  DFMA R238, R202, R238, R240 ;  /* 0x000000eecaee722b */ /* 0x000fe400000000f0 */
[----:B------:R-:W-:Y:S02]  /*38a0*/  DFMA R234, R242, R236, R234 ;  /* 0x000000ecf2ea722b */ /* 0x000fe400000000ea */
[----:B------:R-:W-:-:S04]  /*38b0*/  DMUL R236, R86, R192 ;  /* 0x000000c056ec7228 */ /* 0x000fc80000000000 */
[----:B------:R-:W-:-:S04]  /*38c0*/  DFMA R238, R98, R134, R238 ;  /* 0x0000008662ee722b */ /* 0x000fc800000000ee */
[----:B------:R-:W-:Y:S02]  /*38d0*/  DFMA R132, R132, R206, R236 ;  /* 0x000000ce8484722b */ /* 0x000fe400000000ec */
[----:B------:R-:W-:Y:S02]  /*38e0*/  DADD R210, -R72, R210 ;  /* 0x0000000048d27229 */ /* 0x000fe400000001d2 */
[----:B------:R-:W-:-:S04]  /*38f0*/  DFMA R238, R238, 2, R224 ;  /* 0x40000000eeee782b */ /* 0x000fc800000000e0 */
[----:B------:R-:W-:Y:S02]  /*3900*/  DFMA R132, R98, R142, R132 ;  /* 0x0000008e6284722b */ /* 0x000fe40000000084 */
[----:B------:R-:W-:Y:S02]  /*3910*/  DMUL R204, R204, 0.75 ;  /* 0x3fe80000cccc7828 */ /* 0x000fe40000000000 */
[----:B------:R-:W-:Y:S02]  /*3920*/  DFMA R222, -R82, R134, R222 ;  /* 0x0000008652de722b */ /* 0x000fe400000001de */
[----:B------:R-:W-:Y:S02]  /*3930*/  DADD R212, -R72, R212 ;  /* 0x0000000048d47229 */ /* 0x000fe400000001d4 */
[----:B------:R-:W-:Y:S02]  /*3940*/  DFMA R130, R130, R208, R132 ;  /* 0x000000d08282722b */ /* 0x000fe40000000084 */
[----:B------:R-:W-:-:S02]  /*3950*/  DFMA R238, R198, R140, R238 ;  /* 0x0000008cc6ee722b */ /* 0x000fc400000000ee */
[----:B------:R-:W-:Y:S02]  /*3960*/  DMUL R132, R150, 3 ;  /* 0x4008000096847828 */ /* 0x000fe40000000000 */
[----:B------:R-:W-:Y:S02]  /*3970*/  DMUL R234, R234, R210 ;  /* 0x000000d2eaea7228 */ /* 0x000fe40000000000 */
[----:B------:R-:W-:Y:S02]  /*3980*/  DMUL R208, R48, R208 ;  /* 0x000000d030d07228 */ /* 0x000fe40000000000 */
[----:B------:R-:W-:Y:S02]  /*3990*/  DADD R210, R52, -R72 ;  /* 0x0000000034d27229 */ /* 0x000fe40000000848 */
[----:B------:R-:W-:Y:S02]  /*39a0*/  DFMA R204, R198, -R204, R222 ;  /* 0x800000ccc6cc722b */ /* 0x000fe400000000de */
[----:B------:R-:W-:-:S02]  /*39b0*/  DMUL R218, R218, R212 ;  /* 0x000000d4dada7228 */ /* 0x000fc40000000000 */
[----:B------:R-:W-:Y:S01]  /*39c0*/  DADD R216, -R72, R216 ;  /* 0x0000000048d87229 */ /* 0x000fe200000001d8 */
[----:B------:R-:W4:Y:S01]  /*39d0*/  LDG.E.64.CONSTANT R212, desc[UR8][R50.64+0x2d3310] ;  /* 0x2d33100832d47981 */ /* 0x000f22000c1e9b00 */
[----:B------:R-:W-:Y:S02]  /*39e0*/  DFMA R202, R202, R132, R238 ;  /* 0x00000084caca722b */ /* 0x000fe400000000ee */
[----:B------:R-:W-:Y:S01]  /*39f0*/  DFMA R132, -R82, R142, R208 ;  /* 0x0000008e5284722b */ /* 0x000fe200000001d0 */
[----:B------:R-:W4:Y:S01]  /*3a00*/  LDG.E.64.CONSTANT R238, desc[UR8][R38.64+0x2d2000] ;  /* 0x2d20000826ee7981 */ /* 0x000f22000c1e9b00 */
[----:B------:R-:W-:Y:S02]  /*3a10*/  DMUL R130, R130, R210 ;  /* 0x000000d282827228 */ /* 0x000fe40000000000 */
[----:B------:R-:W-:Y:S02]  /*3a20*/  DADD R210, R118, -R72 ;  /* 0x0000000076d27229 */ /* 0x000fe40000000848 */
[----:B------:R-:W-:-:S02]  /*3a30*/  DFMA R204, R204, 2, R230 ;  /* 0x40000000cccc782b */ /* 0x000fc400000000e6 */
[----:B------:R-:W-:Y:S01]  /*3a40*/  DADD R214, -R72, R214 ;  /* 0x0000000048d67229 */ /* 0x000fe200000001d6 */
[----:B------:R-:W3:Y:S01]  /*3a50*/  LDG.E.64.CONSTANT R230, desc[UR8][R36.64+0x2d1ff0] ;  /* 0x2d1ff00824e67981 */ /* 0x000ee2000c1e9b00 */
[----:B------:R-:W-:Y:S02]  /*3a60*/  DFMA R216, R220, R216, R218 ;  /* 0x000000d8dcd8722b */ /* 0x000fe400000000da */
[----:B------:R-:W-:Y:S02]  /*3a70*/  DMUL R118, R136, 0.75 ;  /* 0x3fe8000088767828 */ /* 0x000fe40000000000 */
[-C--:B------:R-:W-:Y:S02]  /*3a80*/  DFMA R200, -R82, R138.reuse, R200 ;  /* 0x0000008a52c8722b */ /* 0x080fe400000001c8 */
[----:B------:R-:W-:Y:S02]  /*3a90*/  DADD R196, -R72, R196 ;  /* 0x0000000048c47229 */ /* 0x000fe400000001c4 */
[----:B------:R-:W-:-:S02]  /*3aa0*/  DFMA R194, R98, R138, R194 ;  /* 0x0000008a62c2722b */ /* 0x000fc400000000c2 */
[----:B------:R-:W-:Y:S02]  /*3ab0*/  DFMA R206, -R116, R206, R132 ;  /* 0x000000ce74ce722b */ /* 0x000fe40000000184 */
[----:B------:R-:W-:Y:S02]  /*3ac0*/  DMUL R116, R86, 3 ;  /* 0x4008000056747828 */ /* 0x000fe40000000000 */
        /* <DEDUP_REMOVED lines=8> */
[----:B------:R-:W-:Y:S01]  /*3b50*/  DFMA R194, R194, R196, R216 ;  /* 0x000000c4c2c2722b */ /* 0x000fe200000000d8 */
[----:B------:R-:W4:Y:S01]  /*3b60*/  LDG.E.64.CONSTANT R200, desc[UR8][R50.64+0x2d0d08] ;  /* 0x2d0d080832c87981 */ /* 0x000f22000c1e9b00 */
[----:B------:R-:W-:Y:S02]  /*3b70*/  DADD R182, -R72, R182 ;  /* 0x0000000048b67229 */ /* 0x000fe400000001b6 */
[----:B------:R-:W-:Y:S02]  /*3b80*/  DFMA R208, R192, R116, R208 ;  /* 0x00000074c0d0722b */ /* 0x000fe400000000d0 */
[----:B------:R-:W-:-:S02]  /*3b90*/  DFMA R132, R198, -R132, R204 ;  /* 0x80000084c684722b */ /* 0x000fc400000000cc */
[----:B------:R-:W-:Y:S01]  /*3ba0*/  DFMA R188, R202, R188, R228 ;  /* 0x000000bccabc722b */ /* 0x000fe200000000e4 */
[----:B------:R-:W4:Y:S01]  /*3bb0*/  LDG.E.64.CONSTANT R204, desc[UR8][R50.64+0x2d1688] ;  /* 0x2d16880832cc7981 */ /* 0x000f22000c1e9b00 */
[----:B------:R-:W-:Y:S02]  /*3bc0*/  DADD R184, -R72, R184 ;  /* 0x0000000048b87229 */ /* 0x000fe400000001b8 */
[----:B------:R-:W-:Y:S01]  /*3bd0*/  DFMA R182, R190, R182, R194 ;  /* 0x000000b6beb6722b */ /* 0x000fe200000000c2 */
[----:B------:R-:W4:Y:S01]  /*3be0*/  LDG.E.64.CONSTANT R228, desc[UR8][R36.64+0x2d1ff8] ;  /* 0x2d1ff80824e47981 */ /* 0x000f22000c1e9b00 */
[----:B------:R-:W-:Y:S02]  /*3bf0*/  DADD R196, R176, -R178 ;  /* 0x00000000b0c47229 */ /* 0x000fe400000008b2 */
[----:B------:R-:W-:Y:S01]  /*3c00*/  DADD R198, -R180, R172 ;  /* 0x00000000b4c67229 */ /* 0x000fe200000001ac */
[----:B------:R-:W4:Y:S01]  /*3c10*/  LDG.E.64.CONSTANT R190, desc[UR8][R46.64+0x43b000] ;  /* 0x43b000082ebe7981 */ /* 0x000f22000c1e9b00 */
[----:B------:R-:W-:-:S02]  /*3c20*/  DFMA R130, R206, R210, R130 ;  /* 0x000000d2ce82722b */ /* 0x000fc40000000082 */
[----:B------:R-:W-:Y:S01]  /*3c30*/  DADD R192, -R72, R88 ;  /* 0x0000000048c07229 */ /* 0x000fe20000000158 */
[----:B------:R-:W4:Y:S01]  /*3c40*/  LDG.E.64.CONSTANT R194, desc[UR8][R50.64+0x2d32f0] ;  /* 0x2d32f00832c27981 */ /* 0x000f22000c1e9b00 */
[----:B------:R-:W-:Y:S02]  /*3c50*/  DFMA R208, R98, R142, R208 ;  /* 0x0000008e62d0722b */ /* 0x000fe400000000d0 */
[----:B------:R-:W-:Y:S01]  /*3c60*/  DFMA R132, R132, R184, R188 ;  /* 0x000000b88484722b */ /* 0x000fe200000000bc */
[----:B------:R-:W4:Y:S01]  /*3c70*/  LDG.E.64.CONSTANT R202, desc[UR8][R50.64+0x2d3308] ;  /* 0x2d33080832ca7981 */ /* 0x000f22000c1e9b00 */
[----:B------:R-:W-:Y:S02]  /*3c80*/  DMUL R182, R138, R182 ;  /* 0x000000b68ab67228 */ /* 0x000fe40000000000 */
[----:B------:R-:W-:Y:S01]  /*3c90*/  DMUL R118, R104, 0.75 ;  /* 0x3fe8000068767828 */ /* 0x000fe20000000000 */
[----:B------:R-:W4:Y:S01]  /*3ca0*/  LDG.E.64.CONSTANT R206, desc[UR8][R50.64+0x2d2988] ;  /* 0x2d29880832ce7981 */ /* 0x000f22000c1e9b00 */
[----:B------:R-:W-:-:S02]  /*3cb0*/  DFMA R236, -R82, R142, R236 ;  /* 0x0000008e52ec722b */ /* 0x000fc400000001ec */
[----:B------:R-:W-:Y:S01]  /*3cc0*/  DFMA R196, R198, 8, R196 ;  /* 0x40200000c6c4782b */ /* 0x000fe200000000c4 */
[----:B------:R-:W4:Y:S01]  /*3cd0*/  LDG.E.64.CONSTANT R210, desc[UR8][R50.64+0x2d0d10] ;  /* 0x2d0d100832d27981 */ /* 0x000f22000c1e9b00 */
[----:B------:R-:W-:Y:S02]  /*3ce0*/  DFMA R192, R208, R192, R130 ;  /* 0x000000c0d0c0722b */ /* 0x000fe40000000082 */
[----:B------:R-:W-:Y:S01]  /*3cf0*/  DFMA R130, R134, R132, R182 ;  /* 0x000000848682722b */ /* 0x000fe200000000b6 */
[----:B------:R-:W4:Y:S01]  /*3d00*/  LDG.E.64.CONSTANT R198, desc[UR8][R50.64+0x2d2970] ;  /* 0x2d29700832c67981 */ /* 0x000f22000c1e9b00 */
[----:B------:R-:W-:Y:S02]  /*3d10*/  DADD R182, -R168, R28 ;  /* 0x00000000a8b67229 */ /* 0x000fe4000000011c */
[----:B------:R-:W-:Y:S01]  /*3d20*/  DADD R180, -R180, R168 ;  /* 0x00000000b4b47229 */ /* 0x000fe200000001a8 */
[----:B------:R-:W4:Y:S01]  /*3d30*/  LDG.E.64.CONSTANT R208, desc[UR8][R50.64+0x2d1690] ;  /* 0x2d16900832d07981 */ /* 0x000f22000c1e9b00 */
[----:B------:R-:W-:-:S02]  /*3d40*/  DFMA R236, R186, -R118, R236 ;  /* 0x80000076baec722b */ /* 0x000fc400000000ec */
[----:B------:R-:W-:Y:S02]  /*3d50*/  DADD R168, -R56, R90 ;  /* 0x0000000038a87229 */ /* 0x000fe4000000015a */
[----:B------:R-:W-:Y:S02]  /*3d60*/  DADD R122, -R108, R122 ;  /* 0x000000006c7a7229 */ /* 0x000fe4000000017a */
[----:B------:R-:W-:Y:S02]  /*3d70*/  DADD R186, R170, -R166 ;  /* 0x00000000aaba7229 */ /* 0x000fe400000008a6 */
[----:B------:R-:W-:Y:S02]  /*3d80*/  DADD R188, -R174, R160 ;  /* 0x00000000aebc7229 */ /* 0x000fe400000001a0 */
[----:B------:R-:W-:Y:S02]  /*3d90*/  DMUL R196, R162, R196 ;  /* 0x000000c4a2c47228 */ /* 0x000fe40000000000 */
[----:B------:R-:W-:-:S02]  /*3da0*/  DADD R132, R24, -R26 ;  /* 0x0000000018847229 */ /* 0x000fc4000000081a */
[----:B------:R-:W-:Y:S02]  /*3db0*/  DADD R24, -R176, R24 ;  /* 0x00000000b0187229 */ /* 0x000fe40000000118 */
[----:B------:R-:W-:Y:S01]  /*3dc0*/  DADD R170, R170, -R156 ;  /* 0x00000000aaaa7229 */ /* 0x000fe2000000089c */
[----:B------:R-:W4:Y:S01]  /*3dd0*/  LDG.E.64.CONSTANT R176, desc[UR8][R40.64+0x2d2980] ;  /* 0x2d29800828b07981 */ /* 0x000f22000c1e9b00 */
[----:B------:R-:W-:Y:S02]  /*3de0*/  DFMA R122, R168, 8, R122 ;  /* 0x40200000a87a782b */ /* 0x000fe4000000007a */
[----:B------:R-:W-:Y:S01]  /*3df0*/  DFMA R186, R188, 8, R186 ;  /* 0x40200000bcba782b */ /* 0x000fe200000000ba */
[----:B------:R-:W4:Y:S01]  /*3e00*/  LDG.E.64.CONSTANT R168, desc[UR8][R40.64+0x2d0d00] ;  /* 0x2d0d000828a87981 */ /* 0x000f22000c1e9b00 */
[----:B------:R-:W-:Y:S02]  /*3e10*/  DMUL R196, R196, 8 ;  /* 0x40200000c4c47828 */ /* 0x000fe40000000000 */
[----:B------:R-:W-:Y:S01]  /*3e20*/  DFMA R132, R182, 8, R132 ;  /* 0x40200000b684782b */ /* 0x000fe20000000084 */
[----:B------:R-:W4:Y:S01]  /*3e30*/  LDG.E.64.CONSTANT R188, desc[UR8][R50.64+0x2d2978] ;  /* 0x2d29780832bc7981 */ /* 0x000f22000c1e9b00 */
[----:B------:R-:W-:-:S02]  /*3e40*/  DADD R174, R174, -R158 ;  /* 0x00000000aeae7229 */ /* 0x000fc4000000089e */
[----:B------:R-:W-:Y:S01]  /*3e50*/  DADD R172, -R172, R28 ;  /* 0x00000000acac7229 */ /* 0x000fe2000000011c */
[----:B------:R-:W4:Y:S01]  /*3e60*/  LDG.E.64.CONSTANT R182, desc[UR8][R50.64+0x2d0cf8] ;  /* 0x2d0cf80832b67981 */ /* 0x000f22000c1e9b00 */
[----:B------:R-:W-:Y:S02]  /*3e70*/  DFMA R170, R24, 8, R170 ;  /* 0x4020000018aa782b */ /* 0x000fe400000000aa */
[----:B------:R-:W-:Y:S02]  /*3e80*/  DMUL R122, R162, R122 ;  /* 0x0000007aa27a7228 */ /* 0x000fe40000000000 */
[----:B------:R-:W-:Y:S01]  /*3e90*/  DADD R24, -R58, R92 ;  /* 0x000000003a187229 */ /* 0x000fe2000000015c */
[----:B------:R-:W4:Y:S01]  /*3ea0*/  LDG.E.64.CONSTANT R162, desc[UR8][R40.64+0x2d1680] ;  /* 0x2d16800828a27981 */ /* 0x000f22000c1e9b00 */
[----:B------:R-:W-:Y:S02]  /*3eb0*/  DADD R28, -R60, R94 ;  /* 0x000000003c1c7229 */ /* 0x000fe4000000015e */
[----:B------:R-:W-:-:S02]  /*3ec0*/  DADD R124, -R110, R124 ;  /* 0x000000006e7c7229 */ /* 0x000fc4000000017c */
[----:B------:R-:W-:Y:S02]  /*3ed0*/  DADD R126, -R112, R126 ;  /* 0x00000000707e7229 */ /* 0x000fe4000000017e */
[----:B------:R-:W-:Y:S02]  /*3ee0*/  DFMA R186, R152, R186, -R196 ;  /* 0x000000ba98ba722b */ /* 0x000fe400000008c4 */
[----:B------:R-:W-:Y:S01]  /*3ef0*/  DMUL R132, R150, R132 ;  /* 0x0000008496847228 */ /* 0x000fe20000000000 */
[----:B------:R-:W4:Y:S01]  /*3f00*/  LDG.E.64.CONSTANT R196, desc[UR8][R50.64+0x2d1670] ;  /* 0x2d16700832c47981 */ /* 0x000f22000c1e9b00 */
[----:B------:R-:W-:Y:S02]  /*3f10*/  DFMA R174, R180, 8, R174 ;  /* 0x40200000b4ae782b */ /* 0x000fe400000000ae */
[----:B------:R-:W-:Y:S01]  /*3f20*/  DADD R156, R156, -R144 ;  /* 0x000000009c9c7229 */ /* 0x000fe20000000890 */
[----:B------:R-:W4:Y:S01]  /*3f30*/  LDG.E.64.CONSTANT R180, desc[UR8][R40.64+0x2d2010] ;  /* 0x2d20100828b47981 */ /* 0x000f22000c1e9b00 */
[----:B------:R-:W-:-:S02]  /*3f40*/  DADD R158, -R158, R146 ;  /* 0x000000009e9e7229 */ /* 0x000fc40000000192 */
[----:B------:R-:W-:Y:S02]  /*3f50*/  DFMA R24, R24, 8, R124 ;  /* 0x402000001818782b */ /* 0x000fe4000000007c */
[----:B------:R-:W-:Y:S02]  /*3f60*/  DMUL R122, R122, 8 ;  /* 0x402000007a7a7828 */ /* 0x000fe40000000000 */
[----:B------:R-:W-:Y:S02]  /*3f70*/  DFMA R28, R28, 8, R126 ;  /* 0x402000001c1c782b */ /* 0x000fe4000000007e */
[----:B------:R-:W-:Y:S02]  /*3f80*/  DADD R184, -R72, R106 ;  /* 0x0000000048b87229 */ /* 0x000fe4000000016a */
[----:B------:R-:W-:Y:S02]  /*3f90*/  DFMA R132, R132, 8, R186 ;  /* 0x402000008484782b */ /* 0x000fe400000000ba */
[----:B------:R-:W-:Y:S01]  /*3fa0*/  DMUL R174, R164, R174 ;  /* 0x000000aea4ae7228 */ /* 0x000fe20000000000 */
[----:B------:R-:W4:Y:S01]  /*3fb0*/  LDG.E.64.CONSTANT R186, desc[UR8][R50.64+0x2d1678] ;  /* 0x2d16780832ba7981 */ /* 0x000f22000c1e9b00 */
[----:B------:R-:W-:-:S02]  /*3fc0*/  DADD R146, R160, -R146 ;  /* 0x00000000a0927229 */ /* 0x000fc40000000892 */
[----:B------:R-:W-:Y:S01]  /*3fd0*/  DFMA R156, R158, 8, R156 ;  /* 0x402000009e9c782b */ /* 0x000fe2000000009c */
[----:B------:R-:W4:Y:S01]  /*3fe0*/  LDG.E.64.CONSTANT R164, desc[UR8][R38.64+0x2d2010] ;  /* 0x2d20100826a47981 */ /* 0x000f22000c1e9b00 */
[----:B------:R-:W-:Y:S02]  /*3ff0*/  DMUL R138, R134, R138 ;  /* 0x0000008a868a7228 */ /* 0x000fe40000000000 */
[----:B------:R-:W-:Y:S01]  /*4000*/  DFMA R24, R152, R24, -R122 ;  /* 0x000000189818722b */ /* 0x000fe2000000087a */
[----:B------:R-:W4:Y:S01]  /*4010*/  LDG.E.64.CONSTANT R160, desc[UR8][R40.64+0x2d1ff8] ;  /* 0x2d1ff80828a07981 */ /* 0x000f22000c1e9b00 */
[----:B------:R-:W-:Y:S02]  /*4020*/  DMUL R28, R150, R28 ;  /* 0x0000001c961c7228 */ /* 0x000fe40000000000 */
[----:B------:R-:W-:Y:S02]  /*4030*/  DFMA R184, R236, R184, R192 ;  /* 0x000000b8ecb8722b */ /* 0x000fe400000000c0 */
[----:B------:R-:W-:Y:S01]  /*4040*/  DMUL R174, R174, 8 ;  /* 0x40200000aeae7828 */ /* 0x000fe20000000000 */
[----:B------:R-:W4:Y:S01]  /*4050*/  LDG.E.64.CONSTANT R192, desc[UR8][R50.64+0x2d0cf0] ;  /* 0x2d0cf00832c07981 */ /* 0x000f22000c1e9b00 */
[----:B------:R-:W-:-:S02]  /*4060*/  DFMA R146, R172, 8, R146 ;  /* 0x40200000ac92782b */ /* 0x000fc40000000092 */
[----:B------:R-:W-:Y:S01]  /*4070*/  DFMA R132, -R140, R156, R132 ;  /* 0x0000009c8c84722b */ /* 0x000fe20000000184 */
[----:B------:R-:W4:Y:S01]  /*4080*/  LDG.E.64.CONSTANT R172, desc[UR8][R40.64+0x2d2008] ;  /* 0x2d20080828ac7981 */ /* 0x000f22000c1e9b00 */
[----:B------:R-:W-:Y:S02]  /*4090*/  DADD R122, -R62, R96 ;  /* 0x000000003e7a7229 */ /* 0x000fe40000000160 */
[----:B------:R-:W-:Y:S02]  /*40a0*/  DMUL R138, R138, UR10 ;  /* 0x0000000a8a8a7c28 */ /* 0x000fe40008000000 */
[----:B--2---:R-:W-:Y:S02]  /*40b0*/  DADD R120, -R114, R120 ;  /* 0x0000000072787229 */ /* 0x004fe40000000178 */
[----:B------:R-:W-:Y:S02]  /*40c0*/  DFMA R24, R28, 8, R24 ;  /* 0x402000001c18782b */ /* 0x000fe40000000018 */
        /* <DEDUP_REMOVED lines=35> */
[----:B------:R-:W2:Y:S01]  /*4300*/  LDG.E.64.CONSTANT R26, desc[UR8][R54.64+0x43aff8] ;  /* 0x43aff808361a7981 */ /* 0x000ea2000c1e9b00 */
[----:B---3--:R-:W-:-:S03]  /*4310*/  DMUL R242, R230, 0.75 ;  /* 0x3fe80000e6f27828 */ /* 0x008fc60000000000 */
[----:B------:R-:W3:Y:S01]  /*4320*/  LDG.E.64.CONSTANT R42, desc[UR8][R42.64+0x4ef800] ;  /* 0x4ef800082a2a7981 */ /* 0x000ee2000c1e9b00 */
[----:B------:R-:W-:-:S03]  /*4330*/  DFMA R24, R134, R128, R24 ;  /* 0x000000808618722b */ /* 0x000fc60000000018 */
[----:B------:R-:W3:Y:S04]  /*4340*/  LDG.E.64.CONSTANT R128, desc[UR8][R36.64+0x2d1680] ;  /* 0x2d16800824807981 */ /* 0x000ee8000c1e9b00 */
[----:B------:R-:W3:Y:S01]  /*4350*/  LDG.E.64.CONSTANT R134, desc[UR8][R36.64+0x2d2008] ;  /* 0x2d20080824867981 */ /* 0x000ee2000c1e9b00 */
[----:B------:R-:W-:-:S03]  /*4360*/  DFMA R22, R24, UR14, R22 ;  /* 0x0000000e18167c2b */ /* 0x000fc60008000016 */
[----:B------:R-:W3:Y:S04]  /*4370*/  LDG.E.64.CONSTANT R24, desc[UR8][R54.64+0x43b008] ;  /* 0x43b0080836187981 */ /* 0x000ee8000c1e9b00 */
        /* <DEDUP_REMOVED lines=16> */
[----:B----4-:R-:W-:-:S02]  /*4480*/  DMUL R240, R228, 3 ;  /* 0x40080000e4f07828 */ /* 0x010fc40000000000 */
[----:B--2---:R-:W-:Y:S02]  /*4490*/  DMUL R232, R124, 0.75 ;  /* 0x3fe800007ce87828 */ /* 0x004fe40000000000 */
[----:B---3--:R-:W-:-:S08]  /*44a0*/  DMUL R216, R122, R222 ;  /* 0x000000de7ad87228 */ /* 0x008fd00000000000 */
[----:B0-----:R-:W-:Y:S02]  /*44b0*/  DFMA R22, R124, R220, R216 ;  /* 0x000000dc7c16722b */ /* 0x001fe400000000d8 */
[----:B------:R-:W-:-:S06]  /*44c0*/  DMUL R218, R128, 3 ;  /* 0x4008000080da7828 */ /* 0x000fcc0000000000 */
[----:B------:R-:W-:-:S08]  /*44d0*/  DFMA R22, R116, R126, R22 ;  /* 0x0000007e7416722b */ /* 0x000fd00000000016 */
[----:B------:R-:W-:Y:S02]  /*44e0*/  DFMA R218, R224, R218, R22 ;  /* 0x000000dae0da722b */ /* 0x000fe40000000016 */
[----:B------:R-:W2:Y:S01]  /*44f0*/  LDG.E.64.CONSTANT R22, desc[UR8][R54.64+0x43b010] ;  /* 0x43b0100836167981 */ /* 0x000ea2000c1e9b00 */
[----:B------:R-:W-:-:S08]  /*4500*/  DMUL R224, R128, R224 ;  /* 0x000000e080e07228 */ /* 0x000fd00000000000 */
[--C-:B------:R-:W-:Y:S02]  /*4510*/  DFMA R226, -R100, R126, R224.reuse ;  /* 0x0000007e64e2722b */ /* 0x100fe400000001e0 */
[----:B------:R-:W-:-:S06]  /*4520*/  DFMA R224, R130, R132, R224 ;  /* 0x0000008482e0722b */ /* 0x000fcc00000000e0 */
[----:B------:R-:W-:Y:S02]  /*4530*/  DFMA R220, -R232, R220, R226 ;  /* 0x000000dce8dc722b */ /* 0x000fe400000001e2 */
[----:B------:R-:W-:-:S08]  /*4540*/  DMUL R226, R122, 3 ;  /* 0x400800007ae27828 */ /* 0x000fd00000000000 */
[----:B------:R-:W-:Y:S02]  /*4550*/  DFMA R222, R222, R226, R224 ;  /* 0x000000e2dede722b */ /* 0x000fe400000000e0 */
[----:B------:R-:W3:Y:S01]  /*4560*/  LDG.E.64 R226, desc[UR8][R64.64+0x2d2000] ;  /* 0x2d20000840e27981 */ /* 0x000ee2000c1e1b00 */
[----:B------:R-:W-:Y:S02]  /*4570*/  DMUL R224, R134, R136 ;  /* 0x0000008886e07228 */ /* 0x000fe40000000000 */
[----:B------:R-:W-:-:S06]  /*4580*/  DMUL R228, R228, R140 ;  /* 0x0000008ce4e47228 */ /* 0x000fcc0000000000 */
[----:B------:R-:W-:Y:S02]  /*4590*/  DFMA R232, R230, R236, R224 ;  /* 0x000000ece6e8722b */ /* 0x000fe400000000e0 */
[----:B------:R-:W-:-:S06]  /*45a0*/  DFMA R230, -R100, R138, R228 ;  /* 0x0000008a64e6722b */ /* 0x000fcc00000001e4 */
[----:B------:R-:W-:Y:S02]  /*45b0*/  DFMA R232, R116, R138, R232 ;  /* 0x0000008a74e8722b */ /* 0x000fe400000000e8 */
[----:B------:R-:W-:Y:S02]  /*45c0*/  DFMA R242, -R242, R236, R230 ;  /* 0x000000ecf2f2722b */ /* 0x000fe400000001e6 */
[----:B------:R-:W-:-:S04]  /*45d0*/  DMUL R230, R140, R142 ;  /* 0x0000008e8ce67228 */ /* 0x000fc80000000000 */
[----:B------:R-:W-:Y:S02]  /*45e0*/  DFMA R240, R140, R240, R232 ;  /* 0x000000f08cf0722b */ /* 0x000fe400000000e8 */
[----:B------:R-:W-:Y:S02]  /*45f0*/  DMUL R232, R238, 0.75 ;  /* 0x3fe80000eee87828 */ /* 0x000fe40000000000 */
        /* <DEDUP_REMOVED lines=9> */
[----:B------:R-:W-:-:S06]  /*4690*/  DMUL R242, R142, 3 ;  /* 0x400800008ef27828 */ /* 0x000fcc0000000000 */
[----:B------:R-:W-:Y:S02]  /*46a0*/  DFMA R240, R138, R238, R240 ;  /* 0x000000ee8af0722b */ /* 0x000fe400000000f0 */
[----:B------:R-:W-:-:S06]  /*46b0*/  DFMA R228, R148, R150, R228 ;  /* 0x0000009694e4722b */ /* 0x000fcc00000000e4 */
[----:B------:R-:W-:Y:S02]  /*46c0*/  DFMA R240, R140, R242, R240 ;  /* 0x000000f28cf0722b */ /* 0x000fe400000000f0 */
[----:B------:R-:W-:Y:S02]  /*46d0*/  DMUL R140, R134, 3 ;  /* 0x40080000868c7828 */ /* 0x000fe40000000000 */
[----:B------:R-:W-:-:S06]  /*46e0*/  DMUL R134, R104, R152 ;  /* 0x0000009868867228 */ /* 0x000fcc0000000000 */
[----:B------:R-:W-:Y:S02]  /*46f0*/  DFMA R140, R136, R140, R228 ;  /* 0x0000008c888c722b */ /* 0x000fe400000000e4 */
[----:B------:R-:W-:-:S06]  /*4700*/  DFMA R48, R48, R154, R134 ;  /* 0x0000009a3030722b */ /* 0x000fcc0000000086 */
[C---:B------:R-:W-:Y:S02]  /*4710*/  DFMA R140, R116.reuse, R138, R140 ;  /* 0x0000008a748c722b */ /* 0x040fe4000000008c */
[----:B------:R-:W-:Y:S02]  /*4720*/  DFMA R48, R116, R156, R48 ;  /* 0x0000009c7430722b */ /* 0x000fe40000000030 */
[----:B------:R-:W-:-:S04]  /*4730*/  DMUL R148, R148, 0.75 ;  /* 0x3fe8000094947828 */ /* 0x000fc80000000000 */
[----:B------:R-:W-:Y:S02]  /*4740*/  DFMA R140, R140, 2, R230 ;  /* 0x400000008c8c782b */ /* 0x000fe400000000e6 */
[----:B------:R-:W-:Y:S02]  /*4750*/  DFMA R224, -R100, R138, R224 ;  /* 0x0000008a64e0722b */ /* 0x000fe400000001e0 */
[----:B------:R-:W-:Y:S02]  /*4760*/  DFMA R98, R98, R158, R48 ;  /* 0x0000009e6262722b */ /* 0x000fe40000000030 */
[----:B------:R-:W-:Y:S02]  /*4770*/  DMUL R48, R146, 3 ;  /* 0x4008000092307828 */ /* 0x000fe40000000000 */
[----:B------:R-:W-:Y:S02]  /*4780*/  DFMA R140, R150, R164, R140 ;  /* 0x000000a4968c722b */ /* 0x000fe4000000008c */
[----:B------:R-:W-:-:S02]  /*4790*/  DMUL R158, R70, R158 ;  /* 0x0000009e469e7228 */ /* 0x000fc40000000000 */
[----:B------:R-:W-:-:S04]  /*47a0*/  DFMA R148, R150, -R148, R224 ;  /* 0x800000949694722b */ /* 0x000fc800000000e0 */
[----:B------:R-:W-:Y:S02]  /*47b0*/  DFMA R136, R136, R48, R140 ;  /* 0x000000308888722b */ /* 0x000fe4000000008c */
[----:B------:R-:W-:Y:S02]  /*47c0*/  DADD R140, R72, -R88 ;  /* 0x00000000488c7229 */ /* 0x000fe40000000858 */
[----:B------:R-:W-:Y:S02]  /*47d0*/  DFMA R48, -R100, R156, R158 ;  /* 0x0000009c6430722b */ /* 0x000fe4000000019e */
[----:B------:R-:W-:Y:S02]  /*47e0*/  DFMA R148, R148, 2, R236 ;  /* 0x400000009494782b */ /* 0x000fe400000000ec */
[----:B------:R-:W-:Y:S02]  /*47f0*/  DMUL R104, R104, 3 ;  /* 0x4008000068687828 */ /* 0x000fe40000000000 */
[----:B------:R-:W-:-:S02]  /*4800*/  DFMA R158, R170, R174, R158 ;  /* 0x000000aeaa9e722b */ /* 0x000fc4000000009e */
[----:B------:R-:W-:Y:S02]  /*4810*/  DMUL R98, R98, R140 ;  /* 0x0000008c62627228 */ /* 0x000fe40000000000 */
[----:B------:R-:W-:Y:S02]  /*4820*/  DFMA R66, -R66, R154, R48 ;  /* 0x0000009a4242722b */ /* 0x000fe40000000130 */
[----:B------:R-:W-:Y:S01]  /*4830*/  DADD R140, R52, -R88 ;  /* 0x00000000348c7229 */ /* 0x000fe20000000858 */
[----:B------:R-:W4:Y:S01]  /*4840*/  LDG.E.64.CONSTANT R154, desc[UR8][R40.64+0x385500] ;  /* 0x38550008289a7981 */ /* 0x000f22000c1e9b00 */
[----:B------:R-:W-:Y:S02]  /*4850*/  DFMA R148, R138, -R232, R148 ;  /* 0x800000e88a94722b */ /* 0x000fe40000000094 */
[----:B------:R-:W-:Y:S02]  /*4860*/  DMUL R52, R164, 0.75 ;  /* 0x3fe80000a4347828 */ /* 0x000fe40000000000 */
[----:B------:R-:W-:-:S02]  /*4870*/  DFMA R158, R152, R104, R158 ;  /* 0x00000068989e722b */ /* 0x000fc4000000009e */
[----:B------:R-:W-:Y:S02]  /*4880*/  DMUL R48, R130, 0.75 ;  /* 0x3fe8000082307828 */ /* 0x000fe40000000000 */
[----:B------:R-:W-:Y:S02]  /*4890*/  DFMA R216, -R100, R126, R216 ;  /* 0x0000007e64d8722b */ /* 0x000fe400000001d8 */
[----:B------:R-:W-:Y:S02]  /*48a0*/  DFMA R66, R66, R140, R98 ;  /* 0x0000008c4242722b */ /* 0x000fe40000000062 */
[----:B------:R-:W-:Y:S01]  /*48b0*/  DFMA R148, R150, -R52, R148 ;  /* 0x800000349694722b */ /* 0x000fe20000000094 */
[----:B------:R-:W4:Y:S01]  /*48c0*/  LDG.E.64.CONSTANT R140, desc[UR8][R38.64+0x386810] ;  /* 0x38681008268c7981 */ /* 0x000f22000c1e9b00 */
[----:B------:R-:W-:Y:S02]  /*48d0*/  DADD R98, -R88, R106 ;  /* 0x0000000058627229 */ /* 0x000fe4000000016a */
[----:B------:R-:W-:Y:S01]  /*48e0*/  DFMA R158, R116, R156, R158 ;  /* 0x0000009c749e722b */ /* 0x000fe2000000009e */
[----:B------:R-:W4:Y:S01]  /*48f0*/  LDG.E.64.CONSTANT R150, desc[UR8][R40.64+0x386808] ;  /* 0x3868080828967981 */ /* 0x000f22000c1e9b00 */
[----:B------:R-:W-:-:S02]  /*4900*/  DADD R162, -R88, R162 ;  /* 0x0000000058a27229 */ /* 0x000fc400000001a2 */
[----:B------:R-:W-:Y:S02]  /*4910*/  DFMA R48, R132, -R48, R216 ;  /* 0x800000308430722b */ /* 0x000fe400000000d8 */
[----:B------:R-:W-:Y:S02]  /*4920*/  DFMA R100, -R100, R156, R134 ;  /* 0x0000009c6464722b */ /* 0x000fe40000000186 */
[----:B------:R-:W-:Y:S02]  /*4930*/  DMUL R52, R170, 0.75 ;  /* 0x3fe80000aa347828 */ /* 0x000fe40000000000 */
[----:B------:R-:W-:Y:S02]  /*4940*/  DADD R132, R182, -R184 ;  /* 0x00000000b6847229 */ /* 0x000fe400000008b8 */
[----:B------:R-:W-:Y:S02]  /*4950*/  DADD R134, -R186, R188 ;  /* 0x00000000ba867229 */ /* 0x000fe400000001bc */
[----:B------:R-:W-:-:S02]  /*4960*/  DFMA R66, R158, R98, R66 ;  /* 0x000000629e42722b */ /* 0x000fc40000000042 */
[----:B------:R-:W-:Y:S01]  /*4970*/  DADD R160, -R88, R160 ;  /* 0x0000000058a07229 */ /* 0x000fe200000001a0 */
[----:B------:R-:W4:Y:S01]  /*4980*/  LDG.E.64.CONSTANT R158, desc[UR8][R50.64+0x3854f8] ;  /* 0x3854f808329e7981 */ /* 0x000f22000c1e9b00 */
[----:B------:R-:W-:Y:S02]  /*4990*/  DMUL R218, R218, R162 ;  /* 0x000000a2dada7228 */ /* 0x000fe40000000000 */
[----:B------:R-:W-:Y:S01]  /*49a0*/  DADD R168, -R88, R168 ;  /* 0x0000000058a87229 */ /* 0x000fe200000001a8 */
[----:B------:R-:W4:Y:S01]  /*49b0*/  LDG.E.64.CONSTANT R162, desc[UR8][R50.64+0x387178] ;  /* 0x3871780832a27981 */ /* 0x000f22000c1e9b00 */
[----:B------:R-:W-:Y:S02]  /*49c0*/  DFMA R52, R174, -R52, R100 ;  /* 0x80000034ae34722b */ /* 0x000fe40000000064 */
[----:B------:R-:W-:Y:S01]  /*49d0*/  DADD R98, -R88, R190 ;  /* 0x0000000058627229 */ /* 0x000fe200000001be */
[----:B------:R-:W4:Y:S01]  /*49e0*/  LDG.E.64.CONSTANT R174, desc[UR8][R50.64+0x387188] ;  /* 0x3871880832ae7981 */ /* 0x000f22000c1e9b00 */
[----:B------:R-:W-:-:S02]  /*49f0*/  DFMA R134, R134, 8, R132 ;  /* 0x402000008686782b */ /* 0x000fc40000000084 */
[----:B------:R-:W-:Y:S02]  /*4a00*/  DMUL R240, R240, R160 ;  /* 0x000000a0f0f07228 */ /* 0x000fe40000000000 */
[----:B------:R-:W-:Y:S01]  /*4a10*/  DADD R166, -R88, R166 ;  /* 0x0000000058a67229 */ /* 0x000fe200000001a6 */
[----:B------:R-:W4:Y:S01]  /*4a20*/  LDG.E.64.CONSTANT R160, desc[UR8][R50.64+0x385e78] ;  /* 0x385e780832a07981 */ /* 0x000f22000c1e9b00 */
[----:B------:R-:W-:Y:S02]  /*4a30*/  DFMA R218, R220, R168, R218 ;  /* 0x000000a8dcda722b */ /* 0x000fe400000000da */
[----:B------:R-:W-:Y:S01]  /*4a40*/  DADD R176, -R88, R176 ;  /* 0x0000000058b07229 */ /* 0x000fe200000001b0 */
[----:B------:R-:W4:Y:S01]  /*4a50*/  LDG.E.64.CONSTANT R168, desc[UR8][R50.64+0x385508] ;  /* 0x3855080832a87981 */ /* 0x000f22000c1e9b00 */
[----:B------:R-:W-:Y:S02]  /*4a60*/  DFMA R222, R116, R126, R222 ;  /* 0x0000007e74de722b */ /* 0x000fe400000000de */
[----:B------:R-:W-:-:S02]  /*4a70*/  DFMA R52, R52, R98, R66 ;  /* 0x000000623434722b */ /* 0x000fc40000000042 */
[----:B------:R-:W-:Y:S02]  /*4a80*/  DADD R100, R192, -R194 ;  /* 0x00000000c0647229 */ /* 0x000fe400000008c2 */
[----:B------:R-:W-:Y:S02]  /*4a90*/  DADD R132, -R196, R198 ;  /* 0x00000000c4847229 */ /* 0x000fe400000001c6 */
[----:B------:R-:W-:Y:S02]  /*4aa0*/  DMUL R134, R142, R134 ;  /* 0x000000868e867228 */ /* 0x000fe40000000000 */
[----:B------:R-:W-:Y:S02]  /*4ab0*/  DADD R66, R200, -R202 ;  /* 0x00000000c8427229 */ /* 0x000fe400000008ca */
[----:B------:R-:W-:Y:S02]  /*4ac0*/  DADD R98, -R204, R206 ;  /* 0x00000000cc627229 */ /* 0x000fe400000001ce */
[----:B------:R-:W-:-:S02]  /*4ad0*/  DADD R108, -R74, R108 ;  /* 0x000000004a6c7229 */ /* 0x000fc4000000016c */
[----:B------:R-:W-:Y:S02]  /*4ae0*/  DADD R56, R56, -R26 ;  /* 0x0000000038387229 */ /* 0x000fe4000000081a */
[----:B------:R-:W-:Y:S02]  /*4af0*/  DFMA R234, R234, R166, R240 ;  /* 0x000000a6eaea722b */ /* 0x000fe400000000f0 */
[----:B------:R-:W-:Y:S01]  /*4b00*/  DFMA R136, R138, R238, R136 ;  /* 0x000000ee8a88722b */ /* 0x000fe20000000088 */
[----:B------:R-:W4:Y:S01]  /*4b10*/  LDG.E.64.CONSTANT R166, desc[UR8][R50.64+0x387170] ;  /* 0x3871700832a67981 */ /* 0x000f22000c1e9b00 */
[----:B------:R-:W-:Y:S02]  /*4b20*/  DADD R172, -R88, R172 ;  /* 0x0000000058ac7229 */ /* 0x000fe400000001ac */
[----:B------:R-:W-:Y:S02]  /*4b30*/  DFMA R176, R222, R176, R218 ;  /* 0x000000b0deb0722b */ /* 0x000fe400000000da */
[----:B------:R-:W-:-:S02]  /*4b40*/  DADD R178, -R88, R178 ;  /* 0x0000000058b27229 */ /* 0x000fc400000001b2 */
[----:B------:R-:W-:Y:S02]  /*4b50*/  DFMA R100, R132, 8, R100 ;  /* 0x402000008464782b */ /* 0x000fe40000000064 */
[----:B------:R-:W-:Y:S02]  /*4b60*/  DMUL R134, R134, 8 ;  /* 0x4020000086867828 */ /* 0x000fe40000000000 */
[----:B------:R-:W-:Y:S02]  /*4b70*/  DADD R186, -R186, R204 ;  /* 0x00000000baba7229 */ /* 0x000fe400000001cc */
[----:B------:R-:W-:Y:S01]  /*4b80*/  DADD R196, R196, -R208 ;  /* 0x00000000c4c47229 */ /* 0x000fe200000008d0 */
[----:B------:R-:W4:Y:S01]  /*4b90*/  LDG.E.64.CONSTANT R204, desc[UR8][R36.64+0x3867f0] ;  /* 0x3867f00824cc7981 */ /* 0x000f22000c1e9b00 */
[----:B------:R-:W-:Y:S02]  /*4ba0*/  DFMA R66, R98, 8, R66 ;  /* 0x402000006242782b */ /* 0x000fe40000000042 */
[----:B------:R-:W-:-:S02]  /*4bb0*/  DFMA R56, R108, 8, R56 ;  /* 0x402000006c38782b */ /* 0x000fc40000000038 */
[----:B------:R-:W-:Y:S01]  /*4bc0*/  DFMA R136, R136, R172, R234 ;  /* 0x000000ac8888722b */ /* 0x000fe200000000ea */
[----:B------:R-:W4:Y:S01]  /*4bd0*/  LDG.E.64.CONSTANT R108, desc[UR8][R36.64+0x385e80] ;  /* 0x385e8008246c7981 */ /* 0x000f22000c1e9b00 */
[----:B------:R-:W-:Y:S02]  /*4be0*/  DADD R180, -R88, R180 ;  /* 0x0000000058b47229 */ /* 0x000fe400000001b4 */
[----:B------:R-:W-:Y:S01]  /*4bf0*/  DFMA R48, R48, R178, R176 ;  /* 0x000000b23030722b */ /* 0x000fe200000000b0 */
[----:B------:R-:W4:Y:S01]  /*4c00*/  LDG.E.64.CONSTANT R172, desc[UR8][R50.64+0x387af0] ;  /* 0x387af00832ac7981 */ /* 0x000f22000c1e9b00 */
[----:B------:R-:W-:Y:S02]  /*4c10*/  DADD R192, R192, -R210 ;  /* 0x00000000c0c07229 */ /* 0x000fe400000008d2 */
[----:B------:R-:W-:Y:S01]  /*4c20*/  DFMA R100, R144, R100, -R134 ;  /* 0x000000649064722b */ /* 0x000fe20000000886 */
[----:B------:R-:W4:Y:S01]  /*4c30*/  LDG.E.64.CONSTANT R178, desc[UR8][R50.64+0x3854f0] ;  /* 0x3854f00832b27981 */ /* 0x000f22000c1e9b00 */
[----:B------:R-:W-:-:S02]  /*4c40*/  DFMA R186, R186, 8, R196 ;  /* 0x40200000baba782b */ /* 0x000fc400000000c4 */
[----:B------:R-:W-:Y:S01]  /*4c50*/  DMUL R66, R146, R66 ;  /* 0x0000004292427228 */ /* 0x000fe20000000000 */
[----:B------:R-:W4:Y:S01]  /*4c60*/  LDG.E.64.CONSTANT R134, desc[UR8][R38.64+0x386800] ;  /* 0x3868000826867981 */ /* 0x000f22000c1e9b00 */
[----:B------:R-:W-:Y:S02]  /*4c70*/  DADD R210, R210, -R212 ;  /* 0x00000000d2d27229 */ /* 0x000fe400000008d4 */
[----:B------:R-:W-:Y:S01]  /*4c80*/  DADD R208, -R208, R214 ;  /* 0x00000000d0d07229 */ /* 0x000fe200000001d6 */
[----:B------:R-:W4:Y:S01]  /*4c90*/  LDG.E.64.CONSTANT R176, desc[UR8][R50.64+0x385e70] ;  /* 0x385e700832b07981 */ /* 0x000f22000c1e9b00 */
[----:B------:R-:W-:Y:S02]  /*4ca0*/  DADD R110, -R76, R110 ;  /* 0x000000004c6e7229 */ /* 0x000fe4000000016e */
[----:B------:R-:W-:Y:S02]  /*4cb0*/  DADD R58, R58, -R28 ;  /* 0x000000003a3a7229 */ /* 0x000fe4000000081c */
[----:B------:R-:W-:-:S02]  /*4cc0*/  DMUL R56, R142, R56 ;  /* 0x000000388e387228 */ /* 0x000fc40000000000 */
[----:B------:R-:W-:Y:S01]  /*4cd0*/  DADD R112, -R78, R112 ;  /* 0x000000004e707229 */ /* 0x000fe20000000170 */
[----:B------:R-:W4:Y:S01]  /*4ce0*/  LDG.E.64.CONSTANT R142, desc[UR8][R40.64+0x386810] ;  /* 0x38681008288e7981 */ /* 0x000f22000c1e9b00 */
[----:B------:R-:W-:Y:S02]  /*4cf0*/  DADD R60, R60, -R24 ;  /* 0x000000003c3c7229 */ /* 0x000fe40000000818 */
[----:B------:R-:W-:Y:S02]  /*4d00*/  DFMA R136, R148, R180, R136 ;  /* 0x000000b49488722b */ /* 0x000fe40000000088 */
[----:B------:R-:W-:Y:S01]  /*4d10*/  DMUL R48, R126, R48 ;  /* 0x000000307e307228 */ /* 0x000fe20000000000 */
[----:B------:R-:W4:Y:S01]  /*4d20*/  LDG.E.64.CONSTANT R148, desc[UR8][R40.64+0x387180] ;  /* 0x3871800828947981 */ /* 0x000f22000c1e9b00 */
[----:B------:R-:W-:Y:S02]  /*4d30*/  DMUL R126, R138, R126 ;  /* 0x0000007e8a7e7228 */ /* 0x000fe40000000000 */
[----:B------:R-:W-:Y:S01]  /*4d40*/  DADD R182, -R182, R200 ;  /* 0x00000000b6b67229 */ /* 0x000fe200000001c8 */
[----:B------:R-:W4:Y:S01]  /*4d50*/  LDG.E.64.CONSTANT R180, desc[UR8][R50.64+0x385e88] ;  /* 0x385e880832b47981 */ /* 0x000f22000c1e9b00 */
[----:B------:R-:W-:-:S02]  /*4d60*/  DADD R188, -R188, R206 ;  /* 0x00000000bcbc7229 */ /* 0x000fc400000001ce */
[----:B------:R-:W-:Y:S01]  /*4d70*/  DFMA R66, R66, 8, R100 ;  /* 0x402000004242782b */ /* 0x000fe20000000064 */
[----:B------:R-:W4:Y:S01]  /*4d80*/  LDG.E.64.CONSTANT R206, desc[UR8][R36.64+0x386808] ;  /* 0x3868080824ce7981 */ /* 0x000f22000c1e9b00 */
[----:B------:R-:W-:Y:S02]  /*4d90*/  DMUL R186, R128, R186 ;  /* 0x000000ba80ba7228 */ /* 0x000fe40000000000 */
[----:B------:R-:W-:Y:S01]  /*4da0*/  DADD R198, R198, -R214 ;  /* 0x00000000c6c67229 */ /* 0x000fe200000008d6 */
[----:B------:R-:W4:Y:S01]  /*4db0*/  LDG.E.64.CONSTANT R100, desc[UR8][R38.64+0x386808] ;  /* 0x3868080826647981 */ /* 0x000f22000c1e9b00 */
[----:B------:R-:W-:Y:S02]  /*4dc0*/  DFMA R208, R208, 8, R210 ;  /* 0x40200000d0d0782b */ /* 0x000fe400000000d2 */
[----:B------:R-:W-:Y:S02]  /*4dd0*/  DFMA R58, R110, 8, R58 ;  /* 0x402000006e3a782b */ /* 0x000fe4000000003a */
[----:B------:R-:W-:Y:S01]  /*4de0*/  DMUL R56, R56, 8 ;  /* 0x4020000038387828 */ /* 0x000fe20000000000 */
[----:B------:R-:W4:Y:S01]  /*4df0*/  LDG.E.64.CONSTANT R110, desc[UR8][R36.64+0x385500] ;  /* 0x38550008246e7981 */ /* 0x000f22000c1e9b00 */
[----:B------:R-:W-:-:S02]  /*4e00*/  DFMA R60, R112, 8, R60 ;  /* 0x40200000703c782b */ /* 0x000fc4000000003c */
[----:B------:R-:W-:Y:S01]  /*4e10*/  DFMA R48, R138, R136, R48 ;  /* 0x000000888a30722b */ /* 0x000fe20000000030 */
[----:B------:R-:W4:Y:S01]  /*4e20*/  LDG.E.64.CONSTANT R112, desc[UR8][R38.64+0x3867f8] ;  /* 0x3867f80826707981 */ /* 0x000f22000c1e9b00 */
[----:B------:R-:W-:Y:S02]  /*4e30*/  DFMA R182, R182, 8, R192 ;  /* 0x40200000b6b6782b */ /* 0x000fe400000000c0 */
[----:B------:R-:W-:Y:S01]  /*4e40*/  DMUL R186, R186, 8 ;  /* 0x40200000baba7828 */ /* 0x000fe20000000000 */
[----:B------:R-:W4:Y:S01]  /*4e50*/  LDG.E.64 R192, desc[UR8][R64.64+0x386800] ;  /* 0x3868000840c07981 */ /* 0x000f22000c1e1b00 */
[----:B------:R-:W-:Y:S02]  /*4e60*/  DFMA R188, R188, 8, R198 ;  /* 0x40200000bcbc782b */ /* 0x000fe400000000c6 */
[----:B------:R-:W-:Y:S02]  /*4e70*/  DFMA R66, -R164, R208, R66 ;  /* 0x000000d0a442722b */ /* 0x000fe40000000142 */
[----:B------:R-:W-:-:S02]  /*4e80*/  DFMA R56, R144, R58, -R56 ;  /* 0x0000003a9038722b */ /* 0x000fc40000000838 */
[----:B------:R-:W-:Y:S01]  /*4e90*/  DMUL R126, R126, UR10 ;  /* 0x0000000a7e7e7c28 */ /* 0x000fe20008000000 */
[----:B------:R-:W4:Y:S01]  /*4ea0*/  LDG.E.64.CONSTANT R144, desc[UR8][R40.64+0x3867f0] ;  /* 0x3867f00828907981 */ /* 0x000f22000c1e9b00 */
[----:B------:R-:W-:Y:S02]  /*4eb0*/  DMUL R60, R146, R60 ;  /* 0x0000003c923c7228 */ /* 0x000fe40000000000 */
[----:B------:R-:W-:Y:S01]  /*4ec0*/  DADD R114, -R80, R114 ;  /* 0x0000000050727229 */ /* 0x000fe20000000172 */
[----:B------:R-:W4:Y:S01]  /*4ed0*/  LDG.E.64.CONSTANT R146, desc[UR8][R40.64+0x385e80] ;  /* 0x385e800828927981 */ /* 0x000f22000c1e9b00 */
[----:B--2---:R-:W-:Y:S02]  /*4ee0*/  DADD R62, R62, -R22 ;  /* 0x000000003e3e7229 */ /* 0x004fe40000000816 */
[----:B------:R-:W-:Y:S02]  /*4ef0*/  DMUL R138, R138, R156 ;  /* 0x0000009c8a8a7228 */ /* 0x000fe40000000000 */
[----:B------:R-:W-:-:S02]  /*4f00*/  DFMA R156, R156, R52, R48 ;  /* 0x000000349c9c722b */ /* 0x000fc40000000030 */
[----:B------:R-:W-:Y:S02]  /*4f10*/  DADD R184, -R184, R202 ;  /* 0x00000000b8b87229 */ /* 0x000fe400000001ca */
[----:B------:R-:W-:Y:S01]  /*4f20*/  DADD R194, R194, -R212 ;  /* 0x00000000c2c27229 */ /* 0x000fe200000008d4 */
[----:B------:R-:W2:Y:S01]  /*4f30*/  LDG.E.64.CONSTANT R202, desc[UR8][R36.64+0x3867f8] ;  /* 0x3867f80824ca7981 */ /* 0x000ea2000c1e9b00 */
[----:B------:R-:W-:Y:S02]  /*4f40*/  DFMA R182, R124, R182, -R186 ;  /* 0x000000b67cb6722b */ /* 0x000fe400000008ba */
[----:B------:R-:W-:Y:S01]  /*4f50*/  DMUL R188, R122, R188 ;  /* 0x000000bc7abc7228 */ /* 0x000fe20000000000 */
[----:B------:R-:W2:Y:S01]  /*4f60*/  LDG.E.64.CONSTANT R124, desc[UR8][R54.64+0x4ef7f0] ;  /* 0x4ef7f008367c7981 */ /* 0x000ea2000c1e9b00 */
[----:B------:R-:W-:Y:S02]  /*4f70*/  DADD R52, -R26, R24 ;  /* 0x000000001a347229 */ /* 0x000fe40000000118 */
[----:B------:R-:W-:Y:S01]  /*4f80*/  DMUL R66, R126, R66 ;  /* 0x000000427e427228 */ /* 0x000fe20000000000 */
[----:B------:R-:W2:Y:S01]  /*4f90*/  LDG.E.64.CONSTANT R122, desc[UR8][R54.64+0x4ef7f8] ;  /* 0x4ef7f808367a7981 */ /* 0x000ea2000c1e9b00 */
[----:B------:R-:W-:-:S02]  /*4fa0*/  DADD R48, R28, -R22 ;  /* 0x000000001c307229 */ /* 0x000fc40000000816 */
[----:B------:R-:W-:Y:S02]  /*4fb0*/  DFMA R56, R60, 8, R56 ;  /* 0x402000003c38782b */ /* 0x000fe40000000038 */
[----:B------:R-:W-:Y:S02]  /*4fc0*/  DFMA R62, R114, 8, R62 ;  /* 0x40200000723e782b */ /* 0x000fe4000000003e */
[----:B------:R-:W-:Y:S02]  /*4fd0*/  DFMA R184, R184, 8, R194 ;  /* 0x40200000b8b8782b */ /* 0x000fe400000000c2 */
[----:B------:R-:W-:Y:S01]  /*4fe0*/  DFMA R182, R188, 8, R182 ;  /* 0x40200000bcb6782b */ /* 0x000fe200000000b6 */
[----:B------:R-:W2:Y:S01]  /*4ff0*/  LDG.E.64.CONSTANT R194, desc[UR8][R36.64+0x386810] ;  /* 0x3868100824c27981 */ /* 0x000ea2000c1e9b00 */
[----:B------:R-:W-:Y:S02]  /*5000*/  DFMA R66, R156, UR12, R66 ;  /* 0x0000000c9c427c2b */ /* 0x000fe40008000042 */
[----:B------:R-:W-:Y:S01]  /*5010*/  DFMA R48, R52, 8, R48 ;  /* 0x402000003430782b */ /* 0x000fe20000000030 */
[----:B------:R-:W2:Y:S01]  /*5020*/  LDG.E.64.CONSTANT R156, desc[UR8][R40.64+0x387b00] ;  /* 0x387b0008289c7981 */ /* 0x000ea2000c1e9b00 */
[----:B------:R-:W-:-:S02]  /*5030*/  DFMA R68, R84, -8, R68 ;  /* 0xc02000005444782b */ /* 0x000fc40000000044 */
[----:B------:R-:W-:Y:S01]  /*5040*/  DFMA R56, -R164, R62, R56 ;  /* 0x0000003ea438722b */ /* 0x000fe20000000138 */
[----:B------:R-:W2:Y:S01]  /*5050*/  LDG.E.64.CONSTANT R188, desc[UR8][R50.64+0x387b10] ;  /* 0x387b100832bc7981 */ /* 0x000ea2000c1e9b00 */
[----:B------:R-:W-:Y:S02]  /*5060*/  DMUL R138, R138, UR10 ;  /* 0x0000000a8a8a7c28 */ /* 0x000fe40008000000 */
[----:B------:R-:W-:Y:S01]  /*5070*/  DFMA R182, -R130, R184, R182 ;  /* 0x000000b882b6722b */ /* 0x000fe200000001b6 */
[----:B------:R-:W2:Y:S01]  /*5080*/  LDG.E.64.CONSTANT R164, desc[UR8][R50.64+0x387b08] ;  /* 0x387b080832a47981 */ /* 0x000ea2000c1e9b00 */
[----:B------:R-:W-:Y:S02]  /*5090*/  DFMA R68, R120, 8, R68 ;  /* 0x402000007844782b */ /* 0x000fe40000000044 */
[----:B------:R-:W-:Y:S01]  /*50a0*/  DMUL R48, R170, R48 ;  /* 0x00000030aa307228 */ /* 0x000fe20000000000 */
        /* <DEDUP_REMOVED lines=29> */
[----:B------:R-:W3:Y:S04]  /*5280*/  LDG.E.64 R152, desc[UR8][R32.64+0x10] ;  /* 0x0000100820987981 */ /* 0x000ee8000c1e1b00 */
[----:B------:R1:W3:Y:S04]  /*5290*/  LDG.E.64.CONSTANT R40, desc[UR8][R50.64+0x385510] ;  /* 0x3855100832287981 */ /* 0x0002e8000c1e9b00 */
[----:B------:R0:W3:Y:S01]  /*52a0*/  LDG.E.64.CONSTANT R126, desc[UR8][R54.64+0x4ef808] ;  /* 0x4ef80808367e7981 */ /* 0x0000e2000c1e9b00 */
[----:B------:R-:W-:-:S02]  /*52b0*/  DADD R214, R88, -R106 ;  /* 0x0000000058d67229 */ /* 0x000fc4000000086a */
[----:B----4-:R-:W-:Y:S02]  /*52c0*/  DADD R154, -R106, R154 ;  /* 0x000000006a9a7229 */ /* 0x010fe4000000019a */
[----:B------:R-:W-:Y:S02]  /*52d0*/  DADD R90, -R90, R26 ;  /* 0x000000005a5a7229 */ /* 0x000fe4000000011a */
[C---:B------:R-:W-:Y:S02]  /*52e0*/  DADD R150, -R106.reuse, R150 ;  /* 0x000000006a967229 */ /* 0x040fe40000000196 */
[----:B------:R-:W-:Y:S02]  /*52f0*/  DADD R190, -R106, R190 ;  /* 0x000000006abe7229 */ /* 0x000fe400000001be */
[----:B------:R-:W-:Y:S02]  /*5300*/  DADD R92, -R92, R28 ;  /* 0x000000005c5c7229 */ /* 0x000fe4000000011c */
[----:B------:R-:W-:-:S02]  /*5310*/  DADD R94, -R94, R24 ;  /* 0x000000005e5e7229 */ /* 0x000fc40000000118 */
[----:B------:R-:W-:Y:S02]  /*5320*/  DADD R96, -R96, R22 ;  /* 0x0000000060607229 */ /* 0x000fe40000000116 */
[----:B--2---:R-:W-:Y:S02]  /*5330*/  DMUL R210, R202, 3 ;  /* 0x40080000cad27828 */ /* 0x004fe40000000000 */
[----:B------:R-:W-:Y:S02]  /*5340*/  DMUL R212, R112, 3 ;  /* 0x4008000070d47828 */ /* 0x000fe40000000000 */
[----:B---3--:R-:W-:-:S08]  /*5350*/  DMUL R200, R206, R56 ;  /* 0x00000038cec87228 */ /* 0x008fd00000000000 */
[----:B------:R-:W-:Y:S02]  /*5360*/  DFMA R208, R204, R52, R200 ;  /* 0x00000034ccd0722b */ /* 0x000fe400000000c8 */
[----:B------:R-:W-:Y:S02]  /*5370*/  DMUL R202, R202, R132 ;  /* 0x00000084caca7228 */ /* 0x000fe40000000000 */
[----:B------:R-:W-:-:S04]  /*5380*/  DMUL R196, R170, R130 ;  /* 0x00000082aac47228 */ /* 0x000fc80000000000 */
[-C--:B------:R-:W-:Y:S02]  /*5390*/  DFMA R208, R104, R58.reuse, R208 ;  /* 0x0000003a68d0722b */ /* 0x080fe400000000d0 */
[--C-:B-1----:R-:W-:Y:S02]  /*53a0*/  DFMA R50, -R118, R58, R202.reuse ;  /* 0x0000003a7632722b */ /* 0x102fe400000001ca */
[----:B------:R-:W-:Y:S02]  /*53b0*/  DMUL R206, R206, 3 ;  /* 0x40080000cece7828 */ /* 0x000fe40000000000 */
[----:B------:R-:W-:Y:S02]  /*53c0*/  DFMA R202, R194, R62, R202 ;  /* 0x0000003ec2ca722b */ /* 0x000fe400000000ca */
[----:B------:R-:W-:Y:S02]  /*53d0*/  DFMA R70, R70, R186, R196 ;  /* 0x000000ba4646722b */ /* 0x000fe400000000c4 */
[----:B------:R-:W-:-:S02]  /*53e0*/  DFMA R208, R132, R210, R208 ;  /* 0x000000d284d0722b */ /* 0x000fc400000000d0 */
[----:B0-----:R-:W-:Y:S02]  /*53f0*/  DMUL R54, R52, R66 ;  /* 0x0000004234367228 */ /* 0x001fe40000000000 */
[----:B------:R-:W-:Y:S02]  /*5400*/  DFMA R202, R56, R206, R202 ;  /* 0x000000ce38ca722b */ /* 0x000fe400000000ca */
[----:B------:R-:W-:-:S04]  /*5410*/  DFMA R70, R104, R60, R70 ;  /* 0x0000003c6846722b */ /* 0x000fc80000000046 */
[----:B------:R-:W-:Y:S02]  /*5420*/  DFMA R206, R208, 2, R54 ;  /* 0x40000000d0ce782b */ /* 0x000fe40000000036 */
[----:B------:R-:W-:Y:S02]  /*5430*/  DMUL R54, R68, R98 ;  /* 0x0000006244367228 */ /* 0x000fe40000000000 */
[----:B------:R-:W-:Y:S02]  /*5440*/  DMUL R88, R56, R100 ;  /* 0x0000006438587228 */ /* 0x000fe40000000000 */
[-C--:B------:R-:W-:Y:S02]  /*5450*/  DMUL R86, R86, R198.reuse ;  /* 0x000000c656567228 */ /* 0x080fe40000000000 */
[----:B------:R-:W-:Y:S02]  /*5460*/  DMUL R204, R204, 0.75 ;  /* 0x3fe80000cccc7828 */ /* 0x000fe40000000000 */
[----:B------:R-:W-:-:S02]  /*5470*/  DFMA R70, R116, R198, R70 ;  /* 0x000000c67446722b */ /* 0x000fc40000000046 */
[----:B------:R-:W-:Y:S02]  /*5480*/  DFMA R198, R110, R114, R54 ;  /* 0x000000726ec6722b */ /* 0x000fe40000000036 */
[----:B------:R-:W-:Y:S02]  /*5490*/  DADD R210, R206, R88 ;  /* 0x00000000ced27229 */ /* 0x000fe40000000058 */
[----:B------:R-:W-:Y:S02]  /*54a0*/  DFMA R206, -R118, R60, R86 ;  /* 0x0000003c76ce722b */ /* 0x000fe40000000156 */
[----:B------:R-:W-:Y:S02]  /*54b0*/  DFMA R116, -R204, R52, R50 ;  /* 0x00000034cc74722b */ /* 0x000fe40000000132 */
[----:B------:R-:W-:Y:S02]  /*54c0*/  DMUL R194, R194, 0.75 ;  /* 0x3fe80000c2c27828 */ /* 0x000fe40000000000 */
[----:B------:R-:W-:-:S02]  /*54d0*/  DFMA R200, -R118, R58, R200 ;  /* 0x0000003a76c8722b */ /* 0x000fc400000001c8 */
[----:B------:R-:W-:Y:S02]  /*54e0*/  DMUL R204, R108, 3 ;  /* 0x400800006ccc7828 */ /* 0x000fe40000000000 */
[----:B------:R-:W-:Y:S02]  /*54f0*/  DFMA R198, R104, R128, R198 ;  /* 0x0000008068c6722b */ /* 0x000fe400000000c6 */
[----:B------:R-:W-:Y:S02]  /*5500*/  DMUL R208, R132, R112 ;  /* 0x0000007084d07228 */ /* 0x000fe40000000000 */
[----:B------:R-:W-:Y:S02]  /*5510*/  DFMA R82, -R82, R186, R206 ;  /* 0x000000ba5252722b */ /* 0x000fe400000001ce */
[----:B------:R-:W-:Y:S02]  /*5520*/  DMUL R50, R134, 3 ;  /* 0x4008000086327828 */ /* 0x000fe40000000000 */
[----:B------:R-:W-:-:S02]  /*5530*/  DFMA R186, R62, -R194, R200 ;  /* 0x800000c23eba722b */ /* 0x000fc400000000c8 */
[----:B------:R-:W-:Y:S02]  /*5540*/  DFMA R202, R104, R58, R202 ;  /* 0x0000003a68ca722b */ /* 0x000fe400000000ca */
[----:B------:R-:W-:Y:S02]  /*5550*/  DFMA R194, R136, R204, R198 ;  /* 0x000000cc88c2722b */ /* 0x000fe400000000c6 */
[----:B------:R-:W-:Y:S02]  /*5560*/  DFMA R198, R116, 2, R208 ;  /* 0x4000000074c6782b */ /* 0x000fe400000000d0 */
[----:B------:R-:W-:Y:S02]  /*5570*/  DMUL R134, R134, 0.75 ;  /* 0x3fe8000086867828 */ /* 0x000fe40000000000 */
[----:B------:R-:W-:Y:S02]  /*5580*/  DFMA R210, R58, R50, R210 ;  /* 0x000000323ad2722b */ /* 0x000fe400000000d2 */
[----:B------:R-:W-:-:S02]  /*5590*/  DFMA R202, R202, 2, R208 ;  /* 0x40000000caca782b */ /* 0x000fc400000000d0 */
[----:B------:R-:W-:Y:S02]  /*55a0*/  DMUL R136, R108, R136 ;  /* 0x000000886c887228 */ /* 0x000fe40000000000 */
[----:B------:R-:W-:Y:S02]  /*55b0*/  DMUL R200, R66, 0.75 ;  /* 0x3fe8000042c87828 */ /* 0x000fe40000000000 */
[----:B------:R-:W-:Y:S02]  /*55c0*/  DFMA R198, R58, -R134, R198 ;  /* 0x800000863ac6722b */ /* 0x000fe400000000c6 */
[----:B------:R-:W-:Y:S02]  /*55d0*/  DFMA R210, R132, R212, R210 ;  /* 0x000000d484d2722b */ /* 0x000fe400000000d2 */
[----:B------:R-:W-:Y:S02]  /*55e0*/  DMUL R204, R100, 3 ;  /* 0x4008000064cc7828 */ /* 0x000fe40000000000 */
[----:B------:R-:W-:-:S02]  /*55f0*/  DFMA R132, R42, R44, R86 ;  /* 0x0000002c2a84722b */ /* 0x000fc40000000056 */
[----:B------:R-:W-:Y:S02]  /*5600*/  DFMA R202, R62, R140, R202 ;  /* 0x0000008c3eca722b */ /* 0x000fe400000000ca */
[----:B------:R-:W-:Y:S02]  /*5610*/  DFMA R86, -R118, R128, R136 ;  /* 0x000000807656722b */ /* 0x000fe40000000188 */
[----:B------:R-:W-:Y:S02]  /*5620*/  DFMA R198, R52, -R200, R198 ;  /* 0x800000c834c6722b */ /* 0x000fe400000000c6 */
[----:B------:R-:W-:Y:S02]  /*5630*/  DMUL R116, R110, 0.75 ;  /* 0x3fe800006e747828 */ /* 0x000fe40000000000 */
[----:B------:R-:W-:Y:S02]  /*5640*/  DADD R146, -R106, R146 ;  /* 0x000000006a927229 */ /* 0x000fe40000000192 */
[----:B------:R-:W-:-:S02]  /*5650*/  DMUL R52, R68, 3 ;  /* 0x4008000044347828 */ /* 0x000fc40000000000 */
[----:B------:R-:W-:Y:S02]  /*5660*/  DFMA R136, R36, R152, R136 ;  /* 0x000000982488722b */ /* 0x000fe40000000088 */
[----:B------:R-:W-:Y:S02]  /*5670*/  DFMA R202, R56, R204, R202 ;  /* 0x000000cc38ca722b */ /* 0x000fe400000000ca */
[----:B------:R-:W-:Y:S02]  /*5680*/  DFMA R86, -R116, R114, R86 ;  /* 0x000000727456722b */ /* 0x000fe40000000156 */
[----:B------:R-:W-:Y:S02]  /*5690*/  DMUL R146, R194, R146 ;  /* 0x00000092c2927228 */ /* 0x000fe40000000000 */
[----:B------:R-:W-:Y:S02]  /*56a0*/  DFMA R52, R98, R52, R136 ;  /* 0x000000346234722b */ /* 0x000fe40000000088 */
[----:B------:R-:W-:-:S02]  /*56b0*/  DFMA R202, R58, R50, R202 ;  /* 0x000000323aca722b */ /* 0x000fc400000000ca */
[C---:B------:R-:W-:Y:S02]  /*56c0*/  DFMA R196, -R118.reuse, R60, R196 ;  /* 0x0000003c76c4722b */ /* 0x040fe400000001c4 */
[----:B------:R-:W-:Y:S02]  /*56d0*/  DFMA R54, -R118, R128, R54 ;  /* 0x000000807636722b */ /* 0x000fe40000000136 */
[----:B------:R-:W-:Y:S02]  /*56e0*/  DMUL R56, R42, 0.75 ;  /* 0x3fe800002a387828 */ /* 0x000fe40000000000 */
[----:B------:R-:W-:Y:S02]  /*56f0*/  DMUL R50, R36, 0.75 ;  /* 0x3fe8000024327828 */ /* 0x000fe40000000000 */
[----:B------:R-:W-:Y:S02]  /*5700*/  DFMA R86, R86, R154, R146 ;  /* 0x0000009a5656722b */ /* 0x000fe40000000092 */
[----:B------:R-:W-:-:S02]  /*5710*/  DADD R148, -R106, R148 ;  /* 0x000000006a947229 */ /* 0x000fc40000000194 */
[----:B------:R-:W-:Y:S02]  /*5720*/  DFMA R52, R104, R128, R52 ;  /* 0x000000806834722b */ /* 0x000fe40000000034 */
[----:B------:R-:W-:Y:S02]  /*5730*/  DFMA R56, R44, -R56, R196 ;  /* 0x800000382c38722b */ /* 0x000fe400000000c4 */
[----:B------:R-:W-:Y:S02]  /*5740*/  DFMA R50, R152, -R50, R54 ;  /* 0x800000329832722b */ /* 0x000fe40000000036 */
[----:B------:R-:W-:Y:S02]  /*5750*/  DADD R156, -R106, R156 ;  /* 0x000000006a9c7229 */ /* 0x000fe4000000019c */
[----:B------:R-:W-:Y:S02]  /*5760*/  DFMA R52, R52, R148, R86 ;  /* 0x000000943434722b */ /* 0x000fe40000000056 */
[----:B------:R-:W-:-:S02]  /*5770*/  DADD R44, R158, -R38 ;  /* 0x000000009e2c7229 */ /* 0x000fc40000000826 */
[----:B------:R-:W-:Y:S02]  /*5780*/  DADD R54, -R160, R162 ;  /* 0x00000000a0367229 */ /* 0x000fe400000001a2 */
[----:B------:R-:W-:Y:S02]  /*5790*/  DFMA R186, R186, 2, R88 ;  /* 0x40000000baba782b */ /* 0x000fe40000000058 */
[----:B------:R-:W-:Y:S02]  /*57a0*/  DADD R88, R72, -R106 ;  /* 0x0000000048587229 */ /* 0x000fe4000000086a */
[----:B------:R-:W-:Y:S02]  /*57b0*/  DFMA R50, R50, R156, R52 ;  /* 0x0000009c3232722b */ /* 0x000fe40000000034 */
[----:B------:R-:W-:Y:S02]  /*57c0*/  DFMA R54, R54, 8, R44 ;  /* 0x402000003636782b */ /* 0x000fe4000000002c */
[----:B------:R-:W-:-:S02]  /*57d0*/  DFMA R186, R58, -R134, R186 ;  /* 0x800000863aba722b */ /* 0x000fc400000000ba */
[----:B------:R-:W-:Y:S02]  /*57e0*/  DMUL R72, R140, 0.75 ;  /* 0x3fe800008c487828 */ /* 0x000fe40000000000 */
[----:B------:R-:W-:Y:S02]  /*57f0*/  DADD R44, R178, -R172 ;  /* 0x00000000b22c7229 */ /* 0x000fe400000008ac */
[----:B------:R-:W-:Y:S02]  /*5800*/  DADD R52, -R176, R166 ;  /* 0x00000000b0347229 */ /* 0x000fe400000001a6 */
[----:B------:R-:W-:Y:S02]  /*5810*/  DADD R138, -R106, R138 ;  /* 0x000000006a8a7229 */ /* 0x000fe4000000018a */
[----:B------:R-:W-:Y:S02]  /*5820*/  DFMA R72, R62, -R72, R186 ;  /* 0x800000483e48722b */ /* 0x000fe400000000ba */
[----:B------:R-:W-:-:S02]  /*5830*/  DMUL R170, R170, 3 ;  /* 0x40080000aaaa7828 */ /* 0x000fc40000000000 */
[----:B------:R-:W-:Y:S02]  /*5840*/  DFMA R44, R52, 8, R44 ;  /* 0x40200000342c782b */ /* 0x000fe4000000002c */
[----:B------:R-:W-:Y:S02]  /*5850*/  DMUL R138, R210, R138 ;  /* 0x0000008ad28a7228 */ /* 0x000fe40000000000 */
[----:B------:R-:W-:Y:S02]  /*5860*/  DADD R144, -R106, R144 ;  /* 0x000000006a907229 */ /* 0x000fe40000000190 */
[----:B------:R-:W-:Y:S02]  /*5870*/  DMUL R54, R112, R54 ;  /* 0x0000003670367228 */ /* 0x000fe40000000000 */
[----:B------:R-:W-:Y:S02]  /*5880*/  DADD R52, R168, -R164 ;  /* 0x00000000a8347229 */ /* 0x000fe400000008a4 */
[----:B------:R-:W-:-:S02]  /*5890*/  DADD R62, -R180, R174 ;  /* 0x00000000b43e7229 */ /* 0x000fc400000001ae */
[----:B------:R-:W-:Y:S02]  /*58a0*/  DADD R74, R74, -R122 ;  /* 0x000000004a4a7229 */ /* 0x000fe4000000087a */
[----:B------:R-:W-:Y:S02]  /*58b0*/  DMUL R70, R70, R214 ;  /* 0x000000d646467228 */ /* 0x000fe40000000000 */
[----:B------:R-:W-:Y:S02]  /*58c0*/  DFMA R130, R130, R170, R132 ;  /* 0x000000aa8282722b */ /* 0x000fe40000000084 */
[----:B------:R-:W-:Y:S02]  /*58d0*/  DFMA R138, R198, R144, R138 ;  /* 0x00000090c68a722b */ /* 0x000fe4000000008a */
[----:B------:R-:W-:Y:S02]  /*58e0*/  DMUL R54, R54, 8 ;  /* 0x4020000036367828 */ /* 0x000fe40000000000 */
[----:B------:R-:W-:-:S02]  /*58f0*/  DFMA R52, R62, 8, R52 ;  /* 0x402000003e34782b */ /* 0x000fc40000000034 */
[----:B------:R-:W-:Y:S02]  /*5900*/  DFMA R74, R90, 8, R74 ;  /* 0x402000005a4a782b */ /* 0x000fe4000000004a */
[----:B------:R-:W-:Y:S02]  /*5910*/  DADD R160, -R160, R180 ;  /* 0x00000000a0a07229 */ /* 0x000fe400000001b4 */
[----:B------:R-:W-:Y:S02]  /*5920*/  DADD R176, R176, -R182 ;  /* 0x00000000b0b07229 */ /* 0x000fe400000008b6 */
[--C-:B------:R-:W-:Y:S02]  /*5930*/  DADD R166, R166, -R46.reuse ;  /* 0x00000000a6a67229 */ /* 0x100fe4000000082e */
[----:B------:R-:W-:Y:S02]  /*5940*/  DADD R182, -R182, R46 ;  /* 0x00000000b6b67229 */ /* 0x000fe4000000012e */
[----:B------:R-:W-:-:S02]  /*5950*/  DFMA R70, R82, R88, R70 ;  /* 0x000000585246722b */ /* 0x000fc40000000046 */
[----:B------:R-:W-:Y:S02]  /*5960*/  DFMA R130, R104, R60, R130 ;  /* 0x0000003c6882722b */ /* 0x000fe40000000082 */
[----:B------:R-:W-:Y:S02]  /*5970*/  DFMA R138, R202, R150, R138 ;  /* 0x00000096ca8a722b */ /* 0x000fe4000000008a */
[----:B------:R-:W-:Y:S02]  /*5980*/  DADD R142, -R106, R142 ;  /* 0x000000006a8e7229 */ /* 0x000fe4000000018e */
[----:B------:R-:W-:Y:S02]  /*5990*/  DFMA R44, R66, R44, -R54 ;  /* 0x0000002c422c722b */ /* 0x000fe40000000836 */
[----:B------:R-:W-:Y:S02]  /*59a0*/  DMUL R52, R100, R52 ;  /* 0x0000003464347228 */ /* 0x000fe40000000000 */
[----:B------:R-:W-:-:S02]  /*59b0*/  DADD R46, R40, -R188 ;  /* 0x00000000282e7229 */ /* 0x000fc400000008bc */
[----:B------:R-:W-:Y:S02]  /*59c0*/  DADD R76, R76, -R124 ;  /* 0x000000004c4c7229 */ /* 0x000fe4000000087c */
[----:B------:R-:W-:Y:S02]  /*59d0*/  DMUL R74, R112, R74 ;  /* 0x0000004a704a7228 */ /* 0x000fe40000000000 */
[----:B------:R-:W-:Y:S02]  /*59e0*/  DADD R78, R78, -R126 ;  /* 0x000000004e4e7229 */ /* 0x000fe4000000087e */
[----:B------:R-:W-:Y:S02]  /*59f0*/  DFMA R160, R160, 8, R176 ;  /* 0x40200000a0a0782b */ /* 0x000fe400000000b0 */
[----:B------:R-:W-:Y:S02]  /*5a00*/  DMUL R50, R128, R50 ;  /* 0x0000003280327228 */ /* 0x000fe40000000000 */
[----:B------:R-:W-:-:S02]  /*5a10*/  DFMA R70, R130, R190, R70 ;  /* 0x000000be8246722b */ /* 0x000fc40000000046 */
[----:B------:R-:W-:Y:S02]  /*5a20*/  DFMA R72, R72, R142, R138 ;  /* 0x0000008e4848722b */ /* 0x000fe4000000008a */
[----:B------:R-:W-:Y:S02]  /*5a30*/  DADD R184, -R106, R184 ;  /* 0x000000006ab87229 */ /* 0x000fe400000001b8 */
[----:B------:R-:W-:Y:S02]  /*5a40*/  DFMA R44, R52, 8, R44 ;  /* 0x40200000342c782b */ /* 0x000fe4000000002c */
[----:B------:R-:W-:Y:S02]  /*5a50*/  DFMA R46, R182, 8, R46 ;  /* 0x40200000b62e782b */ /* 0x000fe4000000002e */
[----:B------:R-:W-:Y:S02]  /*5a60*/  DMUL R128, R58, R128 ;  /* 0x000000803a807228 */ /* 0x000fe40000000000 */
[----:B------:R-:W-:-:S02]  /*5a70*/  DFMA R76, R92, 8, R76 ;  /* 0x402000005c4c782b */ /* 0x000fc4000000004c */
[----:B------:R-:W-:Y:S02]  /*5a80*/  DMUL R74, R74, 8 ;  /* 0x402000004a4a7828 */ /* 0x000fe40000000000 */
[----:B------:R-:W-:Y:S02]  /*5a90*/  DADD R158, -R158, R168 ;  /* 0x000000009e9e7229 */ /* 0x000fe400000001a8 */
[----:B------:R-:W-:Y:S02]  /*5aa0*/  DADD R162, -R162, R174 ;  /* 0x00000000a2a27229 */ /* 0x000fe400000001ae */
[----:B------:R-:W-:Y:S02]  /*5ab0*/  DFMA R78, R94, 8, R78 ;  /* 0x402000005e4e782b */ /* 0x000fe4000000004e */
[----:B------:R-:W-:Y:S02]  /*5ac0*/  DADD R40, R178, -R40 ;  /* 0x00000000b2287229 */ /* 0x000fe40000000828 */
[----:B------:R-:W-:-:S02]  /*5ad0*/  DMUL R160, R108, R160 ;  /* 0x000000a06ca07228 */ /* 0x000fc40000000000 */
[----:B------:R-:W-:Y:S02]  /*5ae0*/  DFMA R50, R58, R72, R50 ;  /* 0x000000483a32722b */ /* 0x000fe40000000032 */
[----:B------:R-:W-:Y:S02]  /*5af0*/  DFMA R56, R56, R184, R70 ;  /* 0x000000b83838722b */ /* 0x000fe40000000046 */
[----:B------:R-:W-:Y:S02]  /*5b00*/  DFMA R44, -R140, R46, R44 ;  /* 0x0000002e8c2c722b */ /* 0x000fe4000000012c */
[----:B------:R-:W-:Y:S02]  /*5b10*/  DMUL R128, R128, UR10 ;  /* 0x0000000a80807c28 */ /* 0x000fe40008000000 */
[----:B------:R-:W-:Y:S02]  /*5b20*/  DFMA R74, R66, R76, -R74 ;  /* 0x0000004c424a722b */ /* 0x000fe4000000084a */
[----:B------:R-:W-:-:S02]  /*5b30*/  DMUL R78, R100, R78 ;  /* 0x0000004e644e7228 */ /* 0x000fc40000000000 */
[----:B------:R-:W-:Y:S02]  /*5b40*/  DFMA R162, R162, 8, R166 ;  /* 0x40200000a2a2782b */ /* 0x000fe400000000a6 */
[----:B------:R-:W-:Y:S02]  /*5b50*/  DFMA R40, R158, 8, R40 ;  /* 0x402000009e28782b */ /* 0x000fe40000000028 */
[----:B------:R-:W-:Y:S02]  /*5b60*/  DADD R80, R80, -R120 ;  /* 0x0000000050507229 */ /* 0x000fe40000000878 */
[----:B------:R-:W-:Y:S02]  /*5b70*/  DMUL R160, R160, 8 ;  /* 0x40200000a0a07828 */ /* 0x000fe40000000000 */
[----:B------:R-:W-:Y:S02]  /*5b80*/  DFMA R50, R60, R56, R50 ;  /* 0x000000383c32722b */ /* 0x000fe40000000032 */
[----:B------:R-:W-:-:S02]  /*5b90*/  DMUL R44, R128, R44 ;  /* 0x0000002c802c7228 */ /* 0x000fc40000000000 */
[----:B------:R-:W-:Y:S02]  /*5ba0*/  DADD R38, -R38, R164 ;  /* 0x0000000026267229 */ /* 0x000fe400000001a4 */
[----:B------:R-:W-:Y:S02]  /*5bb0*/  DFMA R74, R78, 8, R74 ;  /* 0x402000004e4a782b */ /* 0x000fe4000000004a */
[----:B------:R-:W-:Y:S02]  /*5bc0*/  DFMA R80, R96, 8, R80 ;  /* 0x402000006050782b */ /* 0x000fe40000000050 */
[----:B------:R-:W-:Y:S02]  /*5bd0*/  DMUL R162, R68, R162 ;  /* 0x000000a244a27228 */ /* 0x000fe40000000000 */
[----:B------:R-:W-:Y:S02]  /*5be0*/  DADD R172, R172, -R188 ;  /* 0x00000000acac7229 */ /* 0x000fe400000008bc */
[----:B------:R-:W-:-:S02]  /*5bf0*/  DFMA R40, R110, R40, -R160 ;  /* 0x000000286e28722b */ /* 0x000fc400000008a0 */
[----:B------:R-:W-:Y:S02]  /*5c00*/  DMUL R58, R58, R60 ;  /* 0x0000003c3a3a7228 */ /* 0x000fe40000000000 */
[----:B------:R-:W-:Y:S02]  /*5c10*/  DFMA R44, R50, UR12, R44 ;  /* 0x0000000c322c7c2b */ /* 0x000fe4000800002c */
[----:B------:R-:W-:Y:S02]  /*5c20*/  DFMA R84, R102, -8, R84 ;  /* 0xc02000006654782b */ /* 0x000fe40000000054 */
[----:B------:R-:W-:Y:S02]  /*5c30*/  DFMA R74, -R140, R80, R74 ;  /* 0x000000508c4a722b */ /* 0x000fe4000000014a */
[----:B------:R-:W-:Y:S02]  /*5c40*/  DFMA R38, R38, 8, R172 ;  /* 0x402000002626782b */ /* 0x000fe400000000ac */
[----:B------:R-:W-:-:S02]  /*5c50*/  DFMA R40, R162, 8, R40 ;  /* 0x40200000a228782b */ /* 0x000fc40000000028 */
[----:B------:R-:W-:Y:S02]  /*5c60*/  DADD R50, -R122, R126 ;  /* 0x000000007a327229 */ /* 0x000fe4000000017e */
[----:B------:R-:W-:Y:S02]  /*5c70*/  DADD R46, R124, -R120 ;  /* 0x000000007c2e7229 */ /* 0x000fe40000000878 */
[----:B------:R-:W-:Y:S02]  /*5c80*/  DMUL R58, R58, UR10 ;  /* 0x0000000a3a3a7c28 */ /* 0x000fe40008000000 */
[----:B------:R-:W-:Y:S02]  /*5c90*/  DFMA R84, R48, 8, R84 ;  /* 0x402000003054782b */ /* 0x000fe40000000054 */
[----:B------:R-:W-:Y:S02]  /*5ca0*/  DFMA R38, -R36, R38, R40 ;  /* 0x000000262426722b */ /* 0x000fe40000000128 */
[----:B------:R-:W-:-:S02]  /*5cb0*/  DFMA R46, R50, 8, R46 ;  /* 0x40200000322e782b */ /* 0x000fc4000000002e */
[----:B------:R-:W-:Y:S01]  /*5cc0*/  DFMA R44, R58, R74, R44 ;  /* 0x0000004a3a2c722b */ /* 0x000fe2000000002c */
[----:B------:R-:W-:-:S05]  /*5cd0*/  UIADD3 UR4, UPT, UPT, UR4, 0x3, URZ ;  /* 0x0000000304047890 */ /* 0x000fca000fffe0ff */
[----:B------:R-:W-:Y:S02]  /*5ce0*/  DFMA R46, -R42, R46, R84 ;  /* 0x0000002e2a2e722b */ /* 0x000fe40000000154 */
[----:B------:R-:W-:Y:S01]  /*5cf0*/  DFMA R38, R128, R38, R44 ;  /* 0x000000268026722b */ /* 0x000fe2000000002c */
[----:B------:R-:W-:-:S07]  /*5d00*/  ISETP.NE.AND P1, PT, R244, UR4, PT ;  /* 0x00000004f4007c0c */ /* 0x000fce000bf25270 */
[----:B------:R-:W-:-:S08]  /*5d10*/  DFMA R38, R58, R46, R38 ;  /* 0x0000002e3a26722b */ /* 0x000fd00000000026 */
[----:B------:R-:W-:Y:S01]  /*5d20*/  DFMA R38, R38, UR14, R192 ;  /* 0x0000000e26267c2b */ /* 0x000fe200080000c0 */
[----:B------:R-:W-:-:S06]  /*5d30*/  VIADD R245, R245, 0x6 ;  /* 0x00000006f5f57836 */ /* 0x000fcc0000000000 */
[----:B------:R0:W-:Y:S01]  /*5d40*/  STG.E.64 desc[UR8][R64.64+0x386800], R38 ;  /* 0x3868002640007986 */ /* 0x0001e2000c101b08 */
[----:B------:R-:W-:Y:S05]  /*5d50*/  @P1 BRA `(.L_x_9) ;  /* 0xffffffa400a81947 */ /* 0x000fea000383ffff */
.L_x_8:
[----:B------:R-:W-:Y:S05]  /*5d60*/  @!P0 EXIT ;  /* 0x000000000000894d */ /* 0x000fea0003800000 */
[----:B------:R-:W-:Y:S01]  /*5d70*/  IMAD.WIDE.U32 R30, R245, 0xb4800, R30 ;  /* 0x000b4800f51e7825 */ /* 0x000fe200078e001e */
[----:B------:R-:W1:Y:S01]  /*5d80*/  LDC.64 R22, c[0x0][0x3d0] ;  /* 0x0000f400ff167b82 */ /* 0x000e620000000a00 */
[----:B------:R-:W2:Y:S02]  /*5d90*/  LDCU.64 UR10, c[0x0][0x398] ;  /* 0x00007300ff0a77ac */ /* 0x000ea40008000a00 */
[----:B------:R-:W-:Y:S01]  /*5da0*/  IMAD.WIDE.U32 R30, R4, 0x8, R30 ;  /* 0x00000008041e7825 */ /* 0x000fe200078e001e */
[----:B------:R-:W3:Y:S04]  /*5db0*/  LDCU.64 UR12, c[0x0][0x380] ;  /* 0x00007000ff0c77ac */ /* 0x000ee80008000a00 */
[----:B------:R-:W4:Y:S01]  /*5dc0*/  LDC.64 R28, c[0x0][0x3d0] ;  /* 0x0000f400ff1c7b82 */ /* 0x000f220000000a00 */
[----:B------:R0:W5:Y:S01]  /*5dd0*/  LDG.E.64.CONSTANT R10, desc[UR8][R30.64+-0x10] ;  /* 0xfffff0081e0a7981 */ /* 0x000162000c1e9b00 */
[----:B------:R-:W-:Y:S01]  /*5de0*/  IMAD.WIDE.U32 R18, R0, UR5, RZ ;  /* 0x0000000500127c25 */ /* 0x000fe2000f8e00ff */
[----:B------:R-:W0:Y:S02]  /*5df0*/  LDCU.64 UR14, c[0x0][0x3a8] ;  /* 0x00007500ff0e77ac */ /* 0x000e240008000a00 */
[----:B------:R0:W5:Y:S03]  /*5e00*/  LDG.E.64.CONSTANT R12, desc[UR8][R30.64+-0x8] ;  /* 0xfffff8081e0c7981 */ /* 0x000166000c1e9b00 */
[----:B------:R-:W4:Y:S01]  /*5e10*/  LDC.64 R24, c[0x0][0x3b8] ;  /* 0x0000ee00ff187b82 */ /* 0x000f220000000a00 */
[----:B------:R-:W3:Y:S01]  /*5e20*/  LDCU.64 UR16, c[0x0][0x3b0] ;  /* 0x00007600ff1077ac */ /* 0x000ee20008000a00 */
[----:B------:R0:W5:Y:S04]  /*5e30*/  LDG.E.64.CONSTANT R14, desc[UR8][R30.64+0x8] ;  /* 0x000008081e0e7981 */ /* 0x000168000c1e9b00 */
[----:B------:R0:W5:Y:S01]  /*5e40*/  LDG.E.64.CONSTANT R16, desc[UR8][R30.64+0x10] ;  /* 0x000010081e107981 */ /* 0x000162000c1e9b00 */
[C---:B------:R-:W-:Y:S01]  /*5e50*/  SHF.L.U64.HI R221, R18.reuse, 0x3, R19 ;  /* 0x0000000312dd7819 */ /* 0x040fe20000010213 */
[----:B------:R-:W4:Y:S01]  /*5e60*/  LDC.64 R26, c[0x0][0x3a0] ;  /* 0x0000e800ff1a7b82 */ /* 0x000f220000000a00 */
[----:B------:R-:W-:Y:S01]  /*5e70*/  SHF.L.U32 R220, R18, 0x3, RZ ;  /* 0x0000000312dc7819 */ /* 0x000fe200000006ff */
[----:B------:R-:W-:-:S04]  /*5e80*/  IMAD.WIDE.U32 R18, R7, 0x980, RZ ;  /* 0x0000098007127825 */ /* 0x000fc800078e00ff */
[----:B------:R-:W-:-:S04]  /*5e90*/  IMAD.HI.U32 R0, R6, -0x55555555, RZ ;  /* 0xaaaaaaab06007827 */ /* 0x000fc800078e00ff */
[----:B------:R-:W-:Y:S01]  /*5ea0*/  IMAD.WIDE.U32 R220, R3, 0x8, R220 ;  /* 0x0000000803dc7825 */ /* 0x000fe200078e00dc */
[----:B------:R-:W-:-:S03]  /*5eb0*/  SHF.R.U32.HI R215, RZ, 0x2, R0 ;  /* 0x00000002ffd77819 */ /* 0x000fc60000011600 */
[----:B------:R-:W-:Y:S01]  /*5ec0*/  IMAD.WIDE.U32 R6, R2, UR6, RZ ;  /* 0x0000000602067c25 */ /* 0x000fe2000f8e00ff */
[C---:B--2---:R-:W-:Y:S02]  /*5ed0*/  IADD3 R0, P0, PT, R220.reuse, UR10, RZ ;  /* 0x0000000adc007c10 */ /* 0x044fe4000ff1e0ff */
[C---:B---3--:R-:W-:Y:S01]  /*5ee0*/  IADD3 R216, P2, PT, R220.reuse, UR16, RZ ;  /* 0x00000010dcd87c10 */ /* 0x048fe2000ff5e0ff */
[----:B------:R-:W-:Y:S01]  /*5ef0*/  IMAD.WIDE.U32 R20, R5, 0x980, RZ ;  /* 0x0000098005147825 */ /* 0x000fe200078e00ff */
[----:B------:R-:W-:Y:S02]  /*5f00*/  IADD3.X R210, PT, PT, R221, UR11, RZ, P0, !PT ;  /* 0x0000000bddd27c10 */ /* 0x000fe400087fe4ff */
[----:B0-----:R-:W-:Y:S01]  /*5f10*/  IADD3 R212, P0, PT, R220, UR14, RZ ;  /* 0x0000000edcd47c10 */ /* 0x001fe2000ff1e0ff */
[----:B------:R-:W-:-:S03]  /*5f20*/  IMAD.WIDE.U32 R208, R245, 0xb4800, R18 ;  /* 0x000b4800f5d07825 */ /* 0x000fc600078e0012 */
[----:B------:R-:W-:Y:S01]  /*5f30*/  IADD3.X R218, PT, PT, R221, UR15, RZ, P0, !PT ;  /* 0x0000000fddda7c10 */ /* 0x000fe200087fe4ff */
[----:B------:R-:W-:-:S04]  /*5f40*/  IMAD.WIDE.U32 R2, R6, 0x980, R20 ;  /* 0x0000098006027825 */ /* 0x000fc800078e0014 */
[----:B------:R-:W-:Y:S02]  /*5f50*/  IMAD R213, R7, 0x980, RZ ;  /* 0x0000098007d57824 */ /* 0x000fe400078e02ff */
[----:B------:R-:W-:Y:S01]  /*5f60*/  IMAD.MOV.U32 R211, RZ, RZ, R208 ;  /* 0x000000ffffd37224 */ /* 0x000fe200078e00d0 */
[----:B------:R-:W-:Y:S01]  /*5f70*/  IADD3 R208, P1, PT, R220, UR12, RZ ;  /* 0x0000000cdcd07c10 */ /* 0x000fe2000ff3e0ff */
[----:B-1----:R-:W-:Y:S01]  /*5f80*/  IMAD.WIDE.U32 R6, R245, 0x8, R22 ;  /* 0x00000008f5067825 */ /* 0x002fe200078e0016 */
[C---:B------:R-:W-:Y:S02]  /*5f90*/  IADD3.X R220, PT, PT, R221.reuse, UR17, RZ, P2, !PT ;  /* 0x00000011dddc7c10 */ /* 0x040fe400097fe4ff */
[----:B------:R-:W-:Y:S01]  /*5fa0*/  IADD3.X R214, PT, PT, R221, UR13, RZ, P1, !PT ;  /* 0x0000000dddd67c10 */ /* 0x000fe20008ffe4ff */
[----:B------:R-:W-:Y:S01]  /*5fb0*/  IMAD R215, R215, 0x3, -R8 ;  /* 0x00000003d7d77824 */ /* 0x000fe200078e0a08 */
[----:B------:R-:W-:Y:S01]  /*5fc0*/  IADD3 R22, P1, PT, R6, 0x10, RZ ;  /* 0x0000001006167810 */ /* 0x000fe20007f3e0ff */
[----:B----4-:R-:W-:Y:S01]  /*5fd0*/  IMAD.WIDE.U32 R8, R4, 0x8, R24 ;  /* 0x0000000804087825 */ /* 0x010fe200078e0018 */
[----:B------:R-:W-:-:S02]  /*5fe0*/  IADD3 R6, P0, PT, R28, -0x8, RZ ;  /* 0xfffffff81c067810 */ /* 0x000fc40007f1e0ff */
[----:B------:R-:W-:Y:S01]  /*5ff0*/  IADD3.X R23, PT, PT, RZ, R7, RZ, P1, !PT ;  /* 0x00000007ff177210 */ /* 0x000fe20000ffe4ff */
[----:B------:R-:W-:Y:S01]  /*6000*/  IMAD.WIDE.U32 R26, R4, 0x8, R26 ;  /* 0x00000008041a7825 */ /* 0x000fe200078e001a */
[----:B------:R-:W-:-:S03]  /*6010*/  IADD3.X R7, PT, PT, R29, -0x1, RZ, P0, !PT ;  /* 0xffffffff1d077810 */ /* 0x000fc600007fe4ff */
[----:B------:R-:W-:-:S07]  /*6020*/  IMAD.IADD R213, R3, 0x1, R213 ;  /* 0x0000000103d57824 */ /* 0x000fce00078e02d5 */
.L_x_10:
[----:B------:R-:W-:Y:S01]  /*6030*/  IADD3 R68, P0, PT, R211, R216, RZ ;  /* 0x000000d8d3447210 */ /* 0x000fe20007f1e0ff */
[----:B------:R-:W2:Y:S03]  /*6040*/  LDG.E.64 R194, desc[UR8][R34.64+0x8] ;  /* 0x0000080822c27981 */ /* 0x000ea6000c1e1b00 */
[----:B------:R-:W-:Y:S01]  /*6050*/  IADD3.X R69, PT, PT, R209, R220, RZ, P0, !PT ;  /* 0x000000dcd1457210 */ /* 0x000fe200007fe4ff */
[----:B------:R-:W3:Y:S04]  /*6060*/  LDG.E.64 R184, desc[UR8][R34.64+-0x10] ;  /* 0xfffff00822b87981 */ /* 0x000ee8000c1e1b00 */
[----:B------:R-:W2:Y:S04]  /*6070*/  LDG.E.64.CONSTANT R154, desc[UR8][R68.64+0x8] ;  /* 0x00000808449a7981 */ /* 0x000ea8000c1e9b00 */
[----:B------:R-:W4:Y:S04]  /*6080*/  LDG.E.64.CONSTANT R54, desc[UR8][R68.64] ;  /* 0x0000000844367981 */ /* 0x000f28000c1e9b00 */
[----:B------:R-:W3:Y:S01]  /*6090*/  LDG.E.64.CONSTANT R186, desc[UR8][R68.64+-0x10] ;  /* 0xfffff00844ba7981 */ /* 0x000ee2000c1e9b00 */
[----:B------:R-:W-:-:S03]  /*60a0*/  IADD3 R38, P0, PT, R8, R211, RZ ;  /* 0x000000d308267210 */ /* 0x000fc60007f1e0ff */
[----:B------:R-:W3:Y:S04]  /*60b0*/  LDG.E.64 R80, desc[UR8][R34.64] ;  /* 0x0000000822507981 */ /* 0x000ee8000c1e1b00 */
[----:B------:R-:W3:Y:S04]  /*60c0*/  LDG.E.64.CONSTANT R168, desc[UR8][R68.64+-0x8] ;  /* 0xfffff80844a87981 */ /* 0x000ee8000c1e9b00 */
[----:B------:R-:W3:Y:S01]  /*60d0*/  LDG.E.64 R196, desc[UR8][R34.64+-0x8] ;  /* 0xfffff80822c47981 */ /* 0x000ee2000c1e1b00 */
[----:B------:R-:W-:-:S03]  /*60e0*/  IMAD.X R39, R9, 0x1, R209, P0 ;  /* 0x0000000109277824 */ /* 0x000fc600000e06d1 */
[----:B------:R-:W3:Y:S04]  /*60f0*/  LDG.E.64 R90, desc[UR8][R34.64+0x10] ;  /* 0x00001008225a7981 */ /* 0x000ee8000c1e1b00 */
[----:B------:R-:W3:Y:S04]  /*6100*/  LDG.E.64.CONSTANT R204, desc[UR8][R68.64+0x10] ;  /* 0x0000100844cc7981 */ /* 0x000ee8000c1e9b00 */
[----:B------:R-:W3:Y:S04]  /*6110*/  LDG.E.64.CONSTANT R120, desc[UR8][R38.64+-0x10] ;  /* 0xfffff00826787981 */ /* 0x000ee8000c1e9b00 */
[----:B------:R-:W3:Y:S04]  /*6120*/  LDG.E.64.CONSTANT R116, desc[UR8][R38.64+0x8] ;  /* 0x0000080826747981 */ /* 0x000ee8000c1e9b00 */
[----:B------:R-:W3:Y:S04]  /*6130*/  LDG.E.64 R174, desc[UR8][R32.64+0x8] ;  /* 0x0000080820ae7981 */ /* 0x000ee8000c1e1b00 */
[----:B------:R-:W3:Y:S04]  /*6140*/  LDG.E.64.CONSTANT R110, desc[UR8][R68.64+0x980] ;  /* 0x00098008446e7981 */ /* 0x000ee8000c1e9b00 */
[----:B------:R-:W3:Y:S01]  /*6150*/  LDG.E.64.CONSTANT R160, desc[UR8][R38.64] ;  /* 0x0000000826a07981 */ /* 0x000ee2000c1e9b00 */
[----:B------:R-:W-:Y:S01]  /*6160*/  MOV R4, R2 ;  /* 0x0000000200047202 */ /* 0x000fe20000000f00 */
[----:B------:R-:W-:-:S02]  /*6170*/  IMAD.MOV.U32 R5, RZ, RZ, R213 ;  /* 0x000000ffff057224 */ /* 0x000fc400078e00d5 */
[----:B------:R-:W3:Y:S01]  /*6180*/  LDG.E.64.CONSTANT R126, desc[UR8][R68.64+-0x1300] ;  /* 0xffed0008447e7981 */ /* 0x000ee2000c1e9b00 */
[----:B------:R-:W-:Y:S01]  /*6190*/  IADD3 R62, P0, PT, R211, R0, RZ ;  /* 0x00000000d33e7210 */ /* 0x000fe20007f1e0ff */
[----:B------:R-:W-:Y:S02]  /*61a0*/  IMAD.WIDE R4, R245, 0xb4800, R4 ;  /* 0x000b4800f5047825 */ /* 0x000fe400078e0204 */
[----:B------:R-:W3:Y:S04]  /*61b0*/  LDG.E.64.CONSTANT R130, desc[UR8][R38.64+-0x8] ;  /* 0xfffff80826827981 */ /* 0x000ee8000c1e9b00 */
[----:B------:R-:W3:Y:S01]  /*61c0*/  LDG.E.64 R228, desc[UR8][R32.64+-0x10] ;  /* 0xfffff00820e47981 */ /* 0x000ee2000c1e1b00 */
[----:B------:R-:W-:Y:S02]  /*61d0*/  IADD3.X R63, PT, PT, R209, R210, RZ, P0, !PT ;  /* 0x000000d2d13f7210 */ /* 0x000fe400007fe4ff */
[----:B------:R-:W-:Y:S01]  /*61e0*/  IADD3 R18, P0, PT, R4, R216, RZ ;  /* 0x000000d804127210 */ /* 0x000fe20007f1e0ff */
[----:B------:R-:W3:Y:S04]  /*61f0*/  LDG.E.64.CONSTANT R132, desc[UR8][R68.64+-0x980] ;  /* 0xfff6800844847981 */ /* 0x000ee8000c1e9b00 */
[----:B------:R-:W3:Y:S04]  /*6200*/  LDG.E.64 R224, desc[UR8][R32.64+-0x8] ;  /* 0xfffff80820e07981 */ /* 0x000ee8000c1e1b00 */
[----:B------:R-:W3:Y:S01]  /*6210*/  LDG.E.64 R148, desc[UR8][R32.64] ;  /* 0x0000000820947981 */ /* 0x000ee2000c1e1b00 */
[----:B------:R-:W-:-:S03]  /*6220*/  IMAD.WIDE R48, R245, 0x8, R6 ;  /* 0x00000008f5307825 */ /* 0x000fc600078e0206 */
[----:B------:R-:W3:Y:S01]  /*6230*/  LDG.E.64 R166, desc[UR8][R22.64+-0x8] ;  /* 0xfffff80816a67981 */ /* 0x000ee2000c1e1b00 */
[----:B------:R-:W-:-:S03]  /*6240*/  IMAD.X R19, R5, 0x1, R220, P0 ;  /* 0x0000000105137824 */ /* 0x000fc600000e06dc */
[----:B------:R-:W3:Y:S04]  /*6250*/  LDG.E.64.CONSTANT R72, desc[UR8][R68.64+0xb4800] ;  /* 0x0b48000844487981 */ /* 0x000ee8000c1e9b00 */
[----:B------:R-:W3:Y:S04]  /*6260*/  LDG.E.64 R182, desc[UR8][R48.64+-0x8] ;  /* 0xfffff80830b67981 */ /* 0x000ee8000c1e1b00 */
[----:B------:R-:W3:Y:S04]  /*6270*/  LDG.E.64.CONSTANT R102, desc[UR8][R18.64+-0x169000] ;  /* 0xe970000812667981 */ /* 0x000ee8000c1e9b00 */
[----:B------:R-:W3:Y:S04]  /*6280*/  LDG.E.64 R180, desc[UR8][R32.64+0x10] ;  /* 0x0000100820b47981 */ /* 0x000ee8000c1e1b00 */
[----:B------:R-:W3:Y:S04]  /*6290*/  LDG.E.64.CONSTANT R92, desc[UR8][R68.64+0x1300] ;  /* 0x00130008445c7981 */ /* 0x000ee8000c1e9b00 */
[----:B------:R-:W3:Y:S04]  /*62a0*/  LDG.E.64.CONSTANT R96, desc[UR8][R38.64+0x10] ;  /* 0x0000100826607981 */ /* 0x000ee8000c1e9b00 */
[----:B------:R-:W3:Y:S04]  /*62b0*/  LDG.E.64.CONSTANT R30, desc[UR8][R18.64+-0xb4800] ;  /* 0xf4b80008121e7981 */ /* 0x000ee8000c1e9b00 */
[----:B------:R-:W3:Y:S04]  /*62c0*/  LDG.E.64 R150, desc[UR8][R22.64+-0x10] ;  /* 0xfffff00816967981 */ /* 0x000ee8000c1e1b00 */
[----:B------:R-:W3:Y:S04]  /*62d0*/  LDG.E.64.CONSTANT R40, desc[UR8][R62.64] ;  /* 0x000000083e287981 */ /* 0x000ee8000c1e9b00 */
[----:B------:R-:W3:Y:S01]  /*62e0*/  LDG.E.64.CONSTANT R164, desc[UR8][R62.64+-0x980] ;  /* 0xfff680083ea47981 */ /* 0x000ee2000c1e9b00 */
[----:B------:R-:W-:-:S03]  /*62f0*/  IADD3 R20, P0, PT, R4, R0, RZ ;  /* 0x0000000004147210 */ /* 0x000fc60007f1e0ff */
[----:B------:R-:W3:Y:S01]  /*6300*/  LDG.E.64 R178, desc[UR8][R48.64] ;  /* 0x0000000830b27981 */ /* 0x000ee2000c1e1b00 */
[----:B------:R-:W-:-:S03]  /*6310*/  IADD3.X R21, PT, PT, R5, R210, RZ, P0, !PT ;  /* 0x000000d205157210 */ /* 0x000fc600007fe4ff */
        /* <DEDUP_REMOVED lines=12> */
[----:B------:R-:W-:-:S03]  /*63e0*/  IADD3 R58, P0, PT, R26, R211, RZ ;  /* 0x000000d31a3a7210 */ /* 0x000fc60007f1e0ff */
[----:B------:R-:W3:Y:S02]  /*63f0*/  LDG.E.64.CONSTANT R52, desc[UR8][R62.64+0x169000] ;  /* 0x169000083e347981 */ /* 0x000ee4000c1e9b00 */
[----:B------:R-:W-:Y:S01]  /*6400*/  IMAD.X R59, R27, 0x1, R209, P0 ;  /* 0x000000011b3b7824 */ /* 0x000fe200000e06d1 */
[----:B------:R-:W-:-:S04]  /*6410*/  IADD3 R70, P0, PT, R211, R212, RZ ;  /* 0x000000d4d3467210 */ /* 0x000fc80007f1e0ff */
[----:B------:R-:W-:Y:S01]  /*6420*/  IADD3.X R71, PT, PT, R209, R218, RZ, P0, !PT ;  /* 0x000000dad1477210 */ /* 0x000fe200007fe4ff */
[----:B------:R-:W3:Y:S01]  /*6430*/  LDG.E.64.CONSTANT R142, desc[UR8][R58.64+-0x12f8] ;  /* 0xffed08083a8e7981 */ /* 0x000ee2000c1e9b00 */
[----:B------:R-:W-:-:S03]  /*6440*/  IADD3 R200, P0, PT, R4, R212, RZ ;  /* 0x000000d404c87210 */ /* 0x000fc60007f1e0ff */
[----:B------:R-:W3:Y:S04]  /*6450*/  LDG.E.64.CONSTANT R100, desc[UR8][R58.64+0x1308] ;  /* 0x001308083a647981 */ /* 0x000ee8000c1e9b00 */
[----:B------:R-:W3:Y:S04]  /*6460*/  LDG.E.64.CONSTANT R136, desc[UR8][R58.64+-0x978] ;  /* 0xfff688083a887981 */ /* 0x000ee8000c1e9b00 */
[----:B------:R-:W3:Y:S01]  /*6470*/  LDG.E.64.CONSTANT R112, desc[UR8][R58.64+0x988] ;  /* 0x000988083a707981 */ /* 0x000ee2000c1e9b00 */
[----:B------:R-:W-:-:S03]  /*6480*/  IMAD.X R201, R5, 0x1, R218, P0 ;  /* 0x0000000105c97824 */ /* 0x000fc600000e06da */
        /* <DEDUP_REMOVED lines=25> */
[----:B0-----:R0:W3:Y:S04]  /*6620*/  LDG.E.64.CONSTANT R84, desc[UR8][R200.64+-0x168ff0] ;  /* 0xe9701008c8547981 */ /* 0x0010e8000c1e9b00 */
[----:B------:R-:W3:Y:S04]  /*6630*/  LDG.E.64.CONSTANT R36, desc[UR8][R70.64+0xb4810] ;  /* 0x0b48100846247981 */ /* 0x000ee8000c1e9b00 */
[----:B------:R-:W3:Y:S01]  /*6640*/  LDG.E.64.CONSTANT R20, desc[UR8][R70.64+0x169010] ;  /* 0x1690100846147981 */ /* 0x000ee2000c1e9b00 */
[----:B------:R-:W-:-:S04]  /*6650*/  IADD3 R28, P0, PT, R211, R208, RZ ;  /* 0x000000d0d31c7210 */ /* 0x000fc80007f1e0ff */
[----:B------:R-:W-:-:S05]  /*6660*/  IADD3.X R29, PT, PT, R209, R214, RZ, P0, !PT ;  /* 0x000000d6d11d7210 */ /* 0x000fca00007fe4ff */
[----:B------:R-:W3:Y:S01]  /*6670*/  LDG.E.64 R78, desc[UR8][R28.64] ;  /* 0x000000081c4e7981 */ /* 0x000ee2000c1e1b00 */
[----:B--2---:R-:W-:Y:S02]  /*6680*/  DMUL R60, R154, R194 ;  /* 0x000000c29a3c7228 */ /* 0x004fe40000000000 */
[----:B----4-:R-:W-:-:S06]  /*6690*/  DMUL R66, R54, 3 ;  /* 0x4008000036427828 */ /* 0x010fcc0000000000 */
[----:B---3--:R-:W-:Y:S02]  /*66a0*/  DFMA R170, R186, R184, R60 ;  /* 0x000000b8baaa722b */ /* 0x008fe4000000003c */
[----:B------:R-:W-:-:S06]  /*66b0*/  DMUL R198, R168, 3 ;  /* 0x40080000a8c67828 */ /* 0x000fcc0000000000 */
[----:B------:R-:W-:Y:S02]  /*66c0*/  DFMA R190, R80, R66, R170 ;  /* 0x0000004250be722b */ /* 0x000fe400000000aa */
[----:B------:R-:W-:Y:S02]  /*66d0*/  DMUL R170, R168, R196 ;  /* 0x000000c4a8aa7228 */ /* 0x000fe40000000000 */
[----:B------:R-:W-:Y:S02]  /*66e0*/  DMUL R168, R54, 0.75 ;  /* 0x3fe8000036a87828 */ /* 0x000fe40000000000 */
[----:B------:R-:W-:Y:S02]  /*66f0*/  DMUL R186, R186, 0.75 ;  /* 0x3fe80000baba7828 */ /* 0x000fe40000000000 */
[----:B------:R-:W-:Y:S02]  /*6700*/  DFMA R190, R196, R198, R190 ;  /* 0x000000c6c4be722b */ /* 0x000fe400000000be */
[----:B0-----:R-:W-:-:S02]  /*6710*/  DFMA R200, R204, R90, R170 ;  /* 0x0000005accc8722b */ /* 0x001fc400000000aa */
[----:B------:R-:W-:Y:S02]  /*6720*/  DFMA R222, -R168, R80, R170 ;  /* 0x00000050a8de722b */ /* 0x000fe400000001aa */
[----:B------:R-:W-:Y:S02]  /*6730*/  DMUL R170, R184, R120 ;  /* 0x00000078b8aa7228 */ /* 0x000fe40000000000 */
[----:B------:R-:W-:-:S04]  /*6740*/  DMUL R154, R154, 3 ;  /* 0x400800009a9a7828 */ /* 0x000fc80000000000 */
[----:B------:R-:W-:Y:S02]  /*6750*/  DFMA R222, -R186, R184, R222 ;  /* 0x000000b8bade722b */ /* 0x000fe400000001de */
[----:B------:R-:W-:Y:S02]  /*6760*/  DFMA R234, R190, 2, R170 ;  /* 0x40000000beea782b */ /* 0x000fe400000000aa */
[C---:B------:R-:W-:Y:S02]  /*6770*/  DMUL R186, R194.reuse, R116 ;  /* 0x00000074c2ba7228 */ /* 0x040fe40000000000 */
[----:B------:R-:W-:Y:S02]  /*6780*/  DFMA R200, R194, R154, R200 ;  /* 0x0000009ac2c8722b */ /* 0x000fe400000000c8 */
[----:B------:R-:W-:Y:S02]  /*6790*/  DMUL R154, R110, R174 ;  /* 0x000000ae6e9a7228 */ /* 0x000fe40000000000 */
[----:B------:R-:W-:-:S02]  /*67a0*/  DMUL R170, R160, 3 ;  /* 0x40080000a0aa7828 */ /* 0x000fc40000000000 */
[----:B------:R-:W-:Y:S02]  /*67b0*/  DADD R234, R234, R186 ;  /* 0x00000000eaea7229 */ /* 0x000fe400000000ba */
[----:B------:R-:W-:Y:S02]  /*67c0*/  DFMA R236, -R168, R80, R60 ;  /* 0x00000050a8ec722b */ /* 0x000fe4000000013c */
[----:B------:R-:W-:Y:S02]  /*67d0*/  DFMA R230, R126, R228, R154 ;  /* 0x000000e47ee6722b */ /* 0x000fe4000000009a */
[----:B------:R-:W-:Y:S02]  /*67e0*/  DMUL R198, R130, 3 ;  /* 0x4008000082c67828 */ /* 0x000fe40000000000 */
[----:B------:R-:W-:Y:S02]  /*67f0*/  DFMA R60, R80, R170, R234 ;  /* 0x000000aa503c722b */ /* 0x000fe400000000ea */
[----:B------:R-:W-:-:S02]  /*6800*/  DMUL R190, R132, R224 ;  /* 0x000000e084be7228 */ /* 0x000fc40000000000 */
[----:B------:R-:W-:Y:S02]  /*6810*/  DMUL R226, R132, 3 ;  /* 0x4008000084e27828 */ /* 0x000fe40000000000 */
[----:B------:R-:W-:Y:S02]  /*6820*/  DMUL R202, R196, R130 ;  /* 0x00000082c4ca7228 */ /* 0x000fe40000000000 */
[----:B------:R-:W-:Y:S02]  /*6830*/  DFMA R230, R66, R148, R230 ;  /* 0x0000009442e6722b */ /* 0x000fe400000000e6 */
[----:B------:R-:W-:Y:S02]  /*6840*/  DFMA R200, R80, R66, R200 ;  /* 0x0000004250c8722b */ /* 0x000fe400000000c8 */
[----:B------:R-:W-:Y:S02]  /*6850*/  DFMA R198, R196, R198, R60 ;  /* 0x000000c6c4c6722b */ /* 0x000fe4000000003c */
[----:B------:R-:W-:-:S02]  /*6860*/  DMUL R60, R72, R166 ;  /* 0x000000a6483c7228 */ /* 0x000fc40000000000 */
[----:B------:R-:W-:Y:S02]  /*6870*/  DMUL R206, R126, 0.75 ;  /* 0x3fe800007ece7828 */ /* 0x000fe40000000000 */
[----:B------:R-:W-:Y:S02]  /*6880*/  DFMA R232, -R168, R148, R190 ;  /* 0x00000094a8e8722b */ /* 0x000fe400000001be */
[----:B------:R-:W-:Y:S02]  /*6890*/  DFMA R226, R224, R226, R230 ;  /* 0x000000e2e0e2722b */ /* 0x000fe400000000e6 */
[----:B------:R-:W-:Y:S02]  /*68a0*/  DFMA R200, R200, 2, R202 ;  /* 0x40000000c8c8782b */ /* 0x000fe400000000ca */
[----:B------:R-:W-:Y:S02]  /*68b0*/  DFMA R230, R102, R182, R60 ;  /* 0x000000b666e6722b */ /* 0x000fe4000000003c */
[----:B------:R-:W-:-:S02]  /*68c0*/  DFMA R206, -R206, R228, R232 ;  /* 0x000000e4cece722b */ /* 0x000fc400000001e8 */
[----:B------:R-:W-:Y:S02]  /*68d0*/  DMUL R204, R204, 0.75 ;  /* 0x3fe80000cccc7828 */ /* 0x000fe40000000000 */
[----:B------:R-:W-:Y:S02]  /*68e0*/  DFMA R228, R92, R180, R190 ;  /* 0x000000b45ce4722b */ /* 0x000fe400000000be */
[----:B------:R-:W-:Y:S02]  /*68f0*/  DFMA R232, R90, R96, R200 ;  /* 0x000000605ae8722b */ /* 0x000fe400000000c8 */
[----:B------:R-:W-:Y:S02]  /*6900*/  DFMA R222, R222, 2, R202 ;  /* 0x40000000dede782b */ /* 0x000fe400000000ca */
[----:B------:R-:W-:Y:S02]  /*6910*/  DMUL R160, R160, 0.75 ;  /* 0x3fe80000a0a07828 */ /* 0x000fe40000000000 */
[----:B------:R-:W-:-:S02]  /*6920*/  DMUL R190, R30, 3 ;  /* 0x400800001ebe7828 */ /* 0x000fc40000000000 */
[----:B------:R-:W-:Y:S02]  /*6930*/  DFMA R200, R66, R150, R230 ;  /* 0x0000009642c8722b */ /* 0x000fe400000000e6 */
[----:B------:R-:W-:Y:S02]  /*6940*/  DMUL R202, R110, 3 ;  /* 0x400800006eca7828 */ /* 0x000fe40000000000 */
[----:B------:R-:W-:Y:S02]  /*6950*/  DADD R164, -R40, R164 ;  /* 0x0000000028a47229 */ /* 0x000fe400000001a4 */
[----:B------:R-:W-:Y:S02]  /*6960*/  DFMA R204, R90, -R204, R236 ;  /* 0x800000cc5acc722b */ /* 0x000fe400000000ec */
[----:B------:R-:W-:Y:S02]  /*6970*/  DMUL R224, R120, 0.75 ;  /* 0x3fe8000078e07828 */ /* 0x000fe40000000000 */
[----:B------:R-:W-:-:S02]  /*6980*/  DMUL R196, R116, 3 ;  /* 0x4008000074c47828 */ /* 0x000fc40000000000 */
[----:B------:R-:W-:Y:S02]  /*6990*/  DFMA R222, R80, -R160, R222 ;  /* 0x800000a050de722b */ /* 0x000fe400000000de */
[----:B------:R-:W-:Y:S02]  /*69a0*/  DFMA R190, R178, R190, R200 ;  /* 0x000000beb2be722b */ /* 0x000fe400000000c8 */
[----:B------:R-:W-:Y:S02]  /*69b0*/  DMUL R226, R226, R164 ;  /* 0x000000a4e2e27228 */ /* 0x000fe40000000000 */
[----:B------:R-:W-:Y:S02]  /*69c0*/  DMUL R178, R30, R178 ;  /* 0x000000b21eb27228 */ /* 0x000fe40000000000 */
[----:B------:R-:W-:Y:S02]  /*69d0*/  DMUL R164, R92, 0.75 ;  /* 0x3fe800005ca47828 */ /* 0x000fe40000000000 */
[----:B------:R-:W-:-:S02]  /*69e0*/  DFMA R154, -R168, R148, R154 ;  /* 0x00000094a89a722b */ /* 0x000fc4000000019a */
[----:B------:R-:W-:Y:S02]  /*69f0*/  DADD R192, -R40, R192 ;  /* 0x0000000028c07229 */ /* 0x000fe400000001c0 */
[----:B------:R-:W-:Y:S02]  /*6a00*/  DFMA R174, R174, R202, R228 ;  /* 0x000000caaeae722b */ /* 0x000fe400000000e4 */
[----:B------:R-:W-:Y:S02]  /*6a10*/  DADD R188, -R40, R188 ;  /* 0x0000000028bc7229 */ /* 0x000fe400000001bc */
[----:B------:R-:W-:Y:S02]  /*6a20*/  DFMA R204, R204, 2, R186 ;  /* 0x40000000cccc782b */ /* 0x000fe400000000ba */
[----:B------:R-:W-:Y:S02]  /*6a30*/  DFMA R224, R184, -R224, R222 ;  /* 0x800000e0b8e0722b */ /* 0x000fe400000000de */
[----:B------:R-:W-:-:S02]  /*6a40*/  DFMA R196, R194, R196, R232 ;  /* 0x000000c4c2c4722b */ /* 0x000fc400000000e8 */
[----:B------:R-:W-:Y:S02]  /*6a50*/  DADD R186, R162, -R40 ;  /* 0x00000000a2ba7229 */ /* 0x000fe40000000828 */
[----:B------:R-:W-:Y:S02]  /*6a60*/  DMUL R184, R102, 0.75 ;  /* 0x3fe8000066b87828 */ /* 0x000fe40000000000 */
[----:B------:R-:W-:Y:S02]  /*6a70*/  DFMA R162, -R168, R150, R178 ;  /* 0x00000096a8a2722b */ /* 0x000fe400000001b2 */
[----:B------:R-:W-:Y:S02]  /*6a80*/  DADD R194, -R40, R64 ;  /* 0x0000000028c27229 */ /* 0x000fe40000000140 */
[----:B------:R-:W-:Y:S02]  /*6a90*/  DFMA R180, R180, -R164, R154 ;  /* 0x800000a4b4b4722b */ /* 0x000fe4000000009a */
[----:B------:R-:W-:-:S02]  /*6aa0*/  DMUL R154, R72, 3 ;  /* 0x40080000489a7828 */ /* 0x000fc40000000000 */
[----:B------:R-:W-:Y:S02]  /*6ab0*/  DFMA R178, R44, R158, R178 ;  /* 0x0000009e2cb2722b */ /* 0x000fe400000000b2 */
[----:B------:R-:W-:Y:S02]  /*6ac0*/  DMUL R192, R198, R192 ;  /* 0x000000c0c6c07228 */ /* 0x000fe40000000000 */
[----:B------:R-:W-:Y:S02]  /*6ad0*/  DFMA R188, R206, R188, R226 ;  /* 0x000000bccebc722b */ /* 0x000fe400000000e2 */
[----:B------:R-:W-:Y:S02]  /*6ae0*/  DADD R176, -R40, R176 ;  /* 0x0000000028b07229 */ /* 0x000fe400000001b0 */
[----:B------:R-:W-:Y:S02]  /*6af0*/  DFMA R174, R66, R148, R174 ;  /* 0x0000009442ae722b */ /* 0x000fe400000000ae */
[----:B------:R-:W-:-:S02]  /*6b00*/  DFMA R204, R80, -R160, R204 ;  /* 0x800000a050cc722b */ /* 0x000fc400000000cc */
[----:B------:R-:W-:Y:S02]  /*6b10*/  DFMA R162, -R184, R182, R162 ;  /* 0x000000b6b8a2722b */ /* 0x000fe400000001a2 */
[----:B------:R-:W-:Y:S01]  /*6b20*/  DMUL R190, R190, R194 ;  /* 0x000000c2bebe7228 */ /* 0x000fe20000000000 */
[----:B------:R-:W-:Y:S01]  /*6b30*/  UMOV UR4, 0x1c71c71c ;  /* 0x1c71c71c00047882 */ /* 0x000fe20000000000 */
[----:B------:R-:W-:Y:S01]  /*6b40*/  DADD R88, -R40, R88 ;  /* 0x0000000028587229 */ /* 0x000fe20000000158 */
[----:B------:R-:W-:Y:S01]  /*6b50*/  UMOV UR5, 0x3f7c71c7 ;  /* 0x3f7c71c700057882 */ /* 0x000fe20000000000 */
[----:B------:R-:W-:Y:S01]  /*6b60*/  DMUL R160, R96, 0.75 ;  /* 0x3fe8000060a07828 */ /* 0x000fe20000000000 */
[----:B------:R-:W-:Y:S01]  /*6b70*/  UMOV UR6, 0x55555555 ;  /* 0x5555555500067882 */ /* 0x000fe20000000000 */
[----:B------:R-:W-:Y:S01]  /*6b80*/  DFMA R178, R166, R154, R178 ;  /* 0x0000009aa6b2722b */ /* 0x000fe200000000b2 */
[----:B------:R-:W-:Y:S01]  /*6b90*/  UMOV UR7, 0x3fc55555 ;  /* 0x3fc5555500077882 */ /* 0x000fe20000000000 */
[----:B------:R-:W-:Y:S01]  /*6ba0*/  DFMA R196, R80, R170, R196 ;  /* 0x000000aa50c4722b */ /* 0x000fe200000000c4 */
[----:B------:R-:W-:Y:S01]  /*6bb0*/  UMOV UR10, 0xd6ac6977 ;  /* 0xd6ac6977000a7882 */ /* 0x000fe20000000000 */
[----:B------:R-:W-:Y:S01]  /*6bc0*/  DFMA R186, R224, R186, R192 ;  /* 0x000000bae0ba722b */ /* 0x000fe200000000c0 */
[----:B------:R-:W-:Y:S01]  /*6bd0*/  UMOV UR11, 0x3fb2b324 ;  /* 0x3fb2b324000b7882 */ /* 0x000fe20000000000 */
[----:B------:R-:W-:Y:S01]  /*6be0*/  DADD R172, -R40, R172 ;  /* 0x0000000028ac7229 */ /* 0x000fe200000001ac */
[----:B------:R-:W2:Y:S01]  /*6bf0*/  LDG.E.64.CONSTANT R184, desc[UR8][R68.64+0xb47f0] ;  /* 0x0b47f00844b87981 */ /* 0x000ea2000c1e9b00 */
[----:B------:R-:W-:-:S02]  /*6c00*/  DFMA R174, R174, R176, R188 ;  /* 0x000000b0aeae722b */ /* 0x000fc400000000bc */
[----:B------:R-:W-:Y:S01]  /*6c10*/  DADD R156, -R40, R156 ;  /* 0x00000000289c7229 */ /* 0x000fe2000000019c */
[----:B------:R-:W3:Y:S01]  /*6c20*/  LDG.E.64.CONSTANT R188, desc[UR8][R68.64+0xb4808] ;  /* 0x0b48080844bc7981 */ /* 0x000ee2000c1e9b00 */
[----:B------:R-:W-:Y:S02]  /*6c30*/  DFMA R162, R162, R88, R190 ;  /* 0x00000058a2a2722b */ /* 0x000fe400000000be */
[----:B------:R-:W-:Y:S01]  /*6c40*/  DFMA R160, R90, -R160, R204 ;  /* 0x800000a05aa0722b */ /* 0x000fe200000000cc */
[----:B------:R-:W4:Y:S01]  /*6c50*/  LDG.E.64.CONSTANT R182, desc[UR8][R68.64+0xb47f8] ;  /* 0x0b47f80844b67981 */ /* 0x000f22000c1e9b00 */
[----:B------:R-:W-:Y:S02]  /*6c60*/  DFMA R60, -R168, R150, R60 ;  /* 0x00000096a83c722b */ /* 0x000fe4000000013c */
[----:B------:R-:W-:Y:S01]  /*6c70*/  DMUL R88, R44, 0.75 ;  /* 0x3fe800002c587828 */ /* 0x000fe20000000000 */
[----:B------:R-:W2:Y:S01]  /*6c80*/  LDG.E.64.CONSTANT R168, desc[UR8][R58.64+0xb5190] ;  /* 0x0b5190083aa87981 */ /* 0x000ea2000c1e9b00 */
[----:B------:R-:W-:-:S02]  /*6c90*/  DADD R90, -R40, R56 ;  /* 0x00000000285a7229 */ /* 0x000fc40000000138 */
[----:B------:R-:W-:Y:S01]  /*6ca0*/  DFMA R178, R66, R150, R178 ;  /* 0x0000009642b2722b */ /* 0x000fe200000000b2 */
[----:B------:R-:W2:Y:S01]  /*6cb0*/  LDG.E.64 R170, desc[UR8][R28.64+0xb4800] ;  /* 0x0b4800081caa7981 */ /* 0x000ea2000c1e1b00 */
[----:B------:R-:W-:Y:S02]  /*6cc0*/  DFMA R172, R196, R172, R186 ;  /* 0x000000acc4ac722b */ /* 0x000fe400000000ba */
[----:B------:R-:W-:Y:S02]  /*6cd0*/  DADD R152, -R40, R152 ;  /* 0x0000000028987229 */ /* 0x000fe40000000198 */
[----:B------:R-:W-:Y:S02]  /*6ce0*/  DFMA R156, R180, R156, R174 ;  /* 0x0000009cb49c722b */ /* 0x000fe400000000ae */
[----:B------:R-:W-:Y:S01]  /*6cf0*/  DFMA R60, R158, -R88, R60 ;  /* 0x800000589e3c722b */ /* 0x000fe2000000003c */
[----:B------:R-:W2:Y:S01]  /*6d00*/  LDG.E.64.CONSTANT R180, desc[UR8][R68.64+0xb4810] ;  /* 0x0b48100844b47981 */ /* 0x000ea2000c1e9b00 */
[----:B------:R-:W-:-:S02]  /*6d10*/  DFMA R90, R178, R90, R162 ;  /* 0x0000005ab25a722b */ /* 0x000fc400000000a2 */
[----:B------:R-:W-:Y:S01]  /*6d20*/  DADD R88, -R40, R52 ;  /* 0x0000000028587229 */ /* 0x000fe20000000134 */
[----:B------:R-:W2:Y:S01]  /*6d30*/  LDG.E.64.CONSTANT R162, desc[UR8][R58.64+0xb5188] ;  /* 0x0b5188083aa27981 */ /* 0x000ea2000c1e9b00 */
[----:B------:R-:W-:Y:S02]  /*6d40*/  DFMA R152, R160, R152, R172 ;  /* 0x00000098a098722b */ /* 0x000fe400000000ac */
[----:B------:R-:W-:Y:S01]  /*6d50*/  DMUL R156, R148, R156 ;  /* 0x0000009c949c7228 */ /* 0x000fe20000000000 */
[----:B------:R-:W2:Y:S03]  /*6d60*/  LDG.E.64.CONSTANT R172, desc[UR8][R70.64+0x21d810] ;  /* 0x21d8100846ac7981 */ /* 0x000ea6000c1e9b00 */
[----:B------:R-:W-:Y:S02]  /*6d70*/  DFMA R60, R60, R88, R90 ;  /* 0x000000583c3c722b */ /* 0x000fe4000000005a */
[----:B------:R-:W-:-:S02]  /*6d80*/  DADD R88, R142, -R100 ;  /* 0x000000008e587229 */ /* 0x000fc40000000864 */
[----:B------:R-:W-:Y:S02]  /*6d90*/  DFMA R152, R80, R152, R156 ;  /* 0x000000985098722b */ /* 0x000fe4000000009c */
[----:B------:R-:W-:Y:S01]  /*6da0*/  DADD R90, -R136, R112 ;  /* 0x00000000885a7229 */ /* 0x000fe20000000170 */
[----:B------:R-:W2:Y:S01]  /*6db0*/  LDG.E.64.CONSTANT R156, desc[UR8][R58.64+0xb3e70] ;  /* 0x0b3e70083a9c7981 */ /* 0x000ea2000c1e9b00 */
[----:B------:R-:W-:Y:S02]  /*6dc0*/  DADD R164, R108, -R124 ;  /* 0x000000006ca47229 */ /* 0x000fe4000000087c */
[----:B------:R-:W-:Y:S02]  /*6dd0*/  DADD R166, -R146, R140 ;  /* 0x0000000092a67229 */ /* 0x000fe4000000018c */
[C---:B------:R-:W-:Y:S02]  /*6de0*/  DMUL R148, R80.reuse, R148 ;  /* 0x0000009450947228 */ /* 0x040fe40000000000 */
[----:B------:R-:W-:-:S02]  /*6df0*/  DMUL R80, R80, R150 ;  /* 0x0000009650507228 */ /* 0x000fc40000000000 */
[----:B------:R-:W-:Y:S02]  /*6e00*/  DFMA R150, R150, R60, R152 ;  /* 0x0000003c9696722b */ /* 0x000fe40000000098 */
[----:B------:R-:W-:Y:S01]  /*6e10*/  DFMA R88, R90, 8, R88 ;  /* 0x402000005a58782b */ /* 0x000fe20000000058 */
[----:B------:R-:W2:Y:S01]  /*6e20*/  LDG.E.64.CONSTANT R152, desc[UR8][R58.64+0xb3e88] ;  /* 0x0b3e88083a987981 */ /* 0x000ea2000c1e9b00 */
[----:B------:R-:W-:Y:S02]  /*6e30*/  DADD R60, R118, -R24 ;  /* 0x00000000763c7229 */ /* 0x000fe40000000818 */
[----:B------:R-:W-:Y:S02]  /*6e40*/  DADD R90, -R42, R114 ;  /* 0x000000002a5a7229 */ /* 0x000fe40000000172 */
[----:B------:R-:W-:Y:S02]  /*6e50*/  DFMA R164, R166, 8, R164 ;  /* 0x40200000a6a4782b */ /* 0x000fe400000000a4 */
[----:B------:R-:W-:Y:S01]  /*6e60*/  DADD R158, R138, -R134 ;  /* 0x000000008a9e7229 */ /* 0x000fe20000000886 */
[----:B------:R-:W3:Y:S01]  /*6e70*/  LDG.E.64.CONSTANT R166, desc[UR8][R62.64+0x21d800] ;  /* 0x21d800083ea67981 */ /* 0x000ee2000c1e9b00 */
[----:B------:R-:W-:-:S02]  /*6e80*/  DADD R160, -R144, R50 ;  /* 0x0000000090a07229 */ /* 0x000fc40000000132 */
[----:B------:R-:W-:Y:S02]  /*6e90*/  DFMA R60, R90, 8, R60 ;  /* 0x402000005a3c782b */ /* 0x000fe4000000003c */
[----:B------:R-:W-:Y:S02]  /*6ea0*/  DMUL R164, R130, R164 ;  /* 0x000000a482a47228 */ /* 0x000fe40000000000 */
[----:B------:R-:W-:Y:S02]  /*6eb0*/  DADD R112, -R140, R112 ;  /* 0x000000008c707229 */ /* 0x000fe40000000170 */
[----:B------:R-:W-:Y:S01]  /*6ec0*/  DADD R50, R50, -R94 ;  /* 0x0000000032327229 */ /* 0x000fe2000000085e */
[----:B------:R-:W2:Y:S01]  /*6ed0*/  LDG.E.64.CONSTANT R140, desc[UR8][R58.64+0xb5b08] ;  /* 0x0b5b08083a8c7981 */ /* 0x000ea2000c1e9b00 */
[----:B------:R-:W-:Y:S02]  /*6ee0*/  DMUL R130, R130, R60 ;  /* 0x0000003c82827228 */ /* 0x000fe40000000000 */
[----:B------:R-:W-:-:S02]  /*6ef0*/  DADD R60, R82, -R18 ;  /* 0x00000000523c7229 */ /* 0x000fc40000000812 */
[----:B------:R-:W-:Y:S02]  /*6f00*/  DADD R90, -R46, R104 ;  /* 0x000000002e5a7229 */ /* 0x000fe40000000168 */
[----:B------:R-:W-:Y:S02]  /*6f10*/  DFMA R158, R160, 8, R158 ;  /* 0x40200000a09e782b */ /* 0x000fe4000000009e */
[----:B------:R-:W-:Y:S01]  /*6f20*/  DMUL R164, R164, 8 ;  /* 0x40200000a4a47828 */ /* 0x000fe20000000000 */
[----:B------:R-:W2:Y:S01]  /*6f30*/  LDG.E.64.CONSTANT R160, desc[UR8][R58.64+0xb5170] ;  /* 0x0b5170083aa07981 */ /* 0x000ea2000c1e9b00 */
[----:B------:R-:W-:Y:S02]  /*6f40*/  DADD R136, -R146, R136 ;  /* 0x0000000092887229 */ /* 0x000fe40000000188 */
[----:B------:R-:W-:Y:S01]  /*6f50*/  DADD R144, R144, -R122 ;  /* 0x0000000090907229 */ /* 0x000fe2000000087a */
[----:B------:R-:W2:Y:S01]  /*6f60*/  LDG.E.64.CONSTANT R146, desc[UR8][R70.64+0x21d7f0] ;  /* 0x21d7f00846927981 */ /* 0x000ea2000c1e9b00 */
[----:B------:R-:W-:-:S02]  /*6f70*/  DADD R138, R138, -R128 ;  /* 0x000000008a8a7229 */ /* 0x000fc40000000880 */
[----:B------:R-:W-:Y:S02]  /*6f80*/  DADD R124, -R124, R100 ;  /* 0x000000007c7c7229 */ /* 0x000fe40000000164 */
[--C-:B------:R-:W-:Y:S02]  /*6f90*/  DADD R128, R128, -R98.reuse ;  /* 0x0000000080807229 */ /* 0x100fe40000000862 */
[----:B------:R-:W-:Y:S02]  /*6fa0*/  DADD R134, R134, -R98 ;  /* 0x0000000086867229 */ /* 0x000fe40000000862 */
[----:B------:R-:W-:Y:S02]  /*6fb0*/  DADD R122, -R122, R94 ;  /* 0x000000007a7a7229 */ /* 0x000fe4000000015e */
[----:B------:R-:W-:Y:S02]  /*6fc0*/  DFMA R60, R90, 8, R60 ;  /* 0x402000005a3c782b */ /* 0x000fe4000000003c */
[----:B------:R-:W-:-:S02]  /*6fd0*/  DFMA R50, R112, 8, R50 ;  /* 0x402000007032782b */ /* 0x000fc40000000032 */
[----:B------:R-:W-:Y:S01]  /*6fe0*/  DFMA R158, R120, R158, -R164 ;  /* 0x0000009e789e722b */ /* 0x000fe200000008a4 */
[----:B------:R-:W2:Y:S01]  /*6ff0*/  LDG.E.64.CONSTANT R112, desc[UR8][R62.64+0xb47f8] ;  /* 0x0b47f8083e707981 */ /* 0x000ea2000c1e9b00 */
[----:B------:R-:W-:Y:S02]  /*7000*/  DMUL R88, R116, R88 ;  /* 0x0000005874587228 */ /* 0x000fe40000000000 */
[----:B------:R-:W-:Y:S01]  /*7010*/  DFMA R136, R136, 8, R144 ;  /* 0x402000008888782b */ /* 0x000fe20000000090 */
[----:B------:R-:W2:Y:S01]  /*7020*/  LDG.E.64.CONSTANT R164, desc[UR8][R58.64+0xb34f0] ;  /* 0x0b34f0083aa47981 */ /* 0x000ea2000c1e9b00 */
[----:B------:R-:W-:Y:S02]  /*7030*/  DADD R98, R106, -R4 ;  /* 0x000000006a627229 */ /* 0x000fe40000000804 */
[----:B------:R-:W-:Y:S01]  /*7040*/  DADD R100, -R76, R86 ;  /* 0x000000004c647229 */ /* 0x000fe20000000156 */
[----:B------:R-:W2:Y:S01]  /*7050*/  LDG.E.64.CONSTANT R144, desc[UR8][R58.64+0xb3508] ;  /* 0x0b3508083a907981 */ /* 0x000ea2000c1e9b00 */
[----:B------:R-:W-:-:S02]  /*7060*/  DADD R94, -R42, R76 ;  /* 0x000000002a5e7229 */ /* 0x000fc4000000014c */
[----:B------:R-:W-:Y:S02]  /*7070*/  DADD R90, R46, -R74 ;  /* 0x000000002e5a7229 */ /* 0x000fe4000000084a */
[----:B------:R-:W-:Y:S02]  /*7080*/  DMUL R110, R110, R50 ;  /* 0x000000326e6e7228 */ /* 0x000fe40000000000 */
[----:B------:R-:W-:Y:S02]  /*7090*/  DADD R108, -R108, R142 ;  /* 0x000000006c6c7229 */ /* 0x000fe4000000018e */
[----:B------:R-:W-:Y:S01]  /*70a0*/  DFMA R88, R88, 8, R158 ;  /* 0x402000005858782b */ /* 0x000fe2000000009e */
[----:B------:R-:W2:Y:S01]  /*70b0*/  LDG.E.64.CONSTANT R142, desc[UR8][R70.64+0x21d808] ;  /* 0x21d80808468e7981 */ /* 0x000ea2000c1e9b00 */
[----:B------:R-:W-:Y:S02]  /*70c0*/  DMUL R136, R132, R136 ;  /* 0x0000008884887228 */ /* 0x000fe40000000000 */
[----:B------:R-:W-:Y:S01]  /*70d0*/  DMUL R130, R130, 8 ;  /* 0x4020000082827828 */ /* 0x000fe20000000000 */
[----:B------:R-:W2:Y:S01]  /*70e0*/  LDG.E.64.CONSTANT R132, desc[UR8][R62.64+0xb5180] ;  /* 0x0b5180083e847981 */ /* 0x000ea2000c1e9b00 */
[----:B------:R-:W-:-:S02]  /*70f0*/  DFMA R98, R100, 8, R98 ;  /* 0x402000006462782b */ /* 0x000fc40000000062 */
[----:B------:R-:W-:Y:S01]  /*7100*/  DFMA R122, R122, 8, R128 ;  /* 0x402000007a7a782b */ /* 0x000fe20000000080 */
[----:B------:R-:W2:Y:S01]  /*7110*/  LDG.E.64.CONSTANT R158, desc[UR8][R58.64+0xb3e90] ;  /* 0x0b3e90083a9e7981 */ /* 0x000ea2000c1e9b00 */
[----:B------:R-:W-:Y:S02]  /*7120*/  DFMA R50, R94, 8, R90 ;  /* 0x402000005e32782b */ /* 0x000fe4000000005a */
[----:B------:R-:W-:Y:S01]  /*7130*/  DADD R82, R82, -R84 ;  /* 0x0000000052527229 */ /* 0x000fe20000000854 */
[----:B------:R-:W2:Y:S01]  /*7140*/  LDG.E.64.CONSTANT R128, desc[UR8][R62.64+0xb3e80] ;  /* 0x0b3e80083e807981 */ /* 0x000ea2000c1e9b00 */
[----:B------:R-:W-:Y:S02]  /*7150*/  DADD R86, -R114, R86 ;  /* 0x0000000072567229 */ /* 0x000fe40000000156 */
[----:B------:R-:W-:Y:S01]  /*7160*/  DADD R104, R104, -R36 ;  /* 0x0000000068687229 */ /* 0x000fe20000000824 */
[----:B------:R-:W2:Y:S01]  /*7170*/  LDG.E.64.CONSTANT R114, desc[UR8][R38.64+0xb4810] ;  /* 0x0b48100826727981 */ /* 0x000ea2000c1e9b00 */
[----:B------:R-:W-:-:S02]  /*7180*/  DFMA R108, R108, 8, R138 ;  /* 0x402000006c6c782b */ /* 0x000fc4000000008a */
[----:B------:R-:W-:Y:S01]  /*7190*/  DMUL R136, R136, 8 ;  /* 0x4020000088887828 */ /* 0x000fe20000000000 */
[----:B------:R-:W2:Y:S01]  /*71a0*/  LDG.E.64.CONSTANT R138, desc[UR8][R62.64+0xb3500] ;  /* 0x0b3500083e8a7981 */ /* 0x000ea2000c1e9b00 */
[----:B------:R-:W-:Y:S02]  /*71b0*/  DFMA R60, R120, R60, -R130 ;  /* 0x0000003c783c722b */ /* 0x000fe40000000882 */
[----:B------:R-:W-:Y:S01]  /*71c0*/  DADD R106, -R118, R106 ;  /* 0x00000000766a7229 */ /* 0x000fe2000000016a */
[----:B------:R-:W2:Y:S01]  /*71d0*/  LDG.E.64.CONSTANT R130, desc[UR8][R62.64+0xb5b00] ;  /* 0x0b5b00083e827981 */ /* 0x000ea2000c1e9b00 */
[----:B------:R-:W-:Y:S02]  /*71e0*/  DMUL R98, R116, R98 ;  /* 0x0000006274627228 */ /* 0x000fe40000000000 */
[----:B------:R-:W-:Y:S01]  /*71f0*/  DFMA R88, -R96, R122, R88 ;  /* 0x0000007a6058722b */ /* 0x000fe20000000158 */
[----:B------:R-:W2:Y:S01]  /*7200*/  LDG.E.64.CONSTANT R116, desc[UR8][R58.64+0xb5af8] ;  /* 0x0b5af8083a747981 */ /* 0x000ea2000c1e9b00 */
[----:B------:R-:W-:-:S02]  /*7210*/  DMUL R148, R148, UR4 ;  /* 0x0000000494947c28 */ /* 0x000fc40008000000 */
[----:B------:R-:W-:Y:S01]  /*7220*/  DADD R84, R84, -R20 ;  /* 0x0000000054547229 */ /* 0x000fe20000000814 */
[----:B------:R-:W2:Y:S01]  /*7230*/  LDG.E.64.CONSTANT R122, desc[UR8][R58.64+0xb34f8] ;  /* 0x0b34f8083a7a7981 */ /* 0x000ea2000c1e9b00 */
[----:B------:R-:W-:Y:S02]  /*7240*/  DMUL R50, R30, R50 ;  /* 0x000000321e327228 */ /* 0x000fe40000000000 */
[----:B------:R-:W-:Y:S01]  /*7250*/  DADD R36, -R74, R36 ;  /* 0x000000004a247229 */ /* 0x000fe20000000124 */
[----:B------:R-:W2:Y:S01]  /*7260*/  LDG.E.64.CONSTANT R120, desc[UR8][R58.64+0xb3e78] ;  /* 0x0b3e78083a787981 */ /* 0x000ea2000c1e9b00 */
[----:B------:R-:W-:Y:S02]  /*7270*/  DFMA R104, R86, 8, R104 ;  /* 0x402000005668782b */ /* 0x000fe40000000068 */
[----:B------:R-:W-:Y:S01]  /*7280*/  DFMA R108, R126, R108, -R136 ;  /* 0x0000006c7e6c722b */ /* 0x000fe20000000888 */
[----:B------:R-:W2:Y:S01]  /*7290*/  LDG.E.64.CONSTANT R118, desc[UR8][R58.64+0xb5178] ;  /* 0x0b5178083a767981 */ /* 0x000ea2000c1e9b00 */
[----:B------:R-:W-:-:S02]  /*72a0*/  DFMA R60, R98, 8, R60 ;  /* 0x40200000623c782b */ /* 0x000fc4000000003c */
[----:B------:R-:W-:Y:S01]  /*72b0*/  DFMA R82, R106, 8, R82 ;  /* 0x402000006a52782b */ /* 0x000fe20000000052 */
[----:B------:R-:W2:Y:S01]  /*72c0*/  LDG.E.64.CONSTANT R126, desc[UR8][R62.64+0xb47f0] ;  /* 0x0b47f0083e7e7981 */ /* 0x000ea2000c1e9b00 */
[----:B------:R-:W-:Y:S02]  /*72d0*/  DADD R94, -R24, R4 ;  /* 0x00000000185e7229 */ /* 0x000fe40000000104 */
[----:B------:R-:W-:Y:S02]  /*72e0*/  DADD R90, R18, -R20 ;  /* 0x00000000125a7229 */ /* 0x000fe40000000814 */
[----:B------:R-:W-:Y:S02]  /*72f0*/  DMUL R88, R148, R88 ;  /* 0x0000005894587228 */ /* 0x000fe40000000000 */
[----:B------:R-:W-:Y:S02]  /*7300*/  DMUL R86, R50, 8 ;  /* 0x4020000032567828 */ /* 0x000fe40000000000 */
[----:B------:R-:W-:-:S02]  /*7310*/  DFMA R36, R36, 8, R84 ;  /* 0x402000002424782b */ /* 0x000fc40000000054 */
[----:B------:R-:W-:Y:S01]  /*7320*/  DFMA R124, R124, 8, R134 ;  /* 0x402000007c7c782b */ /* 0x000fe20000000086 */
[----:B------:R-:W2:Y:S01]  /*7330*/  LDG.E.64.CONSTANT R84, desc[UR8][R68.64+0xb3500] ;  /* 0x0b35000844547981 */ /* 0x000ea2000c1e9b00 */
[----:B------:R-:W-:Y:S02]  /*7340*/  DFMA R108, R110, 8, R108 ;  /* 0x402000006e6c782b */ /* 0x000fe4000000006c */
[----:B------:R-:W-:Y:S01]  /*7350*/  DFMA R88, R150, UR6, R88 ;  /* 0x0000000696587c2b */ /* 0x000fe20008000058 */
[----:B------:R-:W2:Y:S01]  /*7360*/  LDG.E.64.CONSTANT R110, desc[UR8][R38.64+0xb4800] ;  /* 0x0b480008266e7981 */ /* 0x000ea2000c1e9b00 */
[----:B------:R-:W-:Y:S02]  /*7370*/  DFMA R82, R102, R82, -R86 ;  /* 0x000000526652722b */ /* 0x000fe40000000856 */
[----:B------:R-:W-:Y:S01]  /*7380*/  DFMA R90, R94, 8, R90 ;  /* 0x402000005e5a782b */ /* 0x000fe2000000005a */
[----:B------:R-:W2:Y:S01]  /*7390*/  LDG.E.64.CONSTANT R86, desc[UR8][R38.64+0xb47f8] ;  /* 0x0b47f80826567981 */ /* 0x000ea2000c1e9b00 */
[----:B------:R-:W-:-:S02]  /*73a0*/  DFMA R60, -R96, R36, R60 ;  /* 0x00000024603c722b */ /* 0x000fc4000000013c */
[----:B------:R-:W-:Y:S01]  /*73b0*/  DMUL R104, R72, R104 ;  /* 0x0000006848687228 */ /* 0x000fe20000000000 */
[----:B------:R-:W2:Y:S01]  /*73c0*/  LDG.E.64.CONSTANT R94, desc[UR8][R38.64+0xb47f0] ;  /* 0x0b47f008265e7981 */ /* 0x000ea2000c1e9b00 */
[----:B------:R-:W-:Y:S02]  /*73d0*/  DMUL R80, R80, UR4 ;  /* 0x0000000450507c28 */ /* 0x000fe40008000000 */
[----:B------:R-:W-:Y:S01]  /*73e0*/  DFMA R108, -R92, R124, R108 ;  /* 0x0000007c5c6c722b */ /* 0x000fe2000000016c */
[----:B------:R-:W2:Y:S01]  /*73f0*/  LDG.E.64.CONSTANT R134, desc[UR8][R62.64+0xb4808] ;  /* 0x0b4808083e867981 */ /* 0x000ea2000c1e9b00 */
[----:B------:R-:W-:Y:S02]  /*7400*/  DMUL R36, R44, R90 ;  /* 0x0000005a2c247228 */ /* 0x000fe40000000000 */
        /* <DEDUP_REMOVED lines=12> */
[----:B------:R-:W-:-:S03]  /*74d0*/  DFMA R60, R60, UR10, R78 ;  /* 0x0000000a3c3c7c2b */ /* 0x000fc6000800004e */
[----:B------:R0:W2:Y:S04]  /*74e0*/  LDG.E.64.CONSTANT R62, desc[UR8][R58.64+0xb5b10] ;  /* 0x0b5b10083a3e7981 */ /* 0x0000a8000c1e9b00 */
        /* <DEDUP_REMOVED lines=13> */
[----:B------:R-:W2:Y:S04]  /*75c0*/  LDG.E.64 R48, desc[UR8][R48.64] ;  /* 0x0000000830307981 */ /* 0x000ea8000c1e1b00 */
[----:B------:R-:W2:Y:S04]  /*75d0*/  LDG.E.64 R104, desc[UR8][R22.64+-0x10] ;  /* 0xfffff00816687981 */ /* 0x000ea8000c1e1b00 */
[----:B------:R-:W2:Y:S04]  /*75e0*/  LDG.E.64 R106, desc[UR8][R22.64+-0x8] ;  /* 0xfffff808166a7981 */ /* 0x000ea8000c1e1b00 */
[----:B------:R-:W2:Y:S04]  /*75f0*/  LDG.E.64.CONSTANT R68, desc[UR8][R68.64+0x21d800] ;  /* 0x21d8000844447981 */ /* 0x000ea8000c1e9b00 */
[----:B------:R-:W2:Y:S01]  /*7600*/  LDG.E.64 R136, desc[UR8][R22.64+0x8] ;  /* 0x0000080816887981 */ /* 0x000ea2000c1e1b00 */
[----:B------:R-:W-:-:S02]  /*7610*/  DMUL R72, R72, 0.75 ;  /* 0x3fe8000048487828 */ /* 0x000fc40000000000 */
[----:B----4-:R-:W-:Y:S02]  /*7620*/  DMUL R194, R182, 3 ;  /* 0x40080000b6c27828 */ /* 0x010fe40000000000 */
[----:B-----5:R-:W-:Y:S02]  /*7630*/  DADD R196, -R16, R10 ;  /* 0x0000000010c47229 */ /* 0x020fe4000000010a */
[----:B0-----:R-:W-:-:S08]  /*7640*/  DADD R58, R14, -R12 ;  /* 0x000000000e3a7229 */ /* 0x001fd0000000080c */
[----:B------:R-:W-:Y:S02]  /*7650*/  DFMA R58, R58, 8, R196 ;  /* 0x402000003a3a782b */ /* 0x000fe400000000c4 */
[----:B------:R-:W-:Y:S02]  /*7660*/  DADD R40, R40, -R56 ;  /* 0x0000000028287229 */ /* 0x000fe40000000838 */
[C---:B------:R-:W-:Y:S02]  /*7670*/  DADD R52, -R56.reuse, R52 ;  /* 0x0000000038347229 */ /* 0x040fe40000000134 */
[C---:B---3--:R-:W-:Y:S02]  /*7680*/  DADD R166, -R56.reuse, R166 ;  /* 0x0000000038a67229 */ /* 0x048fe400000001a6 */
[C---:B--2---:R-:W-:Y:S02]  /*7690*/  DADD R112, -R56.reuse, R112 ;  /* 0x0000000038707229 */ /* 0x044fe40000000170 */
[----:B------:R-:W-:-:S02]  /*76a0*/  DADD R128, -R56, R128 ;  /* 0x0000000038807229 */ /* 0x000fc40000000180 */
[C---:B------:R-:W-:Y:S02]  /*76b0*/  DADD R138, -R56.reuse, R138 ;  /* 0x00000000388a7229 */ /* 0x040fe4000000018a */
[----:B------:R-:W-:Y:S02]  /*76c0*/  DADD R132, -R56, R132 ;  /* 0x0000000038847229 */ /* 0x000fe40000000184 */
[----:B------:R-:W-:-:S08]  /*76d0*/  DMUL R186, R188, R102 ;  /* 0x00000066bcba7228 */ /* 0x000fd00000000000 */
[----:B------:R-:W-:-:S08]  /*76e0*/  DFMA R190, R184, R96, R186 ;  /* 0x00000060b8be722b */ /* 0x000fd000000000ba */
[----:B------:R-:W-:Y:S02]  /*76f0*/  DFMA R192, R154, R80, R190 ;  /* 0x000000509ac0722b */ /* 0x000fe400000000be */
[----:B------:R-:W-:Y:S02]  /*7700*/  DMUL R190, R182, R108 ;  /* 0x0000006cb6be7228 */ /* 0x000fe40000000000 */
[----:B------:R-:W-:-:S04]  /*7710*/  DMUL R184, R184, 0.75 ;  /* 0x3fe80000b8b87828 */ /* 0x000fc80000000000 */
[----:B------:R-:W-:Y:S02]  /*7720*/  DFMA R192, R108, R194, R192 ;  /* 0x000000c26cc0722b */ /* 0x000fe400000000c0 */
[----:B------:R-:W-:Y:S02]  /*7730*/  DFMA R182, -R72, R80, R190 ;  /* 0x0000005048b6722b */ /* 0x000fe400000001be */
[----:B------:R-:W-:Y:S02]  /*7740*/  DMUL R194, R96, R94 ;  /* 0x0000005e60c27228 */ /* 0x000fe40000000000 */
[----:B------:R-:W-:-:S04]  /*7750*/  DMUL R70, R82, R174 ;  /* 0x000000ae52467228 */ /* 0x000fc80000000000 */
[----:B------:R-:W-:Y:S02]  /*7760*/  DFMA R182, -R184, R96, R182 ;  /* 0x00000060b8b6722b */ /* 0x000fe400000001b6 */
[----:B------:R-:W-:Y:S02]  /*7770*/  DFMA R184, R192, 2, R194 ;  /* 0x40000000c0b8782b */ /* 0x000fe400000000c2 */
[----:B------:R-:W-:Y:S02]  /*7780*/  DMUL R194, R88, R176 ;  /* 0x000000b058c27228 */ /* 0x000fe40000000000 */
[----:B------:R-:W-:Y:S02]  /*7790*/  DMUL R188, R188, 3 ;  /* 0x40080000bcbc7828 */ /* 0x000fe40000000000 */
[----:B------:R-:W-:Y:S02]  /*77a0*/  DFMA R190, R180, R98, R190 ;  /* 0x00000062b4be722b */ /* 0x000fe400000000be */
[----:B------:R-:W-:-:S02]  /*77b0*/  DFMA R200, R84, R178, R70 ;  /* 0x000000b254c8722b */ /* 0x000fc40000000046 */
[----:B------:R-:W-:Y:S02]  /*77c0*/  DFMA R196, -R72, R78, R194 ;  /* 0x0000004e48c4722b */ /* 0x000fe400000001c2 */
[----:B------:R-:W-:Y:S02]  /*77d0*/  DMUL R192, R180, 0.75 ;  /* 0x3fe80000b4c07828 */ /* 0x000fe40000000000 */
[----:B------:R-:W-:Y:S02]  /*77e0*/  DMUL R204, R82, 3 ;  /* 0x4008000052cc7828 */ /* 0x000fe40000000000 */
[----:B------:R-:W-:Y:S02]  /*77f0*/  DFMA R186, -R72, R80, R186 ;  /* 0x0000005048ba722b */ /* 0x000fe400000001ba */
[----:B------:R-:W-:Y:S02]  /*7800*/  DFMA R194, R60, R92, R194 ;  /* 0x0000005c3cc2722b */ /* 0x000fe400000000c2 */
[----:B------:R-:W-:-:S02]  /*7810*/  DMUL R180, R102, R90 ;  /* 0x0000005a66b47228 */ /* 0x000fc40000000000 */
[----:B------:R-:W-:Y:S02]  /*7820*/  DFMA R190, R102, R188, R190 ;  /* 0x000000bc66be722b */ /* 0x000fe400000000be */
[----:B------:R-:W-:Y:S02]  /*7830*/  DMUL R202, R88, 3 ;  /* 0x4008000058ca7828 */ /* 0x000fe40000000000 */
[----:B------:R-:W-:Y:S02]  /*7840*/  DFMA R200, R154, R78, R200 ;  /* 0x0000004e9ac8722b */ /* 0x000fe400000000c8 */
[----:B------:R-:W-:Y:S02]  /*7850*/  DFMA R186, R98, -R192, R186 ;  /* 0x800000c062ba722b */ /* 0x000fe400000000ba */
[----:B------:R-:W-:Y:S02]  /*7860*/  DFMA R174, R174, R204, R194 ;  /* 0x000000ccaeae722b */ /* 0x000fe400000000c2 */
[----:B------:R-:W-:-:S02]  /*7870*/  DADD R194, R184, R180 ;  /* 0x00000000b8c27229 */ /* 0x000fc400000000b4 */
[----:B------:R-:W-:Y:S02]  /*7880*/  DMUL R192, R108, R86 ;  /* 0x000000566cc07228 */ /* 0x000fe40000000000 */
[----:B------:R-:W-:Y:S02]  /*7890*/  DFMA R190, R154, R80, R190 ;  /* 0x000000509abe722b */ /* 0x000fe400000000be */
[----:B------:R-:W-:Y:S02]  /*78a0*/  DMUL R184, R44, R100 ;  /* 0x000000642cb87228 */ /* 0x000fe40000000000 */
[----:B------:R-:W-:Y:S02]  /*78b0*/  DMUL R198, R84, 0.75 ;  /* 0x3fe8000054c67828 */ /* 0x000fe40000000000 */
[----:B------:R-:W-:Y:S02]  /*78c0*/  DFMA R188, R176, R202, R200 ;  /* 0x000000cab0bc722b */ /* 0x000fe400000000c8 */
[----:B------:R-:W-:-:S02]  /*78d0*/  DMUL R176, R110, 3 ;  /* 0x400800006eb07828 */ /* 0x000fc40000000000 */
[----:B------:R-:W-:Y:S02]  /*78e0*/  DFMA R200, R190, 2, R192 ;  /* 0x40000000bec8782b */ /* 0x000fe400000000c0 */
[----:B------:R-:W-:Y:S02]  /*78f0*/  DFMA R190, R30, R48, R184 ;  /* 0x000000301ebe722b */ /* 0x000fe400000000b8 */
[----:B------:R-:W-:Y:S02]  /*7900*/  DFMA R178, -R198, R178, R196 ;  /* 0x000000b2c6b2722b */ /* 0x000fe400000001c4 */
[----:B------:R-:W-:Y:S02]  /*7910*/  DMUL R198, R86, 3 ;  /* 0x4008000056c67828 */ /* 0x000fe40000000000 */
[----:B------:R-:W-:Y:S02]  /*7920*/  DFMA R196, R80, R176, R194 ;  /* 0x000000b050c4722b */ /* 0x000fe400000000c2 */
[----:B------:R-:W-:-:S02]  /*7930*/  DFMA R194, R182, 2, R192 ;  /* 0x40000000b6c2782b */ /* 0x000fc400000000c0 */
[----:B------:R-:W-:Y:S02]  /*7940*/  DMUL R182, R54, R104 ;  /* 0x0000006836b67228 */ /* 0x000fe40000000000 */
[----:B------:R-:W-:Y:S02]  /*7950*/  DFMA R190, R154, R106, R190 ;  /* 0x0000006a9abe722b */ /* 0x000fe400000000be */
[----:B------:R-:W-:Y:S02]  /*7960*/  DMUL R110, R110, 0.75 ;  /* 0x3fe800006e6e7828 */ /* 0x000fe40000000000 */
[----:B------:R-:W-:Y:S02]  /*7970*/  DFMA R196, R108, R198, R196 ;  /* 0x000000c66cc4722b */ /* 0x000fe400000000c4 */
[----:B------:R-:W-:Y:S02]  /*7980*/  DMUL R108, R30, 0.75 ;  /* 0x3fe800001e6c7828 */ /* 0x000fe40000000000 */
[----:B------:R-:W-:-:S02]  /*7990*/  DFMA R30, -R72, R106, R182 ;  /* 0x0000006a481e722b */ /* 0x000fc400000001b6 */
[----:B------:R-:W-:Y:S02]  /*79a0*/  DFMA R190, R66, R104, R190 ;  /* 0x0000006842be722b */ /* 0x000fe400000000be */
[----:B------:R-:W-:Y:S02]  /*79b0*/  DMUL R192, R94, 0.75 ;  /* 0x3fe800005ec07828 */ /* 0x000fe40000000000 */
[----:B------:R-:W-:Y:S02]  /*79c0*/  DMUL R198, R90, 3 ;  /* 0x400800005ac67828 */ /* 0x000fe40000000000 */
[----:B------:R-:W-:Y:S02]  /*79d0*/  DFMA R194, R80, -R110, R194 ;  /* 0x8000006e50c2722b */ /* 0x000fe400000000c2 */
[----:B------:R-:W-:Y:S02]  /*79e0*/  DFMA R200, R98, R114, R200 ;  /* 0x0000007262c8722b */ /* 0x000fe400000000c8 */
[----:B------:R-:W-:-:S02]  /*79f0*/  DMUL R128, R188, R128 ;  /* 0x00000080bc807228 */ /* 0x000fc40000000000 */
[----:B------:R-:W-:Y:S02]  /*7a00*/  DFMA R48, -R108, R48, R30 ;  /* 0x000000306c30722b */ /* 0x000fe4000000011e */
[----:B------:R-:W-:Y:S02]  /*7a10*/  DFMA R70, -R72, R78, R70 ;  /* 0x0000004e4846722b */ /* 0x000fe40000000146 */
[----:B------:R-:W-:Y:S02]  /*7a20*/  DMUL R30, R60, 0.75 ;  /* 0x3fe800003c1e7828 */ /* 0x000fe40000000000 */
[----:B------:R-:W-:Y:S02]  /*7a30*/  DMUL R190, R190, R40 ;  /* 0x00000028bebe7228 */ /* 0x000fe40000000000 */
[----:B------:R-:W-:Y:S02]  /*7a40*/  DADD R66, R64, -R56 ;  /* 0x0000000040427229 */ /* 0x000fe40000000838 */
[----:B------:R-:W-:-:S02]  /*7a50*/  DFMA R192, R96, -R192, R194 ;  /* 0x800000c060c0722b */ /* 0x000fc400000000c2 */
[----:B------:R-:W-:Y:S02]  /*7a60*/  DFMA R186, R186, 2, R180 ;  /* 0x40000000baba782b */ /* 0x000fe400000000b4 */
[----:B------:R-:W-:Y:S02]  /*7a70*/  DMUL R112, R196, R112 ;  /* 0x00000070c4707228 */ /* 0x000fe40000000000 */
[----:B------:R-:W-:Y:S02]  /*7a80*/  DFMA R198, R102, R198, R200 ;  /* 0x000000c666c6722b */ /* 0x000fe400000000c8 */
[----:B------:R-:W-:Y:S02]  /*7a90*/  DMUL R44, R44, 3 ;  /* 0x400800002c2c7828 */ /* 0x000fe40000000000 */
[----:B------:R-:W-:Y:S02]  /*7aa0*/  DFMA R182, R68, R136, R182 ;  /* 0x0000008844b6722b */ /* 0x000fe400000000b6 */
[----:B------:R-:W-:-:S02]  /*7ab0*/  DADD R126, -R56, R126 ;  /* 0x00000000387e7229 */ /* 0x000fc4000000017e */
[----:B------:R-:W-:Y:S02]  /*7ac0*/  DFMA R128, R178, R138, R128 ;  /* 0x0000008ab280722b */ /* 0x000fe40000000080 */
[----:B------:R-:W-:Y:S02]  /*7ad0*/  DFMA R174, R154, R78, R174 ;  /* 0x0000004e9aae722b */ /* 0x000fe400000000ae */
[----:B------:R-:W-:Y:S02]  /*7ae0*/  DFMA R30, R92, -R30, R70 ;  /* 0x8000001e5c1e722b */ /* 0x000fe40000000046 */
[----:B------:R-:W-:Y:S02]  /*7af0*/  DFMA R48, R48, R66, R190 ;  /* 0x000000423030722b */ /* 0x000fe400000000be */
[----:B------:R-:W-:Y:S02]  /*7b00*/  DADD R70, R24, -R12 ;  /* 0x0000000018467229 */ /* 0x000fe4000000080c */
[----:B------:R-:W-:-:S02]  /*7b10*/  DADD R42, R42, -R38 ;  /* 0x000000002a2a7229 */ /* 0x000fc40000000826 */
[----:B------:R-:W-:Y:S02]  /*7b20*/  DFMA R44, R100, R44, R182 ;  /* 0x0000002c642c722b */ /* 0x000fe400000000b6 */
[----:B------:R-:W-:Y:S02]  /*7b30*/  DFMA R186, R80, -R110, R186 ;  /* 0x8000006e50ba722b */ /* 0x000fe400000000ba */
[----:B------:R-:W-:Y:S02]  /*7b40*/  DFMA R112, R192, R126, R112 ;  /* 0x0000007ec070722b */ /* 0x000fe40000000070 */
[----:B------:R-:W-:Y:S02]  /*7b50*/  DFMA R198, R80, R176, R198 ;  /* 0x000000b050c6722b */ /* 0x000fe400000000c6 */
[----:B------:R-:W-:Y:S02]  /*7b60*/  DMUL R64, R114, 0.75 ;  /* 0x3fe8000072407828 */ /* 0x000fe40000000000 */
[----:B------:R-:W-:-:S02]  /*7b70*/  DADD R134, -R56, R134 ;  /* 0x0000000038867229 */ /* 0x000fc40000000186 */
[----:B------:R-:W-:Y:S02]  /*7b80*/  DFMA R128, R174, R132, R128 ;  /* 0x00000084ae80722b */ /* 0x000fe40000000080 */
[----:B------:R-:W-:Y:S02]  /*7b90*/  DADD R130, -R56, R130 ;  /* 0x0000000038827229 */ /* 0x000fe40000000182 */
[----:B------:R-:W-:Y:S02]  /*7ba0*/  DADD R12, R122, -R116 ;  /* 0x000000007a0c7229 */ /* 0x000fe40000000874 */
[----:B------:R-:W-:Y:S02]  /*7bb0*/  DADD R66, -R120, R118 ;  /* 0x0000000078427229 */ /* 0x000fe40000000176 */
[----:B------:R-:W-:Y:S02]  /*7bc0*/  DFMA R70, R70, 8, R42 ;  /* 0x402000004646782b */ /* 0x000fe4000000002a */
[----:B------:R-:W-:-:S02]  /*7bd0*/  DFMA R72, -R72, R106, R184 ;  /* 0x0000006a4848722b */ /* 0x000fc400000001b8 */
[----:B------:R-:W-:Y:S02]  /*7be0*/  DMUL R40, R68, 0.75 ;  /* 0x3fe8000044287828 */ /* 0x000fe40000000000 */
[----:B------:R-:W-:Y:S02]  /*7bf0*/  DFMA R44, R154, R106, R44 ;  /* 0x0000006a9a2c722b */ /* 0x000fe4000000002c */
[----:B------:R-:W-:Y:S02]  /*7c00*/  DFMA R64, R98, -R64, R186 ;  /* 0x800000406240722b */ /* 0x000fe400000000ba */
[----:B------:R-:W-:Y:S02]  /*7c10*/  DFMA R112, R198, R134, R112 ;  /* 0x00000086c670722b */ /* 0x000fe40000000070 */
[----:B------:R-:W-:Y:S02]  /*7c20*/  DADD R124, -R56, R124 ;  /* 0x00000000387c7229 */ /* 0x000fe4000000017c */
[----:B------:R-:W-:-:S02]  /*7c30*/  DFMA R30, R30, R130, R128 ;  /* 0x000000821e1e722b */ /* 0x000fc40000000080 */
[----:B------:R-:W-:Y:S02]  /*7c40*/  DFMA R66, R66, 8, R12 ;  /* 0x402000004242782b */ /* 0x000fe4000000000c */
[----:B------:R-:W-:Y:S02]  /*7c50*/  DADD R42, R18, -R10 ;  /* 0x00000000122a7229 */ /* 0x000fe4000000080a */
[----:B------:R-:W-:Y:S02]  /*7c60*/  DADD R10, R164, -R148 ;  /* 0x00000000a40a7229 */ /* 0x000fe40000000894 */
[----:B------:R-:W-:Y:S02]  /*7c70*/  DADD R12, -R156, R160 ;  /* 0x000000009c0c7229 */ /* 0x000fe400000001a0 */
[----:B------:R-:W-:Y:S02]  /*7c80*/  DADD R46, R46, -R146 ;  /* 0x000000002e2e7229 */ /* 0x000fe40000000892 */
[----:B------:R-:W-:-:S02]  /*7c90*/  DFMA R40, R136, -R40, R72 ;  /* 0x800000288828722b */ /* 0x000fc40000000048 */
[----:B------:R-:W-:Y:S02]  /*7ca0*/  DFMA R44, R44, R52, R48 ;  /* 0x000000342c2c722b */ /* 0x000fe40000000030 */
[----:B------:R-:W-:Y:S02]  /*7cb0*/  DFMA R64, R64, R124, R112 ;  /* 0x0000007c4040722b */ /* 0x000fe40000000070 */
[----:B------:R-:W-:Y:S02]  /*7cc0*/  DMUL R30, R78, R30 ;  /* 0x0000001e4e1e7228 */ /* 0x000fe40000000000 */
[----:B------:R-:W-:Y:S02]  /*7cd0*/  DFMA R10, R12, 8, R10 ;  /* 0x402000000c0a782b */ /* 0x000fe4000000000a */
[----:B------:R-:W-:Y:S02]  /*7ce0*/  DFMA R46, R42, 8, R46 ;  /* 0x402000002a2e782b */ /* 0x000fe4000000002e */
[----:B------:R-:W-:-:S02]  /*7cf0*/  DMUL R66, R86, R66 ;  /* 0x0000004256427228 */ /* 0x000fc40000000000 */
[----:B------:R-:W-:Y:S02]  /*7d00*/  DADD R12, R144, -R140 ;  /* 0x00000000900c7229 */ /* 0x000fe4000000088c */
[----:B------:R-:W-:Y:S02]  /*7d10*/  DADD R42, -R152, R162 ;  /* 0x00000000982a7229 */ /* 0x000fe400000001a2 */
[----:B------:R-:W-:Y:S02]  /*7d20*/  DFMA R30, R80, R64, R30 ;  /* 0x00000040501e722b */ /* 0x000fe4000000001e */
[----:B------:R-:W-:Y:S02]  /*7d30*/  DFMA R40, R40, R166, R44 ;  /* 0x000000a62828722b */ /* 0x000fe4000000002c */
[----:B------:R-:W-:Y:S02]  /*7d40*/  DMUL R66, R66, 8 ;  /* 0x4020000042427828 */ /* 0x000fe40000000000 */
[----:B------:R-:W-:-:S02]  /*7d50*/  DADD R120, -R120, R152 ;  /* 0x0000000078787229 */ /* 0x000fc40000000198 */
[----:B------:R-:W-:Y:S02]  /*7d60*/  DFMA R12, R42, 8, R12 ;  /* 0x402000002a0c782b */ /* 0x000fe4000000000c */
[----:B------:R-:W-:Y:S02]  /*7d70*/  DADD R156, R156, -R158 ;  /* 0x000000009c9c7229 */ /* 0x000fe4000000089e */
[----:B------:R-:W-:Y:S02]  /*7d80*/  DFMA R30, R106, R40, R30 ;  /* 0x000000286a1e722b */ /* 0x000fe4000000001e */
[----:B------:R-:W-:Y:S02]  /*7d90*/  DADD R40, R4, -R14 ;  /* 0x0000000004287229 */ /* 0x000fe4000000080e */
[----:B------:R-:W-:Y:S02]  /*7da0*/  DMUL R70, R86, R70 ;  /* 0x0000004656467228 */ /* 0x000fe40000000000 */
[----:B------:R-:W-:-:S02]  /*7db0*/  DFMA R10, R94, R10, -R66 ;  /* 0x0000000a5e0a722b */ /* 0x000fc40000000842 */
[----:B------:R-:W-:Y:S02]  /*7dc0*/  DADD R76, R76, -R142 ;  /* 0x000000004c4c7229 */ /* 0x000fe4000000088e */
[----:B------:R-:W-:Y:S02]  /*7dd0*/  DADD R14, R150, -R62 ;  /* 0x00000000960e7229 */ /* 0x000fe4000000083e */
[----:B------:R-:W-:Y:S02]  /*7de0*/  DMUL R12, R90, R12 ;  /* 0x0000000c5a0c7228 */ /* 0x000fe40000000000 */
[----:B------:R-:W-:Y:S02]  /*7df0*/  DADD R158, -R158, R168 ;  /* 0x000000009e9e7229 */ /* 0x000fe400000001a8 */
[----:B------:R-:W-:Y:S02]  /*7e00*/  DFMA R120, R120, 8, R156 ;  /* 0x402000007878782b */ /* 0x000fe4000000009c */
[----:B------:R-:W-:-:S02]  /*7e10*/  DMUL R70, R70, 8 ;  /* 0x4020000046467828 */ /* 0x000fc40000000000 */
[----:B------:R-:W-:Y:S02]  /*7e20*/  DADD R122, -R122, R144 ;  /* 0x000000007a7a7229 */ /* 0x000fe40000000190 */
[----:B------:R-:W-:Y:S02]  /*7e30*/  DADD R118, -R118, R162 ;  /* 0x0000000076767229 */ /* 0x000fe400000001a2 */
[----:B------:R-:W-:Y:S02]  /*7e40*/  DFMA R40, R40, 8, R76 ;  /* 0x402000002828782b */ /* 0x000fe4000000004c */
[----:B------:R-:W-:Y:S02]  /*7e50*/  DADD R150, R164, -R150 ;  /* 0x00000000a4967229 */ /* 0x000fe40000000896 */
[----:B------:R-:W-:Y:S02]  /*7e60*/  DADD R160, R160, -R168 ;  /* 0x00000000a0a07229 */ /* 0x000fe400000008a8 */
[----:B------:R-:W-:-:S02]  /*7e70*/  DFMA R10, R12, 8, R10 ;  /* 0x402000000c0a782b */ /* 0x000fc4000000000a */
[----:B------:R-:W-:Y:S02]  /*7e80*/  DFMA R14, R158, 8, R14 ;  /* 0x402000009e0e782b */ /* 0x000fe4000000000e */
[----:B------:R-:W-:Y:S02]  /*7e90*/  DMUL R120, R88, R120 ;  /* 0x0000007858787228 */ /* 0x000fe40000000000 */
[----:B------:R-:W-:Y:S02]  /*7ea0*/  DMUL R78, R80, R78 ;  /* 0x0000004e504e7228 */ /* 0x000fe40000000000 */
[----:B------:R-:W-:Y:S02]  /*7eb0*/  DFMA R46, R94, R46, -R70 ;  /* 0x0000002e5e2e722b */ /* 0x000fe40000000846 */
[----:B------:R-:W-:Y:S02]  /*7ec0*/  DMUL R40, R90, R40 ;  /* 0x000000285a287228 */ /* 0x000fe40000000000 */
[----:B------:R-:W-:-:S02]  /*7ed0*/  DFMA R122, R122, 8, R150 ;  /* 0x402000007a7a782b */ /* 0x000fc40000000096 */
[----:B------:R-:W-:Y:S02]  /*7ee0*/  DFMA R118, R118, 8, R160 ;  /* 0x402000007676782b */ /* 0x000fe400000000a0 */
[----:B------:R-:W-:Y:S02]  /*7ef0*/  DFMA R10, -R114, R14, R10 ;  /* 0x0000000e720a722b */ /* 0x000fe4000000010a */
[----:B------:R-:W-:Y:S02]  /*7f00*/  DADD R12, R20, -R16 ;  /* 0x00000000140c7229 */ /* 0x000fe40000000810 */
[----:B------:R-:W-:Y:S02]  /*7f10*/  DADD R74, R74, -R172 ;  /* 0x000000004a4a7229 */ /* 0x000fe400000008ac */
[----:B------:R-:W-:Y:S02]  /*7f20*/  DMUL R120, R120, 8 ;  /* 0x4020000078787828 */ /* 0x000fe40000000000 */
[----:B------:R-:W-:-:S02]  /*7f30*/  DMUL R78, R78, UR4 ;  /* 0x000000044e4e7c28 */ /* 0x000fc40008000000 */
[----:B------:R-:W-:Y:S02]  /*7f40*/  DMUL R58, R54, R58 ;  /* 0x0000003a363a7228 */ /* 0x000fe40000000000 */
[----:B------:R-:W-:Y:S02]  /*7f50*/  DADD R116, -R116, R140 ;  /* 0x0000000074747229 */ /* 0x000fe4000000018c */
[----:B------:R-:W-:Y:S02]  /*7f60*/  DFMA R40, R40, 8, R46 ;  /* 0x402000002828782b */ /* 0x000fe4000000002e */
[----:B------:R-:W-:Y:S02]  /*7f70*/  DFMA R12, R12, 8, R74 ;  /* 0x402000000c0c782b */ /* 0x000fe4000000004a */
[----:B------:R-:W-:Y:S02]  /*7f80*/  DADD R62, R148, -R62 ;  /* 0x00000000943e7229 */ /* 0x000fe4000000083e */
[----:B------:R-:W-:-:S02]  /*7f90*/  DFMA R120, R84, R122, -R120 ;  /* 0x0000007a5478722b */ /* 0x000fc40000000878 */
[----:B------:R-:W-:Y:S02]  /*7fa0*/  DMUL R118, R82, R118 ;  /* 0x0000007652767228 */ /* 0x000fe40000000000 */
[----:B------:R-:W-:Y:S02]  /*7fb0*/  DMUL R10, R78, R10 ;  /* 0x0000000a4e0a7228 */ /* 0x000fe40000000000 */
[----:B------:R-:W-:Y:S02]  /*7fc0*/  DMUL R80, R80, R106 ;  /* 0x0000006a50507228 */ /* 0x000fe40000000000 */
[----:B------:R-:W-:Y:S02]  /*7fd0*/  DFMA R58, R58, -8, R50 ;  /* 0xc02000003a3a782b */ /* 0x000fe40000000032 */
[----:B------:R-:W-:Y:S02]  /*7fe0*/  DADD R38, -R38, R142 ;  /* 0x0000000026267229 */ /* 0x000fe4000000018e */
[----:B------:R-:W-:-:S02]  /*7ff0*/  DADD R146, R146, -R172 ;  /* 0x0000000092927229 */ /* 0x000fc400000008ac */
[----:B------:R-:W-:Y:S02]  /*8000*/  DFMA R12, -R114, R12, R40 ;  /* 0x0000000c720c722b */ /* 0x000fe40000000128 */
[----:B------:R-:W-:Y:S02]  /*8010*/  DFMA R62, R116, 8, R62 ;  /* 0x40200000743e782b */ /* 0x000fe4000000003e */
[----:B------:R-:W-:Y:S02]  /*8020*/  DFMA R118, R118, 8, R120 ;  /* 0x402000007676782b */ /* 0x000fe40000000078 */
[----:B------:R-:W-:Y:S02]  /*8030*/  DFMA R10, R30, UR6, R10 ;  /* 0x000000061e0a7c2b */ /* 0x000fe4000800000a */
[----:B------:R-:W-:Y:S02]  /*8040*/  DMUL R80, R80, UR4 ;  /* 0x0000000450507c28 */ /* 0x000fe40008000000 */
[----:B------:R-:W-:-:S02]  /*8050*/  DFMA R58, R36, 8, R58 ;  /* 0x40200000243a782b */ /* 0x000fc4000000003a */
[----:B------:R-:W-:Y:S02]  /*8060*/  DFMA R38, R38, 8, R146 ;  /* 0x402000002626782b */ /* 0x000fe40000000092 */
[----:B------:R-:W-:Y:S02]  /*8070*/  DFMA R62, -R60, R62, R118 ;  /* 0x0000003e3c3e722b */ /* 0x000fe40000000176 */
[----:B------:R-:W-:-:S04]  /*8080*/  DFMA R10, R80, R12, R10 ;  /* 0x0000000c500a722b */ /* 0x000fc8000000000a */
[----:B------:R-:W-:-:S04]  /*8090*/  DFMA R38, -R68, R38, R58 ;  /* 0x000000264426722b */ /* 0x000fc8000000013a */
[----:B------:R-:W-:Y:S01]  /*80a0*/  DFMA R10, R78, R62, R10 ;  /* 0x0000003e4e0a722b */ /* 0x000fe2000000000a */
[----:B------:R-:W-:Y:S01]  /*80b0*/  IADD3 R22, P0, PT, R22, 0x10, RZ ;  /* 0x0000001016167810 */ /* 0x000fe20007f1e0ff */
[----:B------:R-:W-:-:S03]  /*80c0*/  VIADD R215, R215, 0x1 ;  /* 0x00000001d7d77836 */ /* 0x000fc60000000000 */
[----:B------:R-:W-:-:S03]  /*80d0*/  IADD3.X R23, PT, PT, RZ, R23, RZ, P0, !PT ;  /* 0x00000017ff177210 */ /* 0x000fc600007fe4ff */
[----:B------:R-:W-:Y:S01]  /*80e0*/  DFMA R10, R80, R38, R10 ;  /* 0x00000026500a722b */ /* 0x000fe2000000000a */
[----:B------:R-:W-:Y:S02]  /*80f0*/  ISETP.NE.AND P0, PT, R215, 0x1, PT ;  /* 0x00000001d700780c */ /* 0x000fe40003f05270 */
[----:B------:R-:W-:-:S05]  /*8100*/  IADD3 R211, P1, PT, R211, 0x169000, RZ ;  /* 0x00169000d3d37810 */ /* 0x000fca0007f3e0ff */
[----:B------:R-:W-:Y:S01]  /*8110*/  DFMA R170, R10, UR10, R170 ;  /* 0x0000000a0aaa7c2b */ /* 0x000fe200080000aa */
[----:B------:R-:W-:Y:S01]  /*8120*/  IADD3 R245, PT, PT, R245, 0x2, RZ ;  /* 0x00000002f5f57810 */ /* 0x000fe20007ffe0ff */
[----:B------:R-:W-:Y:S01]  /*8130*/  IMAD.X R209, RZ, RZ, R209, P1 ;  /* 0x000000ffffd17224 */ /* 0x000fe200008e06d1 */
[----:B------:R-:W-:Y:S01]  /*8140*/  MOV R12, R24 ;  /* 0x00000018000c7202 */ /* 0x000fe20000000f00 */
[----:B------:R-:W-:-:S03]  /*8150*/  IMAD.MOV.U32 R10, RZ, RZ, R18 ;  /* 0x000000ffff0a7224 */ /* 0x000fc600078e0012 */
[----:B------:R0:W-:Y:S01]  /*8160*/  STG.E.64 desc[UR8][R28.64+0xb4800], R170 ;  /* 0x0b4800aa1c007986 */ /* 0x0001e2000c101b08 */
[----:B------:R-:W-:Y:S01]  /*8170*/  MOV R13, R25 ;  /* 0x00000019000d7202 */ /* 0x000fe20000000f00 */
[----:B------:R-:W-:Y:S01]  /*8180*/  IMAD.MOV.U32 R15, RZ, RZ, R5 ;  /* 0x000000ffff0f7224 */ /* 0x000fe200078e0005 */
[----:B------:R-:W-:Y:S02]  /*8190*/  MOV R11, R19 ;  /* 0x00000013000b7202 */ /* 0x000fe40000000f00 */
[----:B------:R-:W-:Y:S02]  /*81a0*/  MOV R14, R4 ;  /* 0x00000004000e7202 */ /* 0x000fe40000000f00 */
[----:B------:R-:W-:Y:S02]  /*81b0*/  MOV R16, R20 ;  /* 0x0000001400107202 */ /* 0x000fe40000000f00 */
[----:B------:R-:W-:Y:S01]  /*81c0*/  MOV R17, R21 ;  /* 0x0000001500117202 */ /* 0x000fe20000000f00 */
[----:B------:R-:W-:Y:S06]  /*81d0*/  @P0 BRA `(.L_x_10) ;  /* 0xffffffdc00940947 */ /* 0x000fec000383ffff */
[----:B------:R-:W-:Y:S05]  /*81e0*/  EXIT ;  /* 0x000000000000794d */ /* 0x000fea0003800000 */
.L_x_11:
        /* <DEDUP_REMOVED lines=9> */
.L_x_14:


//--------------------- .nv.shared.reserved.0     --------------------------
	.section	.nv.shared.reserved.0,"aw",@nobits
	.weak		__nv_reservedSMEM_offset_0_alias
	.size		__nv_reservedSMEM_offset_0_alias, 0, 64
	.other		__nv_reservedSMEM_offset_0_alias,@"STO_CUDA_RESERVED_SHARED STV_DEFAULT"
__nv_reservedSMEM_offset_0_alias:
	.zero		0
	.zero		64


//--------------------- .nv.constant0._Z5sw4_3PdS_S_S_S_S_S_S_S_S_S_i --------------------------
	.section	.nv.constant0._Z5sw4_3PdS_S_S_S_S_S_S_S_S_S_i,"a",@progbits
	.sectionflags	@""
	.align	4
.nv.constant0._Z5sw4_3PdS_S_S_S_S_S_S_S_S_S_i:
	.zero		988


//--------------------- .nv.constant0._Z5sw4_2PdS_S_S_S_S_S_S_S_S_S_i --------------------------
	.section	.nv.constant0._Z5sw4_2PdS_S_S_S_S_S_S_S_S_S_i,"a",@progbits
	.sectionflags	@""
	.align	4
.nv.constant0._Z5sw4_2PdS_S_S_S_S_S_S_S_S_S_i:
	.zero		988


//--------------------- .nv.constant0._Z5sw4_1PdS_S_S_S_S_S_S_S_S_S_i --------------------------
	.section	.nv.constant0._Z5sw4_1PdS_S_S_S_S_S_S_S_S_S_i,"a",@progbits
	.sectionflags	@""
	.align	4
.nv.constant0._Z5sw4_1PdS_S_S_S_S_S_S_S_S_S_i:
	.zero		988


//--------------------- SYMBOLS --------------------------

	.type		.nv.reservedSmem.offset0,@object
	.size		.nv.reservedSmem.offset0,0x4
